//
// Generated by NVIDIA NVVM Compiler
//
// Compiler Build ID: CL-36424714
// Cuda compilation tools, release 13.0, V13.0.88
// Based on NVVM 20.0.0
//

.version 9.0
.target sm_100
.address_size 64

	// .globl	_Z14convolveKernelPfmmf
.const .align 4 .b8 quadrature_nodes[56] = {219, 22, 127, 63, 175, 54, 123, 63, 86, 74, 116, 63, 237, 102, 106, 63, 34, 171, 93, 63, 131, 62, 78, 63, 255, 80, 60, 63, 73, 26, 40, 63, 51, 217, 17, 63, 201, 165, 243, 62, 10, 164, 192, 62, 169, 75, 139, 62, 217, 132, 40, 62, 210, 154, 97, 61};
.const .align 4 .b8 quadrature_weights[56] = {1, 126, 21, 60, 63, 29, 173, 60, 166, 195, 6, 61, 136, 87, 53, 61, 63, 184, 97, 61, 207, 173, 133, 61, 29, 224, 152, 61, 94, 55, 170, 61, 173, 125, 185, 61, 149, 131, 198, 61, 155, 32, 209, 61, 196, 51, 217, 61, 249, 163, 222, 61, 84, 96, 225, 61};
.const .align 4 .b8 quadrature_kernel[56] = {242, 16, 79, 53, 149, 136, 136, 54, 175, 117, 175, 55, 222, 191, 213, 56, 41, 205, 241, 57, 40, 71, 249, 58, 218, 40, 230, 59, 233, 79, 187, 60, 8, 115, 132, 61, 57, 179, 32, 62, 159, 123, 165, 62, 191, 93, 15, 63, 106, 153, 79, 63, 148, 24, 122, 63};
.global .align 4 .b8 __cudart_i2opi_f[24] = {65, 144, 67, 60, 153, 149, 98, 219, 192, 221, 52, 245, 209, 87, 39, 252, 41, 21, 68, 78, 110, 131, 249, 162};

.visible .entry _Z14convolveKernelPfmmf(
	.param .u64 .ptr .align 1 _Z14convolveKernelPfmmf_param_0,
	.param .u64 _Z14convolveKernelPfmmf_param_1,
	.param .u64 _Z14convolveKernelPfmmf_param_2,
	.param .f32 _Z14convolveKernelPfmmf_param_3
)
{
	.local .align 4 .b8 	__local_depot0[28];
	.reg .b64 	%SP;
	.reg .b64 	%SPL;
	.reg .pred 	%p<114>;
	.reg .b32 	%r<566>;
	.reg .b32 	%f<455>;
	.reg .b64 	%rd<263>;
	.reg .b64 	%fd<60>;

	mov.u64 	%SPL, __local_depot0;
	ld.param.u64 	%rd101, [_Z14convolveKernelPfmmf_param_0];
	ld.param.u64 	%rd103, [_Z14convolveKernelPfmmf_param_1];
	ld.param.u64 	%rd102, [_Z14convolveKernelPfmmf_param_2];
	ld.param.f32 	%f112, [_Z14convolveKernelPfmmf_param_3];
	add.u64 	%rd1, %SPL, 0;
	mov.u32 	%r197, %ctaid.x;
	mov.u32 	%r198, %ntid.x;
	mov.u32 	%r199, %tid.x;
	mad.lo.s32 	%r200, %r197, %r198, %r199;
	cvt.u64.u32 	%rd2, %r200;
	shr.u64 	%rd105, %rd103, 1;
	setp.lt.u64 	%p1, %rd105, %rd2;
	@%p1 bra 	$L__BB0_114;
	cvt.u32.u64 	%r201, %rd2;
	cvt.rn.f32.u32 	%f113, %r201;
	cvt.rn.f32.u64 	%f114, %rd102;
	div.rn.f32 	%f115, %f113, %f114;
	cvt.f64.f32 	%fd2, %f115;
	mul.f64 	%fd3, %fd2, 0d400921FB54442D18;
	mul.f64 	%fd1, %fd3, 0d4020000000000000;
	ld.const.f32 	%f116, [quadrature_nodes];
	cvt.f64.f32 	%fd4, %f116;
	mul.f64 	%fd5, %fd1, %fd4;
	cvt.rn.f32.f64 	%f1, %fd5;
	ld.const.f32 	%f117, [quadrature_kernel];
	ld.const.f32 	%f118, [quadrature_weights];
	mul.f32 	%f2, %f117, %f118;
	mul.f32 	%f119, %f1, 0f3F22F983;
	cvt.rni.s32.f32 	%r513, %f119;
	cvt.rn.f32.s32 	%f120, %r513;
	fma.rn.f32 	%f121, %f120, 0fBFC90FDA, %f1;
	fma.rn.f32 	%f122, %f120, 0fB3A22168, %f121;
	fma.rn.f32 	%f441, %f120, 0fA7C234C5, %f122;
	abs.f32 	%f4, %f1;
	setp.ltu.f32 	%p2, %f4, 0f47CE4780;
	@%p2 bra 	$L__BB0_9;
	setp.neu.f32 	%p3, %f4, 0f7F800000;
	@%p3 bra 	$L__BB0_4;
	mov.f32 	%f125, 0f00000000;
	mul.rn.f32 	%f441, %f1, %f125;
	mov.b32 	%r513, 0;
	bra.uni 	$L__BB0_9;
$L__BB0_4:
	mov.b32 	%r2, %f1;
	shl.b32 	%r203, %r2, 8;
	or.b32  	%r3, %r203, -2147483648;
	mov.b64 	%rd223, 0;
	mov.b32 	%r510, 0;
	mov.u64 	%rd221, __cudart_i2opi_f;
	mov.u64 	%rd222, %rd1;
$L__BB0_5:
	.pragma "nounroll";
	ld.global.nc.u32 	%r204, [%rd221];
	mad.wide.u32 	%rd108, %r204, %r3, %rd223;
	shr.u64 	%rd223, %rd108, 32;
	st.local.u32 	[%rd222], %rd108;
	add.s32 	%r510, %r510, 1;
	add.s64 	%rd222, %rd222, 4;
	add.s64 	%rd221, %rd221, 4;
	setp.ne.s32 	%p4, %r510, 6;
	@%p4 bra 	$L__BB0_5;
	shr.u32 	%r205, %r2, 23;
	st.local.u32 	[%rd1+24], %rd223;
	and.b32  	%r6, %r205, 31;
	and.b32  	%r206, %r205, 224;
	add.s32 	%r207, %r206, -128;
	shr.u32 	%r208, %r207, 5;
	mul.wide.u32 	%rd109, %r208, 4;
	sub.s64 	%rd9, %rd1, %rd109;
	ld.local.u32 	%r511, [%rd9+24];
	ld.local.u32 	%r512, [%rd9+20];
	setp.eq.s32 	%p5, %r6, 0;
	@%p5 bra 	$L__BB0_8;
	shf.l.wrap.b32 	%r511, %r512, %r511, %r6;
	ld.local.u32 	%r209, [%rd9+16];
	shf.l.wrap.b32 	%r512, %r209, %r512, %r6;
$L__BB0_8:
	shr.u32 	%r210, %r511, 30;
	shf.l.wrap.b32 	%r211, %r512, %r511, 2;
	shl.b32 	%r212, %r512, 2;
	shr.u32 	%r213, %r211, 31;
	add.s32 	%r214, %r213, %r210;
	neg.s32 	%r215, %r214;
	setp.lt.s32 	%p6, %r2, 0;
	selp.b32 	%r513, %r215, %r214, %p6;
	xor.b32  	%r216, %r211, %r2;
	shr.s32 	%r217, %r211, 31;
	xor.b32  	%r218, %r217, %r211;
	xor.b32  	%r219, %r217, %r212;
	cvt.u64.u32 	%rd110, %r218;
	shl.b64 	%rd111, %rd110, 32;
	cvt.u64.u32 	%rd112, %r219;
	or.b64  	%rd113, %rd111, %rd112;
	cvt.rn.f64.s64 	%fd6, %rd113;
	mul.f64 	%fd7, %fd6, 0d3BF921FB54442D19;
	cvt.rn.f32.f64 	%f123, %fd7;
	neg.f32 	%f124, %f123;
	setp.lt.s32 	%p7, %r216, 0;
	selp.f32 	%f441, %f124, %f123, %p7;
$L__BB0_9:
	add.s32 	%r221, %r513, 1;
	mul.rn.f32 	%f126, %f441, %f441;
	and.b32  	%r222, %r513, 1;
	setp.eq.b32 	%p8, %r222, 1;
	selp.f32 	%f127, %f441, 0f3F800000, %p8;
	fma.rn.f32 	%f128, %f126, %f127, 0f00000000;
	fma.rn.f32 	%f129, %f126, 0f37CBAC00, 0fBAB607ED;
	selp.f32 	%f130, 0fB94D4153, %f129, %p8;
	selp.f32 	%f131, 0f3C0885E4, 0f3D2AAABB, %p8;
	fma.rn.f32 	%f132, %f130, %f126, %f131;
	selp.f32 	%f133, 0fBE2AAAA8, 0fBEFFFFFF, %p8;
	fma.rn.f32 	%f134, %f132, %f126, %f133;
	fma.rn.f32 	%f135, %f134, %f128, %f127;
	and.b32  	%r223, %r221, 2;
	setp.eq.s32 	%p9, %r223, 0;
	mov.f32 	%f136, 0f00000000;
	sub.f32 	%f137, %f136, %f135;
	selp.f32 	%f138, %f135, %f137, %p9;
	fma.rn.f32 	%f8, %f2, %f138, 0f00000000;
	ld.const.f32 	%f139, [quadrature_nodes+4];
	cvt.f64.f32 	%fd8, %f139;
	mul.f64 	%fd9, %fd1, %fd8;
	cvt.rn.f32.f64 	%f9, %fd9;
	ld.const.f32 	%f140, [quadrature_kernel+4];
	ld.const.f32 	%f141, [quadrature_weights+4];
	mul.f32 	%f10, %f140, %f141;
	mul.f32 	%f142, %f9, 0f3F22F983;
	cvt.rni.s32.f32 	%r517, %f142;
	cvt.rn.f32.s32 	%f143, %r517;
	fma.rn.f32 	%f144, %f143, 0fBFC90FDA, %f9;
	fma.rn.f32 	%f145, %f143, 0fB3A22168, %f144;
	fma.rn.f32 	%f442, %f143, 0fA7C234C5, %f145;
	abs.f32 	%f12, %f9;
	setp.ltu.f32 	%p10, %f12, 0f47CE4780;
	@%p10 bra 	$L__BB0_17;
	setp.eq.f32 	%p11, %f12, 0f7F800000;
	@%p11 bra 	$L__BB0_16;
	mov.b32 	%r16, %f9;
	shl.b32 	%r225, %r16, 8;
	or.b32  	%r17, %r225, -2147483648;
	mov.b64 	%rd226, 0;
	mov.b32 	%r514, 0;
	mov.u64 	%rd224, __cudart_i2opi_f;
	mov.u64 	%rd225, %rd1;
$L__BB0_12:
	.pragma "nounroll";
	ld.global.nc.u32 	%r226, [%rd224];
	mad.wide.u32 	%rd116, %r226, %r17, %rd226;
	shr.u64 	%rd226, %rd116, 32;
	st.local.u32 	[%rd225], %rd116;
	add.s32 	%r514, %r514, 1;
	add.s64 	%rd225, %rd225, 4;
	add.s64 	%rd224, %rd224, 4;
	setp.ne.s32 	%p12, %r514, 6;
	@%p12 bra 	$L__BB0_12;
	shr.u32 	%r227, %r16, 23;
	st.local.u32 	[%rd1+24], %rd226;
	and.b32  	%r20, %r227, 31;
	and.b32  	%r228, %r227, 224;
	add.s32 	%r229, %r228, -128;
	shr.u32 	%r230, %r229, 5;
	mul.wide.u32 	%rd117, %r230, 4;
	sub.s64 	%rd16, %rd1, %rd117;
	ld.local.u32 	%r515, [%rd16+24];
	ld.local.u32 	%r516, [%rd16+20];
	setp.eq.s32 	%p13, %r20, 0;
	@%p13 bra 	$L__BB0_15;
	shf.l.wrap.b32 	%r515, %r516, %r515, %r20;
	ld.local.u32 	%r231, [%rd16+16];
	shf.l.wrap.b32 	%r516, %r231, %r516, %r20;
$L__BB0_15:
	shr.u32 	%r232, %r515, 30;
	shf.l.wrap.b32 	%r233, %r516, %r515, 2;
	shl.b32 	%r234, %r516, 2;
	shr.u32 	%r235, %r233, 31;
	add.s32 	%r236, %r235, %r232;
	neg.s32 	%r237, %r236;
	setp.lt.s32 	%p14, %r16, 0;
	selp.b32 	%r517, %r237, %r236, %p14;
	xor.b32  	%r238, %r233, %r16;
	shr.s32 	%r239, %r233, 31;
	xor.b32  	%r240, %r239, %r233;
	xor.b32  	%r241, %r239, %r234;
	cvt.u64.u32 	%rd118, %r240;
	shl.b64 	%rd119, %rd118, 32;
	cvt.u64.u32 	%rd120, %r241;
	or.b64  	%rd121, %rd119, %rd120;
	cvt.rn.f64.s64 	%fd10, %rd121;
	mul.f64 	%fd11, %fd10, 0d3BF921FB54442D19;
	cvt.rn.f32.f64 	%f146, %fd11;
	neg.f32 	%f147, %f146;
	setp.lt.s32 	%p15, %r238, 0;
	selp.f32 	%f442, %f147, %f146, %p15;
	bra.uni 	$L__BB0_17;
$L__BB0_16:
	mov.f32 	%f148, 0f00000000;
	mul.rn.f32 	%f442, %f9, %f148;
	mov.b32 	%r517, 0;
$L__BB0_17:
	add.s32 	%r243, %r517, 1;
	mul.rn.f32 	%f149, %f442, %f442;
	and.b32  	%r244, %r517, 1;
	setp.eq.b32 	%p16, %r244, 1;
	selp.f32 	%f150, %f442, 0f3F800000, %p16;
	fma.rn.f32 	%f151, %f149, %f150, 0f00000000;
	fma.rn.f32 	%f152, %f149, 0f37CBAC00, 0fBAB607ED;
	selp.f32 	%f153, 0fB94D4153, %f152, %p16;
	selp.f32 	%f154, 0f3C0885E4, 0f3D2AAABB, %p16;
	fma.rn.f32 	%f155, %f153, %f149, %f154;
	selp.f32 	%f156, 0fBE2AAAA8, 0fBEFFFFFF, %p16;
	fma.rn.f32 	%f157, %f155, %f149, %f156;
	fma.rn.f32 	%f158, %f157, %f151, %f150;
	and.b32  	%r245, %r243, 2;
	setp.eq.s32 	%p17, %r245, 0;
	mov.f32 	%f159, 0f00000000;
	sub.f32 	%f160, %f159, %f158;
	selp.f32 	%f161, %f158, %f160, %p17;
	fma.rn.f32 	%f16, %f10, %f161, %f8;
	ld.const.f32 	%f162, [quadrature_nodes+8];
	cvt.f64.f32 	%fd12, %f162;
	mul.f64 	%fd13, %fd1, %fd12;
	cvt.rn.f32.f64 	%f17, %fd13;
	ld.const.f32 	%f163, [quadrature_kernel+8];
	ld.const.f32 	%f164, [quadrature_weights+8];
	mul.f32 	%f18, %f163, %f164;
	mul.f32 	%f165, %f17, 0f3F22F983;
	cvt.rni.s32.f32 	%r521, %f165;
	cvt.rn.f32.s32 	%f166, %r521;
	fma.rn.f32 	%f167, %f166, 0fBFC90FDA, %f17;
	fma.rn.f32 	%f168, %f166, 0fB3A22168, %f167;
	fma.rn.f32 	%f443, %f166, 0fA7C234C5, %f168;
	abs.f32 	%f20, %f17;
	setp.ltu.f32 	%p18, %f20, 0f47CE4780;
	@%p18 bra 	$L__BB0_25;
	setp.eq.f32 	%p19, %f20, 0f7F800000;
	@%p19 bra 	$L__BB0_24;
	mov.b32 	%r30, %f17;
	shl.b32 	%r247, %r30, 8;
	or.b32  	%r31, %r247, -2147483648;
	mov.b64 	%rd229, 0;
	mov.b32 	%r518, 0;
	mov.u64 	%rd227, __cudart_i2opi_f;
	mov.u64 	%rd228, %rd1;
$L__BB0_20:
	.pragma "nounroll";
	ld.global.nc.u32 	%r248, [%rd227];
	mad.wide.u32 	%rd124, %r248, %r31, %rd229;
	shr.u64 	%rd229, %rd124, 32;
	st.local.u32 	[%rd228], %rd124;
	add.s32 	%r518, %r518, 1;
	add.s64 	%rd228, %rd228, 4;
	add.s64 	%rd227, %rd227, 4;
	setp.ne.s32 	%p20, %r518, 6;
	@%p20 bra 	$L__BB0_20;
	shr.u32 	%r249, %r30, 23;
	st.local.u32 	[%rd1+24], %rd229;
	and.b32  	%r34, %r249, 31;
	and.b32  	%r250, %r249, 224;
	add.s32 	%r251, %r250, -128;
	shr.u32 	%r252, %r251, 5;
	mul.wide.u32 	%rd125, %r252, 4;
	sub.s64 	%rd23, %rd1, %rd125;
	ld.local.u32 	%r519, [%rd23+24];
	ld.local.u32 	%r520, [%rd23+20];
	setp.eq.s32 	%p21, %r34, 0;
	@%p21 bra 	$L__BB0_23;
	shf.l.wrap.b32 	%r519, %r520, %r519, %r34;
	ld.local.u32 	%r253, [%rd23+16];
	shf.l.wrap.b32 	%r520, %r253, %r520, %r34;
$L__BB0_23:
	shr.u32 	%r254, %r519, 30;
	shf.l.wrap.b32 	%r255, %r520, %r519, 2;
	shl.b32 	%r256, %r520, 2;
	shr.u32 	%r257, %r255, 31;
	add.s32 	%r258, %r257, %r254;
	neg.s32 	%r259, %r258;
	setp.lt.s32 	%p22, %r30, 0;
	selp.b32 	%r521, %r259, %r258, %p22;
	xor.b32  	%r260, %r255, %r30;
	shr.s32 	%r261, %r255, 31;
	xor.b32  	%r262, %r261, %r255;
	xor.b32  	%r263, %r261, %r256;
	cvt.u64.u32 	%rd126, %r262;
	shl.b64 	%rd127, %rd126, 32;
	cvt.u64.u32 	%rd128, %r263;
	or.b64  	%rd129, %rd127, %rd128;
	cvt.rn.f64.s64 	%fd14, %rd129;
	mul.f64 	%fd15, %fd14, 0d3BF921FB54442D19;
	cvt.rn.f32.f64 	%f169, %fd15;
	neg.f32 	%f170, %f169;
	setp.lt.s32 	%p23, %r260, 0;
	selp.f32 	%f443, %f170, %f169, %p23;
	bra.uni 	$L__BB0_25;
$L__BB0_24:
	mov.f32 	%f171, 0f00000000;
	mul.rn.f32 	%f443, %f17, %f171;
	mov.b32 	%r521, 0;
$L__BB0_25:
	add.s32 	%r265, %r521, 1;
	mul.rn.f32 	%f172, %f443, %f443;
	and.b32  	%r266, %r521, 1;
	setp.eq.b32 	%p24, %r266, 1;
	selp.f32 	%f173, %f443, 0f3F800000, %p24;
	fma.rn.f32 	%f174, %f172, %f173, 0f00000000;
	fma.rn.f32 	%f175, %f172, 0f37CBAC00, 0fBAB607ED;
	selp.f32 	%f176, 0fB94D4153, %f175, %p24;
	selp.f32 	%f177, 0f3C0885E4, 0f3D2AAABB, %p24;
	fma.rn.f32 	%f178, %f176, %f172, %f177;
	selp.f32 	%f179, 0fBE2AAAA8, 0fBEFFFFFF, %p24;
	fma.rn.f32 	%f180, %f178, %f172, %f179;
	fma.rn.f32 	%f181, %f180, %f174, %f173;
	and.b32  	%r267, %r265, 2;
	setp.eq.s32 	%p25, %r267, 0;
	mov.f32 	%f182, 0f00000000;
	sub.f32 	%f183, %f182, %f181;
	selp.f32 	%f184, %f181, %f183, %p25;
	fma.rn.f32 	%f24, %f18, %f184, %f16;
	ld.const.f32 	%f185, [quadrature_nodes+12];
	cvt.f64.f32 	%fd16, %f185;
	mul.f64 	%fd17, %fd1, %fd16;
	cvt.rn.f32.f64 	%f25, %fd17;
	ld.const.f32 	%f186, [quadrature_kernel+12];
	ld.const.f32 	%f187, [quadrature_weights+12];
	mul.f32 	%f26, %f186, %f187;
	mul.f32 	%f188, %f25, 0f3F22F983;
	cvt.rni.s32.f32 	%r525, %f188;
	cvt.rn.f32.s32 	%f189, %r525;
	fma.rn.f32 	%f190, %f189, 0fBFC90FDA, %f25;
	fma.rn.f32 	%f191, %f189, 0fB3A22168, %f190;
	fma.rn.f32 	%f444, %f189, 0fA7C234C5, %f191;
	abs.f32 	%f28, %f25;
	setp.ltu.f32 	%p26, %f28, 0f47CE4780;
	@%p26 bra 	$L__BB0_33;
	setp.eq.f32 	%p27, %f28, 0f7F800000;
	@%p27 bra 	$L__BB0_32;
	mov.b32 	%r44, %f25;
	shl.b32 	%r269, %r44, 8;
	or.b32  	%r45, %r269, -2147483648;
	mov.b64 	%rd232, 0;
	mov.b32 	%r522, 0;
	mov.u64 	%rd230, __cudart_i2opi_f;
	mov.u64 	%rd231, %rd1;
$L__BB0_28:
	.pragma "nounroll";
	ld.global.nc.u32 	%r270, [%rd230];
	mad.wide.u32 	%rd132, %r270, %r45, %rd232;
	shr.u64 	%rd232, %rd132, 32;
	st.local.u32 	[%rd231], %rd132;
	add.s32 	%r522, %r522, 1;
	add.s64 	%rd231, %rd231, 4;
	add.s64 	%rd230, %rd230, 4;
	setp.ne.s32 	%p28, %r522, 6;
	@%p28 bra 	$L__BB0_28;
	shr.u32 	%r271, %r44, 23;
	st.local.u32 	[%rd1+24], %rd232;
	and.b32  	%r48, %r271, 31;
	and.b32  	%r272, %r271, 224;
	add.s32 	%r273, %r272, -128;
	shr.u32 	%r274, %r273, 5;
	mul.wide.u32 	%rd133, %r274, 4;
	sub.s64 	%rd30, %rd1, %rd133;
	ld.local.u32 	%r523, [%rd30+24];
	ld.local.u32 	%r524, [%rd30+20];
	setp.eq.s32 	%p29, %r48, 0;
	@%p29 bra 	$L__BB0_31;
	shf.l.wrap.b32 	%r523, %r524, %r523, %r48;
	ld.local.u32 	%r275, [%rd30+16];
	shf.l.wrap.b32 	%r524, %r275, %r524, %r48;
$L__BB0_31:
	shr.u32 	%r276, %r523, 30;
	shf.l.wrap.b32 	%r277, %r524, %r523, 2;
	shl.b32 	%r278, %r524, 2;
	shr.u32 	%r279, %r277, 31;
	add.s32 	%r280, %r279, %r276;
	neg.s32 	%r281, %r280;
	setp.lt.s32 	%p30, %r44, 0;
	selp.b32 	%r525, %r281, %r280, %p30;
	xor.b32  	%r282, %r277, %r44;
	shr.s32 	%r283, %r277, 31;
	xor.b32  	%r284, %r283, %r277;
	xor.b32  	%r285, %r283, %r278;
	cvt.u64.u32 	%rd134, %r284;
	shl.b64 	%rd135, %rd134, 32;
	cvt.u64.u32 	%rd136, %r285;
	or.b64  	%rd137, %rd135, %rd136;
	cvt.rn.f64.s64 	%fd18, %rd137;
	mul.f64 	%fd19, %fd18, 0d3BF921FB54442D19;
	cvt.rn.f32.f64 	%f192, %fd19;
	neg.f32 	%f193, %f192;
	setp.lt.s32 	%p31, %r282, 0;
	selp.f32 	%f444, %f193, %f192, %p31;
	bra.uni 	$L__BB0_33;
$L__BB0_32:
	mov.f32 	%f194, 0f00000000;
	mul.rn.f32 	%f444, %f25, %f194;
	mov.b32 	%r525, 0;
$L__BB0_33:
	add.s32 	%r287, %r525, 1;
	mul.rn.f32 	%f195, %f444, %f444;
	and.b32  	%r288, %r525, 1;
	setp.eq.b32 	%p32, %r288, 1;
	selp.f32 	%f196, %f444, 0f3F800000, %p32;
	fma.rn.f32 	%f197, %f195, %f196, 0f00000000;
	fma.rn.f32 	%f198, %f195, 0f37CBAC00, 0fBAB607ED;
	selp.f32 	%f199, 0fB94D4153, %f198, %p32;
	selp.f32 	%f200, 0f3C0885E4, 0f3D2AAABB, %p32;
	fma.rn.f32 	%f201, %f199, %f195, %f200;
	selp.f32 	%f202, 0fBE2AAAA8, 0fBEFFFFFF, %p32;
	fma.rn.f32 	%f203, %f201, %f195, %f202;
	fma.rn.f32 	%f204, %f203, %f197, %f196;
	and.b32  	%r289, %r287, 2;
	setp.eq.s32 	%p33, %r289, 0;
	mov.f32 	%f205, 0f00000000;
	sub.f32 	%f206, %f205, %f204;
	selp.f32 	%f207, %f204, %f206, %p33;
	fma.rn.f32 	%f32, %f26, %f207, %f24;
	ld.const.f32 	%f208, [quadrature_nodes+16];
	cvt.f64.f32 	%fd20, %f208;
	mul.f64 	%fd21, %fd1, %fd20;
	cvt.rn.f32.f64 	%f33, %fd21;
	ld.const.f32 	%f209, [quadrature_kernel+16];
	ld.const.f32 	%f210, [quadrature_weights+16];
	mul.f32 	%f34, %f209, %f210;
	mul.f32 	%f211, %f33, 0f3F22F983;
	cvt.rni.s32.f32 	%r529, %f211;
	cvt.rn.f32.s32 	%f212, %r529;
	fma.rn.f32 	%f213, %f212, 0fBFC90FDA, %f33;
	fma.rn.f32 	%f214, %f212, 0fB3A22168, %f213;
	fma.rn.f32 	%f445, %f212, 0fA7C234C5, %f214;
	abs.f32 	%f36, %f33;
	setp.ltu.f32 	%p34, %f36, 0f47CE4780;
	@%p34 bra 	$L__BB0_41;
	setp.eq.f32 	%p35, %f36, 0f7F800000;
	@%p35 bra 	$L__BB0_40;
	mov.b32 	%r58, %f33;
	shl.b32 	%r291, %r58, 8;
	or.b32  	%r59, %r291, -2147483648;
	mov.b64 	%rd235, 0;
	mov.b32 	%r526, 0;
	mov.u64 	%rd233, __cudart_i2opi_f;
	mov.u64 	%rd234, %rd1;
$L__BB0_36:
	.pragma "nounroll";
	ld.global.nc.u32 	%r292, [%rd233];
	mad.wide.u32 	%rd140, %r292, %r59, %rd235;
	shr.u64 	%rd235, %rd140, 32;
	st.local.u32 	[%rd234], %rd140;
	add.s32 	%r526, %r526, 1;
	add.s64 	%rd234, %rd234, 4;
	add.s64 	%rd233, %rd233, 4;
	setp.ne.s32 	%p36, %r526, 6;
	@%p36 bra 	$L__BB0_36;
	shr.u32 	%r293, %r58, 23;
	st.local.u32 	[%rd1+24], %rd235;
	and.b32  	%r62, %r293, 31;
	and.b32  	%r294, %r293, 224;
	add.s32 	%r295, %r294, -128;
	shr.u32 	%r296, %r295, 5;
	mul.wide.u32 	%rd141, %r296, 4;
	sub.s64 	%rd37, %rd1, %rd141;
	ld.local.u32 	%r527, [%rd37+24];
	ld.local.u32 	%r528, [%rd37+20];
	setp.eq.s32 	%p37, %r62, 0;
	@%p37 bra 	$L__BB0_39;
	shf.l.wrap.b32 	%r527, %r528, %r527, %r62;
	ld.local.u32 	%r297, [%rd37+16];
	shf.l.wrap.b32 	%r528, %r297, %r528, %r62;
$L__BB0_39:
	shr.u32 	%r298, %r527, 30;
	shf.l.wrap.b32 	%r299, %r528, %r527, 2;
	shl.b32 	%r300, %r528, 2;
	shr.u32 	%r301, %r299, 31;
	add.s32 	%r302, %r301, %r298;
	neg.s32 	%r303, %r302;
	setp.lt.s32 	%p38, %r58, 0;
	selp.b32 	%r529, %r303, %r302, %p38;
	xor.b32  	%r304, %r299, %r58;
	shr.s32 	%r305, %r299, 31;
	xor.b32  	%r306, %r305, %r299;
	xor.b32  	%r307, %r305, %r300;
	cvt.u64.u32 	%rd142, %r306;
	shl.b64 	%rd143, %rd142, 32;
	cvt.u64.u32 	%rd144, %r307;
	or.b64  	%rd145, %rd143, %rd144;
	cvt.rn.f64.s64 	%fd22, %rd145;
	mul.f64 	%fd23, %fd22, 0d3BF921FB54442D19;
	cvt.rn.f32.f64 	%f215, %fd23;
	neg.f32 	%f216, %f215;
	setp.lt.s32 	%p39, %r304, 0;
	selp.f32 	%f445, %f216, %f215, %p39;
	bra.uni 	$L__BB0_41;
$L__BB0_40:
	mov.f32 	%f217, 0f00000000;
	mul.rn.f32 	%f445, %f33, %f217;
	mov.b32 	%r529, 0;
$L__BB0_41:
	add.s32 	%r309, %r529, 1;
	mul.rn.f32 	%f218, %f445, %f445;
	and.b32  	%r310, %r529, 1;
	setp.eq.b32 	%p40, %r310, 1;
	selp.f32 	%f219, %f445, 0f3F800000, %p40;
	fma.rn.f32 	%f220, %f218, %f219, 0f00000000;
	fma.rn.f32 	%f221, %f218, 0f37CBAC00, 0fBAB607ED;
	selp.f32 	%f222, 0fB94D4153, %f221, %p40;
	selp.f32 	%f223, 0f3C0885E4, 0f3D2AAABB, %p40;
	fma.rn.f32 	%f224, %f222, %f218, %f223;
	selp.f32 	%f225, 0fBE2AAAA8, 0fBEFFFFFF, %p40;
	fma.rn.f32 	%f226, %f224, %f218, %f225;
	fma.rn.f32 	%f227, %f226, %f220, %f219;
	and.b32  	%r311, %r309, 2;
	setp.eq.s32 	%p41, %r311, 0;
	mov.f32 	%f228, 0f00000000;
	sub.f32 	%f229, %f228, %f227;
	selp.f32 	%f230, %f227, %f229, %p41;
	fma.rn.f32 	%f40, %f34, %f230, %f32;
	ld.const.f32 	%f231, [quadrature_nodes+20];
	cvt.f64.f32 	%fd24, %f231;
	mul.f64 	%fd25, %fd1, %fd24;
	cvt.rn.f32.f64 	%f41, %fd25;
	ld.const.f32 	%f232, [quadrature_kernel+20];
	ld.const.f32 	%f233, [quadrature_weights+20];
	mul.f32 	%f42, %f232, %f233;
	mul.f32 	%f234, %f41, 0f3F22F983;
	cvt.rni.s32.f32 	%r533, %f234;
	cvt.rn.f32.s32 	%f235, %r533;
	fma.rn.f32 	%f236, %f235, 0fBFC90FDA, %f41;
	fma.rn.f32 	%f237, %f235, 0fB3A22168, %f236;
	fma.rn.f32 	%f446, %f235, 0fA7C234C5, %f237;
	abs.f32 	%f44, %f41;
	setp.ltu.f32 	%p42, %f44, 0f47CE4780;
	@%p42 bra 	$L__BB0_49;
	setp.eq.f32 	%p43, %f44, 0f7F800000;
	@%p43 bra 	$L__BB0_48;
	mov.b32 	%r72, %f41;
	shl.b32 	%r313, %r72, 8;
	or.b32  	%r73, %r313, -2147483648;
	mov.b64 	%rd238, 0;
	mov.b32 	%r530, 0;
	mov.u64 	%rd236, __cudart_i2opi_f;
	mov.u64 	%rd237, %rd1;
$L__BB0_44:
	.pragma "nounroll";
	ld.global.nc.u32 	%r314, [%rd236];
	mad.wide.u32 	%rd148, %r314, %r73, %rd238;
	shr.u64 	%rd238, %rd148, 32;
	st.local.u32 	[%rd237], %rd148;
	add.s32 	%r530, %r530, 1;
	add.s64 	%rd237, %rd237, 4;
	add.s64 	%rd236, %rd236, 4;
	setp.ne.s32 	%p44, %r530, 6;
	@%p44 bra 	$L__BB0_44;
	shr.u32 	%r315, %r72, 23;
	st.local.u32 	[%rd1+24], %rd238;
	and.b32  	%r76, %r315, 31;
	and.b32  	%r316, %r315, 224;
	add.s32 	%r317, %r316, -128;
	shr.u32 	%r318, %r317, 5;
	mul.wide.u32 	%rd149, %r318, 4;
	sub.s64 	%rd44, %rd1, %rd149;
	ld.local.u32 	%r531, [%rd44+24];
	ld.local.u32 	%r532, [%rd44+20];
	setp.eq.s32 	%p45, %r76, 0;
	@%p45 bra 	$L__BB0_47;
	shf.l.wrap.b32 	%r531, %r532, %r531, %r76;
	ld.local.u32 	%r319, [%rd44+16];
	shf.l.wrap.b32 	%r532, %r319, %r532, %r76;
$L__BB0_47:
	shr.u32 	%r320, %r531, 30;
	shf.l.wrap.b32 	%r321, %r532, %r531, 2;
	shl.b32 	%r322, %r532, 2;
	shr.u32 	%r323, %r321, 31;
	add.s32 	%r324, %r323, %r320;
	neg.s32 	%r325, %r324;
	setp.lt.s32 	%p46, %r72, 0;
	selp.b32 	%r533, %r325, %r324, %p46;
	xor.b32  	%r326, %r321, %r72;
	shr.s32 	%r327, %r321, 31;
	xor.b32  	%r328, %r327, %r321;
	xor.b32  	%r329, %r327, %r322;
	cvt.u64.u32 	%rd150, %r328;
	shl.b64 	%rd151, %rd150, 32;
	cvt.u64.u32 	%rd152, %r329;
	or.b64  	%rd153, %rd151, %rd152;
	cvt.rn.f64.s64 	%fd26, %rd153;
	mul.f64 	%fd27, %fd26, 0d3BF921FB54442D19;
	cvt.rn.f32.f64 	%f238, %fd27;
	neg.f32 	%f239, %f238;
	setp.lt.s32 	%p47, %r326, 0;
	selp.f32 	%f446, %f239, %f238, %p47;
	bra.uni 	$L__BB0_49;
$L__BB0_48:
	mov.f32 	%f240, 0f00000000;
	mul.rn.f32 	%f446, %f41, %f240;
	mov.b32 	%r533, 0;
$L__BB0_49:
	add.s32 	%r331, %r533, 1;
	mul.rn.f32 	%f241, %f446, %f446;
	and.b32  	%r332, %r533, 1;
	setp.eq.b32 	%p48, %r332, 1;
	selp.f32 	%f242, %f446, 0f3F800000, %p48;
	fma.rn.f32 	%f243, %f241, %f242, 0f00000000;
	fma.rn.f32 	%f244, %f241, 0f37CBAC00, 0fBAB607ED;
	selp.f32 	%f245, 0fB94D4153, %f244, %p48;
	selp.f32 	%f246, 0f3C0885E4, 0f3D2AAABB, %p48;
	fma.rn.f32 	%f247, %f245, %f241, %f246;
	selp.f32 	%f248, 0fBE2AAAA8, 0fBEFFFFFF, %p48;
	fma.rn.f32 	%f249, %f247, %f241, %f248;
	fma.rn.f32 	%f250, %f249, %f243, %f242;
	and.b32  	%r333, %r331, 2;
	setp.eq.s32 	%p49, %r333, 0;
	mov.f32 	%f251, 0f00000000;
	sub.f32 	%f252, %f251, %f250;
	selp.f32 	%f253, %f250, %f252, %p49;
	fma.rn.f32 	%f48, %f42, %f253, %f40;
	ld.const.f32 	%f254, [quadrature_nodes+24];
	cvt.f64.f32 	%fd28, %f254;
	mul.f64 	%fd29, %fd1, %fd28;
	cvt.rn.f32.f64 	%f49, %fd29;
	ld.const.f32 	%f255, [quadrature_kernel+24];
	ld.const.f32 	%f256, [quadrature_weights+24];
	mul.f32 	%f50, %f255, %f256;
	mul.f32 	%f257, %f49, 0f3F22F983;
	cvt.rni.s32.f32 	%r537, %f257;
	cvt.rn.f32.s32 	%f258, %r537;
	fma.rn.f32 	%f259, %f258, 0fBFC90FDA, %f49;
	fma.rn.f32 	%f260, %f258, 0fB3A22168, %f259;
	fma.rn.f32 	%f447, %f258, 0fA7C234C5, %f260;
	abs.f32 	%f52, %f49;
	setp.ltu.f32 	%p50, %f52, 0f47CE4780;
	@%p50 bra 	$L__BB0_57;
	setp.eq.f32 	%p51, %f52, 0f7F800000;
	@%p51 bra 	$L__BB0_56;
	mov.b32 	%r86, %f49;
	shl.b32 	%r335, %r86, 8;
	or.b32  	%r87, %r335, -2147483648;
	mov.b64 	%rd241, 0;
	mov.b32 	%r534, 0;
	mov.u64 	%rd239, __cudart_i2opi_f;
	mov.u64 	%rd240, %rd1;
$L__BB0_52:
	.pragma "nounroll";
	ld.global.nc.u32 	%r336, [%rd239];
	mad.wide.u32 	%rd156, %r336, %r87, %rd241;
	shr.u64 	%rd241, %rd156, 32;
	st.local.u32 	[%rd240], %rd156;
	add.s32 	%r534, %r534, 1;
	add.s64 	%rd240, %rd240, 4;
	add.s64 	%rd239, %rd239, 4;
	setp.ne.s32 	%p52, %r534, 6;
	@%p52 bra 	$L__BB0_52;
	shr.u32 	%r337, %r86, 23;
	st.local.u32 	[%rd1+24], %rd241;
	and.b32  	%r90, %r337, 31;
	and.b32  	%r338, %r337, 224;
	add.s32 	%r339, %r338, -128;
	shr.u32 	%r340, %r339, 5;
	mul.wide.u32 	%rd157, %r340, 4;
	sub.s64 	%rd51, %rd1, %rd157;
	ld.local.u32 	%r535, [%rd51+24];
	ld.local.u32 	%r536, [%rd51+20];
	setp.eq.s32 	%p53, %r90, 0;
	@%p53 bra 	$L__BB0_55;
	shf.l.wrap.b32 	%r535, %r536, %r535, %r90;
	ld.local.u32 	%r341, [%rd51+16];
	shf.l.wrap.b32 	%r536, %r341, %r536, %r90;
$L__BB0_55:
	shr.u32 	%r342, %r535, 30;
	shf.l.wrap.b32 	%r343, %r536, %r535, 2;
	shl.b32 	%r344, %r536, 2;
	shr.u32 	%r345, %r343, 31;
	add.s32 	%r346, %r345, %r342;
	neg.s32 	%r347, %r346;
	setp.lt.s32 	%p54, %r86, 0;
	selp.b32 	%r537, %r347, %r346, %p54;
	xor.b32  	%r348, %r343, %r86;
	shr.s32 	%r349, %r343, 31;
	xor.b32  	%r350, %r349, %r343;
	xor.b32  	%r351, %r349, %r344;
	cvt.u64.u32 	%rd158, %r350;
	shl.b64 	%rd159, %rd158, 32;
	cvt.u64.u32 	%rd160, %r351;
	or.b64  	%rd161, %rd159, %rd160;
	cvt.rn.f64.s64 	%fd30, %rd161;
	mul.f64 	%fd31, %fd30, 0d3BF921FB54442D19;
	cvt.rn.f32.f64 	%f261, %fd31;
	neg.f32 	%f262, %f261;
	setp.lt.s32 	%p55, %r348, 0;
	selp.f32 	%f447, %f262, %f261, %p55;
	bra.uni 	$L__BB0_57;
$L__BB0_56:
	mov.f32 	%f263, 0f00000000;
	mul.rn.f32 	%f447, %f49, %f263;
	mov.b32 	%r537, 0;
$L__BB0_57:
	add.s32 	%r353, %r537, 1;
	mul.rn.f32 	%f264, %f447, %f447;
	and.b32  	%r354, %r537, 1;
	setp.eq.b32 	%p56, %r354, 1;
	selp.f32 	%f265, %f447, 0f3F800000, %p56;
	fma.rn.f32 	%f266, %f264, %f265, 0f00000000;
	fma.rn.f32 	%f267, %f264, 0f37CBAC00, 0fBAB607ED;
	selp.f32 	%f268, 0fB94D4153, %f267, %p56;
	selp.f32 	%f269, 0f3C0885E4, 0f3D2AAABB, %p56;
	fma.rn.f32 	%f270, %f268, %f264, %f269;
	selp.f32 	%f271, 0fBE2AAAA8, 0fBEFFFFFF, %p56;
	fma.rn.f32 	%f272, %f270, %f264, %f271;
	fma.rn.f32 	%f273, %f272, %f266, %f265;
	and.b32  	%r355, %r353, 2;
	setp.eq.s32 	%p57, %r355, 0;
	mov.f32 	%f274, 0f00000000;
	sub.f32 	%f275, %f274, %f273;
	selp.f32 	%f276, %f273, %f275, %p57;
	fma.rn.f32 	%f56, %f50, %f276, %f48;
	ld.const.f32 	%f277, [quadrature_nodes+28];
	cvt.f64.f32 	%fd32, %f277;
	mul.f64 	%fd33, %fd1, %fd32;
	cvt.rn.f32.f64 	%f57, %fd33;
	ld.const.f32 	%f278, [quadrature_kernel+28];
	ld.const.f32 	%f279, [quadrature_weights+28];
	mul.f32 	%f58, %f278, %f279;
	mul.f32 	%f280, %f57, 0f3F22F983;
	cvt.rni.s32.f32 	%r541, %f280;
	cvt.rn.f32.s32 	%f281, %r541;
	fma.rn.f32 	%f282, %f281, 0fBFC90FDA, %f57;
	fma.rn.f32 	%f283, %f281, 0fB3A22168, %f282;
	fma.rn.f32 	%f448, %f281, 0fA7C234C5, %f283;
	abs.f32 	%f60, %f57;
	setp.ltu.f32 	%p58, %f60, 0f47CE4780;
	@%p58 bra 	$L__BB0_65;
	setp.eq.f32 	%p59, %f60, 0f7F800000;
	@%p59 bra 	$L__BB0_64;
	mov.b32 	%r100, %f57;
	shl.b32 	%r357, %r100, 8;
	or.b32  	%r101, %r357, -2147483648;
	mov.b64 	%rd244, 0;
	mov.b32 	%r538, 0;
	mov.u64 	%rd242, __cudart_i2opi_f;
	mov.u64 	%rd243, %rd1;
$L__BB0_60:
	.pragma "nounroll";
	ld.global.nc.u32 	%r358, [%rd242];
	mad.wide.u32 	%rd164, %r358, %r101, %rd244;
	shr.u64 	%rd244, %rd164, 32;
	st.local.u32 	[%rd243], %rd164;
	add.s32 	%r538, %r538, 1;
	add.s64 	%rd243, %rd243, 4;
	add.s64 	%rd242, %rd242, 4;
	setp.ne.s32 	%p60, %r538, 6;
	@%p60 bra 	$L__BB0_60;
	shr.u32 	%r359, %r100, 23;
	st.local.u32 	[%rd1+24], %rd244;
	and.b32  	%r104, %r359, 31;
	and.b32  	%r360, %r359, 224;
	add.s32 	%r361, %r360, -128;
	shr.u32 	%r362, %r361, 5;
	mul.wide.u32 	%rd165, %r362, 4;
	sub.s64 	%rd58, %rd1, %rd165;
	ld.local.u32 	%r539, [%rd58+24];
	ld.local.u32 	%r540, [%rd58+20];
	setp.eq.s32 	%p61, %r104, 0;
	@%p61 bra 	$L__BB0_63;
	shf.l.wrap.b32 	%r539, %r540, %r539, %r104;
	ld.local.u32 	%r363, [%rd58+16];
	shf.l.wrap.b32 	%r540, %r363, %r540, %r104;
$L__BB0_63:
	shr.u32 	%r364, %r539, 30;
	shf.l.wrap.b32 	%r365, %r540, %r539, 2;
	shl.b32 	%r366, %r540, 2;
	shr.u32 	%r367, %r365, 31;
	add.s32 	%r368, %r367, %r364;
	neg.s32 	%r369, %r368;
	setp.lt.s32 	%p62, %r100, 0;
	selp.b32 	%r541, %r369, %r368, %p62;
	xor.b32  	%r370, %r365, %r100;
	shr.s32 	%r371, %r365, 31;
	xor.b32  	%r372, %r371, %r365;
	xor.b32  	%r373, %r371, %r366;
	cvt.u64.u32 	%rd166, %r372;
	shl.b64 	%rd167, %rd166, 32;
	cvt.u64.u32 	%rd168, %r373;
	or.b64  	%rd169, %rd167, %rd168;
	cvt.rn.f64.s64 	%fd34, %rd169;
	mul.f64 	%fd35, %fd34, 0d3BF921FB54442D19;
	cvt.rn.f32.f64 	%f284, %fd35;
	neg.f32 	%f285, %f284;
	setp.lt.s32 	%p63, %r370, 0;
	selp.f32 	%f448, %f285, %f284, %p63;
	bra.uni 	$L__BB0_65;
$L__BB0_64:
	mov.f32 	%f286, 0f00000000;
	mul.rn.f32 	%f448, %f57, %f286;
	mov.b32 	%r541, 0;
$L__BB0_65:
	add.s32 	%r375, %r541, 1;
	mul.rn.f32 	%f287, %f448, %f448;
	and.b32  	%r376, %r541, 1;
	setp.eq.b32 	%p64, %r376, 1;
	selp.f32 	%f288, %f448, 0f3F800000, %p64;
	fma.rn.f32 	%f289, %f287, %f288, 0f00000000;
	fma.rn.f32 	%f290, %f287, 0f37CBAC00, 0fBAB607ED;
	selp.f32 	%f291, 0fB94D4153, %f290, %p64;
	selp.f32 	%f292, 0f3C0885E4, 0f3D2AAABB, %p64;
	fma.rn.f32 	%f293, %f291, %f287, %f292;
	selp.f32 	%f294, 0fBE2AAAA8, 0fBEFFFFFF, %p64;
	fma.rn.f32 	%f295, %f293, %f287, %f294;
	fma.rn.f32 	%f296, %f295, %f289, %f288;
	and.b32  	%r377, %r375, 2;
	setp.eq.s32 	%p65, %r377, 0;
	mov.f32 	%f297, 0f00000000;
	sub.f32 	%f298, %f297, %f296;
	selp.f32 	%f299, %f296, %f298, %p65;
	fma.rn.f32 	%f64, %f58, %f299, %f56;
	ld.const.f32 	%f300, [quadrature_nodes+32];
	cvt.f64.f32 	%fd36, %f300;
	mul.f64 	%fd37, %fd1, %fd36;
	cvt.rn.f32.f64 	%f65, %fd37;
	ld.const.f32 	%f301, [quadrature_kernel+32];
	ld.const.f32 	%f302, [quadrature_weights+32];
	mul.f32 	%f66, %f301, %f302;
	mul.f32 	%f303, %f65, 0f3F22F983;
	cvt.rni.s32.f32 	%r545, %f303;
	cvt.rn.f32.s32 	%f304, %r545;
	fma.rn.f32 	%f305, %f304, 0fBFC90FDA, %f65;
	fma.rn.f32 	%f306, %f304, 0fB3A22168, %f305;
	fma.rn.f32 	%f449, %f304, 0fA7C234C5, %f306;
	abs.f32 	%f68, %f65;
	setp.ltu.f32 	%p66, %f68, 0f47CE4780;
	@%p66 bra 	$L__BB0_73;
	setp.eq.f32 	%p67, %f68, 0f7F800000;
	@%p67 bra 	$L__BB0_72;
	mov.b32 	%r114, %f65;
	shl.b32 	%r379, %r114, 8;
	or.b32  	%r115, %r379, -2147483648;
	mov.b64 	%rd247, 0;
	mov.b32 	%r542, 0;
	mov.u64 	%rd245, __cudart_i2opi_f;
	mov.u64 	%rd246, %rd1;
$L__BB0_68:
	.pragma "nounroll";
	ld.global.nc.u32 	%r380, [%rd245];
	mad.wide.u32 	%rd172, %r380, %r115, %rd247;
	shr.u64 	%rd247, %rd172, 32;
	st.local.u32 	[%rd246], %rd172;
	add.s32 	%r542, %r542, 1;
	add.s64 	%rd246, %rd246, 4;
	add.s64 	%rd245, %rd245, 4;
	setp.ne.s32 	%p68, %r542, 6;
	@%p68 bra 	$L__BB0_68;
	shr.u32 	%r381, %r114, 23;
	st.local.u32 	[%rd1+24], %rd247;
	and.b32  	%r118, %r381, 31;
	and.b32  	%r382, %r381, 224;
	add.s32 	%r383, %r382, -128;
	shr.u32 	%r384, %r383, 5;
	mul.wide.u32 	%rd173, %r384, 4;
	sub.s64 	%rd65, %rd1, %rd173;
	ld.local.u32 	%r543, [%rd65+24];
	ld.local.u32 	%r544, [%rd65+20];
	setp.eq.s32 	%p69, %r118, 0;
	@%p69 bra 	$L__BB0_71;
	shf.l.wrap.b32 	%r543, %r544, %r543, %r118;
	ld.local.u32 	%r385, [%rd65+16];
	shf.l.wrap.b32 	%r544, %r385, %r544, %r118;
$L__BB0_71:
	shr.u32 	%r386, %r543, 30;
	shf.l.wrap.b32 	%r387, %r544, %r543, 2;
	shl.b32 	%r388, %r544, 2;
	shr.u32 	%r389, %r387, 31;
	add.s32 	%r390, %r389, %r386;
	neg.s32 	%r391, %r390;
	setp.lt.s32 	%p70, %r114, 0;
	selp.b32 	%r545, %r391, %r390, %p70;
	xor.b32  	%r392, %r387, %r114;
	shr.s32 	%r393, %r387, 31;
	xor.b32  	%r394, %r393, %r387;
	xor.b32  	%r395, %r393, %r388;
	cvt.u64.u32 	%rd174, %r394;
	shl.b64 	%rd175, %rd174, 32;
	cvt.u64.u32 	%rd176, %r395;
	or.b64  	%rd177, %rd175, %rd176;
	cvt.rn.f64.s64 	%fd38, %rd177;
	mul.f64 	%fd39, %fd38, 0d3BF921FB54442D19;
	cvt.rn.f32.f64 	%f307, %fd39;
	neg.f32 	%f308, %f307;
	setp.lt.s32 	%p71, %r392, 0;
	selp.f32 	%f449, %f308, %f307, %p71;
	bra.uni 	$L__BB0_73;
$L__BB0_72:
	mov.f32 	%f309, 0f00000000;
	mul.rn.f32 	%f449, %f65, %f309;
	mov.b32 	%r545, 0;
$L__BB0_73:
	add.s32 	%r397, %r545, 1;
	mul.rn.f32 	%f310, %f449, %f449;
	and.b32  	%r398, %r545, 1;
	setp.eq.b32 	%p72, %r398, 1;
	selp.f32 	%f311, %f449, 0f3F800000, %p72;
	fma.rn.f32 	%f312, %f310, %f311, 0f00000000;
	fma.rn.f32 	%f313, %f310, 0f37CBAC00, 0fBAB607ED;
	selp.f32 	%f314, 0fB94D4153, %f313, %p72;
	selp.f32 	%f315, 0f3C0885E4, 0f3D2AAABB, %p72;
	fma.rn.f32 	%f316, %f314, %f310, %f315;
	selp.f32 	%f317, 0fBE2AAAA8, 0fBEFFFFFF, %p72;
	fma.rn.f32 	%f318, %f316, %f310, %f317;
	fma.rn.f32 	%f319, %f318, %f312, %f311;
	and.b32  	%r399, %r397, 2;
	setp.eq.s32 	%p73, %r399, 0;
	mov.f32 	%f320, 0f00000000;
	sub.f32 	%f321, %f320, %f319;
	selp.f32 	%f322, %f319, %f321, %p73;
	fma.rn.f32 	%f72, %f66, %f322, %f64;
	ld.const.f32 	%f323, [quadrature_nodes+36];
	cvt.f64.f32 	%fd40, %f323;
	mul.f64 	%fd41, %fd1, %fd40;
	cvt.rn.f32.f64 	%f73, %fd41;
	ld.const.f32 	%f324, [quadrature_kernel+36];
	ld.const.f32 	%f325, [quadrature_weights+36];
	mul.f32 	%f74, %f324, %f325;
	mul.f32 	%f326, %f73, 0f3F22F983;
	cvt.rni.s32.f32 	%r549, %f326;
	cvt.rn.f32.s32 	%f327, %r549;
	fma.rn.f32 	%f328, %f327, 0fBFC90FDA, %f73;
	fma.rn.f32 	%f329, %f327, 0fB3A22168, %f328;
	fma.rn.f32 	%f450, %f327, 0fA7C234C5, %f329;
	abs.f32 	%f76, %f73;
	setp.ltu.f32 	%p74, %f76, 0f47CE4780;
	@%p74 bra 	$L__BB0_81;
	setp.eq.f32 	%p75, %f76, 0f7F800000;
	@%p75 bra 	$L__BB0_80;
	mov.b32 	%r128, %f73;
	shl.b32 	%r401, %r128, 8;
	or.b32  	%r129, %r401, -2147483648;
	mov.b64 	%rd250, 0;
	mov.b32 	%r546, 0;
	mov.u64 	%rd248, __cudart_i2opi_f;
	mov.u64 	%rd249, %rd1;
$L__BB0_76:
	.pragma "nounroll";
	ld.global.nc.u32 	%r402, [%rd248];
	mad.wide.u32 	%rd180, %r402, %r129, %rd250;
	shr.u64 	%rd250, %rd180, 32;
	st.local.u32 	[%rd249], %rd180;
	add.s32 	%r546, %r546, 1;
	add.s64 	%rd249, %rd249, 4;
	add.s64 	%rd248, %rd248, 4;
	setp.ne.s32 	%p76, %r546, 6;
	@%p76 bra 	$L__BB0_76;
	shr.u32 	%r403, %r128, 23;
	st.local.u32 	[%rd1+24], %rd250;
	and.b32  	%r132, %r403, 31;
	and.b32  	%r404, %r403, 224;
	add.s32 	%r405, %r404, -128;
	shr.u32 	%r406, %r405, 5;
	mul.wide.u32 	%rd181, %r406, 4;
	sub.s64 	%rd72, %rd1, %rd181;
	ld.local.u32 	%r547, [%rd72+24];
	ld.local.u32 	%r548, [%rd72+20];
	setp.eq.s32 	%p77, %r132, 0;
	@%p77 bra 	$L__BB0_79;
	shf.l.wrap.b32 	%r547, %r548, %r547, %r132;
	ld.local.u32 	%r407, [%rd72+16];
	shf.l.wrap.b32 	%r548, %r407, %r548, %r132;
$L__BB0_79:
	shr.u32 	%r408, %r547, 30;
	shf.l.wrap.b32 	%r409, %r548, %r547, 2;
	shl.b32 	%r410, %r548, 2;
	shr.u32 	%r411, %r409, 31;
	add.s32 	%r412, %r411, %r408;
	neg.s32 	%r413, %r412;
	setp.lt.s32 	%p78, %r128, 0;
	selp.b32 	%r549, %r413, %r412, %p78;
	xor.b32  	%r414, %r409, %r128;
	shr.s32 	%r415, %r409, 31;
	xor.b32  	%r416, %r415, %r409;
	xor.b32  	%r417, %r415, %r410;
	cvt.u64.u32 	%rd182, %r416;
	shl.b64 	%rd183, %rd182, 32;
	cvt.u64.u32 	%rd184, %r417;
	or.b64  	%rd185, %rd183, %rd184;
	cvt.rn.f64.s64 	%fd42, %rd185;
	mul.f64 	%fd43, %fd42, 0d3BF921FB54442D19;
	cvt.rn.f32.f64 	%f330, %fd43;
	neg.f32 	%f331, %f330;
	setp.lt.s32 	%p79, %r414, 0;
	selp.f32 	%f450, %f331, %f330, %p79;
	bra.uni 	$L__BB0_81;
$L__BB0_80:
	mov.f32 	%f332, 0f00000000;
	mul.rn.f32 	%f450, %f73, %f332;
	mov.b32 	%r549, 0;
$L__BB0_81:
	add.s32 	%r419, %r549, 1;
	mul.rn.f32 	%f333, %f450, %f450;
	and.b32  	%r420, %r549, 1;
	setp.eq.b32 	%p80, %r420, 1;
	selp.f32 	%f334, %f450, 0f3F800000, %p80;
	fma.rn.f32 	%f335, %f333, %f334, 0f00000000;
	fma.rn.f32 	%f336, %f333, 0f37CBAC00, 0fBAB607ED;
	selp.f32 	%f337, 0fB94D4153, %f336, %p80;
	selp.f32 	%f338, 0f3C0885E4, 0f3D2AAABB, %p80;
	fma.rn.f32 	%f339, %f337, %f333, %f338;
	selp.f32 	%f340, 0fBE2AAAA8, 0fBEFFFFFF, %p80;
	fma.rn.f32 	%f341, %f339, %f333, %f340;
	fma.rn.f32 	%f342, %f341, %f335, %f334;
	and.b32  	%r421, %r419, 2;
	setp.eq.s32 	%p81, %r421, 0;
	mov.f32 	%f343, 0f00000000;
	sub.f32 	%f344, %f343, %f342;
	selp.f32 	%f345, %f342, %f344, %p81;
	fma.rn.f32 	%f80, %f74, %f345, %f72;
	ld.const.f32 	%f346, [quadrature_nodes+40];
	cvt.f64.f32 	%fd44, %f346;
	mul.f64 	%fd45, %fd1, %fd44;
	cvt.rn.f32.f64 	%f81, %fd45;
	ld.const.f32 	%f347, [quadrature_kernel+40];
	ld.const.f32 	%f348, [quadrature_weights+40];
	mul.f32 	%f82, %f347, %f348;
	mul.f32 	%f349, %f81, 0f3F22F983;
	cvt.rni.s32.f32 	%r553, %f349;
	cvt.rn.f32.s32 	%f350, %r553;
	fma.rn.f32 	%f351, %f350, 0fBFC90FDA, %f81;
	fma.rn.f32 	%f352, %f350, 0fB3A22168, %f351;
	fma.rn.f32 	%f451, %f350, 0fA7C234C5, %f352;
	abs.f32 	%f84, %f81;
	setp.ltu.f32 	%p82, %f84, 0f47CE4780;
	@%p82 bra 	$L__BB0_89;
	setp.eq.f32 	%p83, %f84, 0f7F800000;
	@%p83 bra 	$L__BB0_88;
	mov.b32 	%r142, %f81;
	shl.b32 	%r423, %r142, 8;
	or.b32  	%r143, %r423, -2147483648;
	mov.b64 	%rd253, 0;
	mov.b32 	%r550, 0;
	mov.u64 	%rd251, __cudart_i2opi_f;
	mov.u64 	%rd252, %rd1;
$L__BB0_84:
	.pragma "nounroll";
	ld.global.nc.u32 	%r424, [%rd251];
	mad.wide.u32 	%rd188, %r424, %r143, %rd253;
	shr.u64 	%rd253, %rd188, 32;
	st.local.u32 	[%rd252], %rd188;
	add.s32 	%r550, %r550, 1;
	add.s64 	%rd252, %rd252, 4;
	add.s64 	%rd251, %rd251, 4;
	setp.ne.s32 	%p84, %r550, 6;
	@%p84 bra 	$L__BB0_84;
	shr.u32 	%r425, %r142, 23;
	st.local.u32 	[%rd1+24], %rd253;
	and.b32  	%r146, %r425, 31;
	and.b32  	%r426, %r425, 224;
	add.s32 	%r427, %r426, -128;
	shr.u32 	%r428, %r427, 5;
	mul.wide.u32 	%rd189, %r428, 4;
	sub.s64 	%rd79, %rd1, %rd189;
	ld.local.u32 	%r551, [%rd79+24];
	ld.local.u32 	%r552, [%rd79+20];
	setp.eq.s32 	%p85, %r146, 0;
	@%p85 bra 	$L__BB0_87;
	shf.l.wrap.b32 	%r551, %r552, %r551, %r146;
	ld.local.u32 	%r429, [%rd79+16];
	shf.l.wrap.b32 	%r552, %r429, %r552, %r146;
$L__BB0_87:
	shr.u32 	%r430, %r551, 30;
	shf.l.wrap.b32 	%r431, %r552, %r551, 2;
	shl.b32 	%r432, %r552, 2;
	shr.u32 	%r433, %r431, 31;
	add.s32 	%r434, %r433, %r430;
	neg.s32 	%r435, %r434;
	setp.lt.s32 	%p86, %r142, 0;
	selp.b32 	%r553, %r435, %r434, %p86;
	xor.b32  	%r436, %r431, %r142;
	shr.s32 	%r437, %r431, 31;
	xor.b32  	%r438, %r437, %r431;
	xor.b32  	%r439, %r437, %r432;
	cvt.u64.u32 	%rd190, %r438;
	shl.b64 	%rd191, %rd190, 32;
	cvt.u64.u32 	%rd192, %r439;
	or.b64  	%rd193, %rd191, %rd192;
	cvt.rn.f64.s64 	%fd46, %rd193;
	mul.f64 	%fd47, %fd46, 0d3BF921FB54442D19;
	cvt.rn.f32.f64 	%f353, %fd47;
	neg.f32 	%f354, %f353;
	setp.lt.s32 	%p87, %r436, 0;
	selp.f32 	%f451, %f354, %f353, %p87;
	bra.uni 	$L__BB0_89;
$L__BB0_88:
	mov.f32 	%f355, 0f00000000;
	mul.rn.f32 	%f451, %f81, %f355;
	mov.b32 	%r553, 0;
$L__BB0_89:
	add.s32 	%r441, %r553, 1;
	mul.rn.f32 	%f356, %f451, %f451;
	and.b32  	%r442, %r553, 1;
	setp.eq.b32 	%p88, %r442, 1;
	selp.f32 	%f357, %f451, 0f3F800000, %p88;
	fma.rn.f32 	%f358, %f356, %f357, 0f00000000;
	fma.rn.f32 	%f359, %f356, 0f37CBAC00, 0fBAB607ED;
	selp.f32 	%f360, 0fB94D4153, %f359, %p88;
	selp.f32 	%f361, 0f3C0885E4, 0f3D2AAABB, %p88;
	fma.rn.f32 	%f362, %f360, %f356, %f361;
	selp.f32 	%f363, 0fBE2AAAA8, 0fBEFFFFFF, %p88;
	fma.rn.f32 	%f364, %f362, %f356, %f363;
	fma.rn.f32 	%f365, %f364, %f358, %f357;
	and.b32  	%r443, %r441, 2;
	setp.eq.s32 	%p89, %r443, 0;
	mov.f32 	%f366, 0f00000000;
	sub.f32 	%f367, %f366, %f365;
	selp.f32 	%f368, %f365, %f367, %p89;
	fma.rn.f32 	%f88, %f82, %f368, %f80;
	ld.const.f32 	%f369, [quadrature_nodes+44];
	cvt.f64.f32 	%fd48, %f369;
	mul.f64 	%fd49, %fd1, %fd48;
	cvt.rn.f32.f64 	%f89, %fd49;
	ld.const.f32 	%f370, [quadrature_kernel+44];
	ld.const.f32 	%f371, [quadrature_weights+44];
	mul.f32 	%f90, %f370, %f371;
	mul.f32 	%f372, %f89, 0f3F22F983;
	cvt.rni.s32.f32 	%r557, %f372;
	cvt.rn.f32.s32 	%f373, %r557;
	fma.rn.f32 	%f374, %f373, 0fBFC90FDA, %f89;
	fma.rn.f32 	%f375, %f373, 0fB3A22168, %f374;
	fma.rn.f32 	%f452, %f373, 0fA7C234C5, %f375;
	abs.f32 	%f92, %f89;
	setp.ltu.f32 	%p90, %f92, 0f47CE4780;
	@%p90 bra 	$L__BB0_97;
	setp.eq.f32 	%p91, %f92, 0f7F800000;
	@%p91 bra 	$L__BB0_96;
	mov.b32 	%r156, %f89;
	shl.b32 	%r445, %r156, 8;
	or.b32  	%r157, %r445, -2147483648;
	mov.b64 	%rd256, 0;
	mov.b32 	%r554, 0;
	mov.u64 	%rd254, __cudart_i2opi_f;
	mov.u64 	%rd255, %rd1;
$L__BB0_92:
	.pragma "nounroll";
	ld.global.nc.u32 	%r446, [%rd254];
	mad.wide.u32 	%rd196, %r446, %r157, %rd256;
	shr.u64 	%rd256, %rd196, 32;
	st.local.u32 	[%rd255], %rd196;
	add.s32 	%r554, %r554, 1;
	add.s64 	%rd255, %rd255, 4;
	add.s64 	%rd254, %rd254, 4;
	setp.ne.s32 	%p92, %r554, 6;
	@%p92 bra 	$L__BB0_92;
	shr.u32 	%r447, %r156, 23;
	st.local.u32 	[%rd1+24], %rd256;
	and.b32  	%r160, %r447, 31;
	and.b32  	%r448, %r447, 224;
	add.s32 	%r449, %r448, -128;
	shr.u32 	%r450, %r449, 5;
	mul.wide.u32 	%rd197, %r450, 4;
	sub.s64 	%rd86, %rd1, %rd197;
	ld.local.u32 	%r555, [%rd86+24];
	ld.local.u32 	%r556, [%rd86+20];
	setp.eq.s32 	%p93, %r160, 0;
	@%p93 bra 	$L__BB0_95;
	shf.l.wrap.b32 	%r555, %r556, %r555, %r160;
	ld.local.u32 	%r451, [%rd86+16];
	shf.l.wrap.b32 	%r556, %r451, %r556, %r160;
$L__BB0_95:
	shr.u32 	%r452, %r555, 30;
	shf.l.wrap.b32 	%r453, %r556, %r555, 2;
	shl.b32 	%r454, %r556, 2;
	shr.u32 	%r455, %r453, 31;
	add.s32 	%r456, %r455, %r452;
	neg.s32 	%r457, %r456;
	setp.lt.s32 	%p94, %r156, 0;
	selp.b32 	%r557, %r457, %r456, %p94;
	xor.b32  	%r458, %r453, %r156;
	shr.s32 	%r459, %r453, 31;
	xor.b32  	%r460, %r459, %r453;
	xor.b32  	%r461, %r459, %r454;
	cvt.u64.u32 	%rd198, %r460;
	shl.b64 	%rd199, %rd198, 32;
	cvt.u64.u32 	%rd200, %r461;
	or.b64  	%rd201, %rd199, %rd200;
	cvt.rn.f64.s64 	%fd50, %rd201;
	mul.f64 	%fd51, %fd50, 0d3BF921FB54442D19;
	cvt.rn.f32.f64 	%f376, %fd51;
	neg.f32 	%f377, %f376;
	setp.lt.s32 	%p95, %r458, 0;
	selp.f32 	%f452, %f377, %f376, %p95;
	bra.uni 	$L__BB0_97;
$L__BB0_96:
	mov.f32 	%f378, 0f00000000;
	mul.rn.f32 	%f452, %f89, %f378;
	mov.b32 	%r557, 0;
$L__BB0_97:
	add.s32 	%r463, %r557, 1;
	mul.rn.f32 	%f379, %f452, %f452;
	and.b32  	%r464, %r557, 1;
	setp.eq.b32 	%p96, %r464, 1;
	selp.f32 	%f380, %f452, 0f3F800000, %p96;
	fma.rn.f32 	%f381, %f379, %f380, 0f00000000;
	fma.rn.f32 	%f382, %f379, 0f37CBAC00, 0fBAB607ED;
	selp.f32 	%f383, 0fB94D4153, %f382, %p96;
	selp.f32 	%f384, 0f3C0885E4, 0f3D2AAABB, %p96;
	fma.rn.f32 	%f385, %f383, %f379, %f384;
	selp.f32 	%f386, 0fBE2AAAA8, 0fBEFFFFFF, %p96;
	fma.rn.f32 	%f387, %f385, %f379, %f386;
	fma.rn.f32 	%f388, %f387, %f381, %f380;
	and.b32  	%r465, %r463, 2;
	setp.eq.s32 	%p97, %r465, 0;
	mov.f32 	%f389, 0f00000000;
	sub.f32 	%f390, %f389, %f388;
	selp.f32 	%f391, %f388, %f390, %p97;
	fma.rn.f32 	%f96, %f90, %f391, %f88;
	ld.const.f32 	%f392, [quadrature_nodes+48];
	cvt.f64.f32 	%fd52, %f392;
	mul.f64 	%fd53, %fd1, %fd52;
	cvt.rn.f32.f64 	%f97, %fd53;
	ld.const.f32 	%f393, [quadrature_kernel+48];
	ld.const.f32 	%f394, [quadrature_weights+48];
	mul.f32 	%f98, %f393, %f394;
	mul.f32 	%f395, %f97, 0f3F22F983;
	cvt.rni.s32.f32 	%r561, %f395;
	cvt.rn.f32.s32 	%f396, %r561;
	fma.rn.f32 	%f397, %f396, 0fBFC90FDA, %f97;
	fma.rn.f32 	%f398, %f396, 0fB3A22168, %f397;
	fma.rn.f32 	%f453, %f396, 0fA7C234C5, %f398;
	abs.f32 	%f100, %f97;
	setp.ltu.f32 	%p98, %f100, 0f47CE4780;
	@%p98 bra 	$L__BB0_105;
	setp.eq.f32 	%p99, %f100, 0f7F800000;
	@%p99 bra 	$L__BB0_104;
	mov.b32 	%r170, %f97;
	shl.b32 	%r467, %r170, 8;
	or.b32  	%r171, %r467, -2147483648;
	mov.b64 	%rd259, 0;
	mov.b32 	%r558, 0;
	mov.u64 	%rd257, __cudart_i2opi_f;
	mov.u64 	%rd258, %rd1;
$L__BB0_100:
	.pragma "nounroll";
	ld.global.nc.u32 	%r468, [%rd257];
	mad.wide.u32 	%rd204, %r468, %r171, %rd259;
	shr.u64 	%rd259, %rd204, 32;
	st.local.u32 	[%rd258], %rd204;
	add.s32 	%r558, %r558, 1;
	add.s64 	%rd258, %rd258, 4;
	add.s64 	%rd257, %rd257, 4;
	setp.ne.s32 	%p100, %r558, 6;
	@%p100 bra 	$L__BB0_100;
	shr.u32 	%r469, %r170, 23;
	st.local.u32 	[%rd1+24], %rd259;
	and.b32  	%r174, %r469, 31;
	and.b32  	%r470, %r469, 224;
	add.s32 	%r471, %r470, -128;
	shr.u32 	%r472, %r471, 5;
	mul.wide.u32 	%rd205, %r472, 4;
	sub.s64 	%rd93, %rd1, %rd205;
	ld.local.u32 	%r559, [%rd93+24];
	ld.local.u32 	%r560, [%rd93+20];
	setp.eq.s32 	%p101, %r174, 0;
	@%p101 bra 	$L__BB0_103;
	shf.l.wrap.b32 	%r559, %r560, %r559, %r174;
	ld.local.u32 	%r473, [%rd93+16];
	shf.l.wrap.b32 	%r560, %r473, %r560, %r174;
$L__BB0_103:
	shr.u32 	%r474, %r559, 30;
	shf.l.wrap.b32 	%r475, %r560, %r559, 2;
	shl.b32 	%r476, %r560, 2;
	shr.u32 	%r477, %r475, 31;
	add.s32 	%r478, %r477, %r474;
	neg.s32 	%r479, %r478;
	setp.lt.s32 	%p102, %r170, 0;
	selp.b32 	%r561, %r479, %r478, %p102;
	xor.b32  	%r480, %r475, %r170;
	shr.s32 	%r481, %r475, 31;
	xor.b32  	%r482, %r481, %r475;
	xor.b32  	%r483, %r481, %r476;
	cvt.u64.u32 	%rd206, %r482;
	shl.b64 	%rd207, %rd206, 32;
	cvt.u64.u32 	%rd208, %r483;
	or.b64  	%rd209, %rd207, %rd208;
	cvt.rn.f64.s64 	%fd54, %rd209;
	mul.f64 	%fd55, %fd54, 0d3BF921FB54442D19;
	cvt.rn.f32.f64 	%f399, %fd55;
	neg.f32 	%f400, %f399;
	setp.lt.s32 	%p103, %r480, 0;
	selp.f32 	%f453, %f400, %f399, %p103;
	bra.uni 	$L__BB0_105;
$L__BB0_104:
	mov.f32 	%f401, 0f00000000;
	mul.rn.f32 	%f453, %f97, %f401;
	mov.b32 	%r561, 0;
$L__BB0_105:
	add.s32 	%r485, %r561, 1;
	mul.rn.f32 	%f402, %f453, %f453;
	and.b32  	%r486, %r561, 1;
	setp.eq.b32 	%p104, %r486, 1;
	selp.f32 	%f403, %f453, 0f3F800000, %p104;
	fma.rn.f32 	%f404, %f402, %f403, 0f00000000;
	fma.rn.f32 	%f405, %f402, 0f37CBAC00, 0fBAB607ED;
	selp.f32 	%f406, 0fB94D4153, %f405, %p104;
	selp.f32 	%f407, 0f3C0885E4, 0f3D2AAABB, %p104;
	fma.rn.f32 	%f408, %f406, %f402, %f407;
	selp.f32 	%f409, 0fBE2AAAA8, 0fBEFFFFFF, %p104;
	fma.rn.f32 	%f410, %f408, %f402, %f409;
	fma.rn.f32 	%f411, %f410, %f404, %f403;
	and.b32  	%r487, %r485, 2;
	setp.eq.s32 	%p105, %r487, 0;
	mov.f32 	%f412, 0f00000000;
	sub.f32 	%f413, %f412, %f411;
	selp.f32 	%f414, %f411, %f413, %p105;
	fma.rn.f32 	%f104, %f98, %f414, %f96;
	ld.const.f32 	%f415, [quadrature_nodes+52];
	cvt.f64.f32 	%fd56, %f415;
	mul.f64 	%fd57, %fd1, %fd56;
	cvt.rn.f32.f64 	%f105, %fd57;
	ld.const.f32 	%f416, [quadrature_kernel+52];
	ld.const.f32 	%f417, [quadrature_weights+52];
	mul.f32 	%f106, %f416, %f417;
	mul.f32 	%f418, %f105, 0f3F22F983;
	cvt.rni.s32.f32 	%r565, %f418;
	cvt.rn.f32.s32 	%f419, %r565;
	fma.rn.f32 	%f420, %f419, 0fBFC90FDA, %f105;
	fma.rn.f32 	%f421, %f419, 0fB3A22168, %f420;
	fma.rn.f32 	%f454, %f419, 0fA7C234C5, %f421;
	abs.f32 	%f108, %f105;
	setp.ltu.f32 	%p106, %f108, 0f47CE4780;
	@%p106 bra 	$L__BB0_113;
	setp.eq.f32 	%p107, %f108, 0f7F800000;
	@%p107 bra 	$L__BB0_112;
	mov.b32 	%r184, %f105;
	shl.b32 	%r489, %r184, 8;
	or.b32  	%r185, %r489, -2147483648;
	mov.b64 	%rd262, 0;
	mov.b32 	%r562, 0;
	mov.u64 	%rd260, __cudart_i2opi_f;
	mov.u64 	%rd261, %rd1;
$L__BB0_108:
	.pragma "nounroll";
	ld.global.nc.u32 	%r490, [%rd260];
	mad.wide.u32 	%rd212, %r490, %r185, %rd262;
	shr.u64 	%rd262, %rd212, 32;
	st.local.u32 	[%rd261], %rd212;
	add.s32 	%r562, %r562, 1;
	add.s64 	%rd261, %rd261, 4;
	add.s64 	%rd260, %rd260, 4;
	setp.ne.s32 	%p108, %r562, 6;
	@%p108 bra 	$L__BB0_108;
	shr.u32 	%r491, %r184, 23;
	st.local.u32 	[%rd1+24], %rd262;
	and.b32  	%r188, %r491, 31;
	and.b32  	%r492, %r491, 224;
	add.s32 	%r493, %r492, -128;
	shr.u32 	%r494, %r493, 5;
	mul.wide.u32 	%rd213, %r494, 4;
	sub.s64 	%rd100, %rd1, %rd213;
	ld.local.u32 	%r563, [%rd100+24];
	ld.local.u32 	%r564, [%rd100+20];
	setp.eq.s32 	%p109, %r188, 0;
	@%p109 bra 	$L__BB0_111;
	shf.l.wrap.b32 	%r563, %r564, %r563, %r188;
	ld.local.u32 	%r495, [%rd100+16];
	shf.l.wrap.b32 	%r564, %r495, %r564, %r188;
$L__BB0_111:
	shr.u32 	%r496, %r563, 30;
	shf.l.wrap.b32 	%r497, %r564, %r563, 2;
	shl.b32 	%r498, %r564, 2;
	shr.u32 	%r499, %r497, 31;
	add.s32 	%r500, %r499, %r496;
	neg.s32 	%r501, %r500;
	setp.lt.s32 	%p110, %r184, 0;
	selp.b32 	%r565, %r501, %r500, %p110;
	xor.b32  	%r502, %r497, %r184;
	shr.s32 	%r503, %r497, 31;
	xor.b32  	%r504, %r503, %r497;
	xor.b32  	%r505, %r503, %r498;
	cvt.u64.u32 	%rd214, %r504;
	shl.b64 	%rd215, %rd214, 32;
	cvt.u64.u32 	%rd216, %r505;
	or.b64  	%rd217, %rd215, %rd216;
	cvt.rn.f64.s64 	%fd58, %rd217;
	mul.f64 	%fd59, %fd58, 0d3BF921FB54442D19;
	cvt.rn.f32.f64 	%f422, %fd59;
	neg.f32 	%f423, %f422;
	setp.lt.s32 	%p111, %r502, 0;
	selp.f32 	%f454, %f423, %f422, %p111;
	bra.uni 	$L__BB0_113;
$L__BB0_112:
	mov.f32 	%f424, 0f00000000;
	mul.rn.f32 	%f454, %f105, %f424;
	mov.b32 	%r565, 0;
$L__BB0_113:
	add.s32 	%r507, %r565, 1;
	mul.rn.f32 	%f425, %f454, %f454;
	and.b32  	%r508, %r565, 1;
	setp.eq.b32 	%p112, %r508, 1;
	selp.f32 	%f426, %f454, 0f3F800000, %p112;
	fma.rn.f32 	%f427, %f425, %f426, 0f00000000;
	fma.rn.f32 	%f428, %f425, 0f37CBAC00, 0fBAB607ED;
	selp.f32 	%f429, 0fB94D4153, %f428, %p112;
	selp.f32 	%f430, 0f3C0885E4, 0f3D2AAABB, %p112;
	fma.rn.f32 	%f431, %f429, %f425, %f430;
	selp.f32 	%f432, 0fBE2AAAA8, 0fBEFFFFFF, %p112;
	fma.rn.f32 	%f433, %f431, %f425, %f432;
	fma.rn.f32 	%f434, %f433, %f427, %f426;
	and.b32  	%r509, %r507, 2;
	setp.eq.s32 	%p113, %r509, 0;
	mov.f32 	%f435, 0f00000000;
	sub.f32 	%f436, %f435, %f434;
	selp.f32 	%f437, %f434, %f436, %p113;
	fma.rn.f32 	%f438, %f106, %f437, %f104;
	mul.f32 	%f439, %f438, 0f41000000;
	div.rn.f32 	%f440, %f439, %f112;
	cvta.to.global.u64 	%rd218, %rd101;
	shl.b64 	%rd219, %rd2, 2;
	add.s64 	%rd220, %rd218, %rd219;
	st.global.f32 	[%rd220], %f440;
$L__BB0_114:
	ret;

}
	// .globl	_Z18computeVisWeightedPfS_mf
.visible .entry _Z18computeVisWeightedPfS_mf(
	.param .u64 .ptr .align 1 _Z18computeVisWeightedPfS_mf_param_0,
	.param .u64 .ptr .align 1 _Z18computeVisWeightedPfS_mf_param_1,
	.param .u64 _Z18computeVisWeightedPfS_mf_param_2,
	.param .f32 _Z18computeVisWeightedPfS_mf_param_3
)
{
	.reg .pred 	%p<2>;
	.reg .b32 	%r<5>;
	.reg .b32 	%f<6>;
	.reg .b64 	%rd<10>;

	ld.param.u64 	%rd2, [_Z18computeVisWeightedPfS_mf_param_0];
	ld.param.u64 	%rd3, [_Z18computeVisWeightedPfS_mf_param_1];
	ld.param.u64 	%rd4, [_Z18computeVisWeightedPfS_mf_param_2];
	ld.param.f32 	%f1, [_Z18computeVisWeightedPfS_mf_param_3];
	mov.u32 	%r1, %ctaid.x;
	mov.u32 	%r2, %ntid.x;
	mov.u32 	%r3, %tid.x;
	mad.lo.s32 	%r4, %r1, %r2, %r3;
	cvt.u64.u32 	%rd1, %r4;
	setp.le.u64 	%p1, %rd4, %rd1;
	@%p1 bra 	$L__BB1_2;
	cvta.to.global.u64 	%rd5, %rd2;
	cvta.to.global.u64 	%rd6, %rd3;
	shl.b64 	%rd7, %rd1, 2;
	add.s64 	%rd8, %rd5, %rd7;
	ld.global.f32 	%f2, [%rd8];
	div.rn.f32 	%f3, %f2, %f1;
	st.global.f32 	[%rd8], %f3;
	add.s64 	%rd9, %rd6, %rd7;
	ld.global.f32 	%f4, [%rd9];
	div.rn.f32 	%f5, %f4, %f1;
	st.global.f32 	[%rd9], %f5;
$L__BB1_2:
	ret;

}
	// .globl	_Z8griddingPfS_S_S_S_ffmm
.visible .entry _Z8griddingPfS_S_S_S_ffmm(
	.param .u64 .ptr .align 1 _Z8griddingPfS_S_S_S_ffmm_param_0,
	.param .u64 .ptr .align 1 _Z8griddingPfS_S_S_S_ffmm_param_1,
	.param .u64 .ptr .align 1 _Z8griddingPfS_S_S_S_ffmm_param_2,
	.param .u64 .ptr .align 1 _Z8griddingPfS_S_S_S_ffmm_param_3,
	.param .u64 .ptr .align 1 _Z8griddingPfS_S_S_S_ffmm_param_4,
	.param .f32 _Z8griddingPfS_S_S_S_ffmm_param_5,
	.param .f32 _Z8griddingPfS_S_S_S_ffmm_param_6,
	.param .u64 _Z8griddingPfS_S_S_S_ffmm_param_7,
	.param .u64 _Z8griddingPfS_S_S_S_ffmm_param_8
)
{
	.local .align 16 .b8 	__local_depot2[128];
	.reg .b64 	%SP;
	.reg .b64 	%SPL;
	.reg .pred 	%p<45>;
	.reg .b32 	%r<25>;
	.reg .b32 	%f<435>;
	.reg .b64 	%rd<183>;

	mov.u64 	%SPL, __local_depot2;
	ld.param.u64 	%rd75, [_Z8griddingPfS_S_S_S_ffmm_param_0];
	ld.param.u64 	%rd79, [_Z8griddingPfS_S_S_S_ffmm_param_1];
	ld.param.u64 	%rd80, [_Z8griddingPfS_S_S_S_ffmm_param_2];
	ld.param.u64 	%rd76, [_Z8griddingPfS_S_S_S_ffmm_param_3];
	ld.param.u64 	%rd77, [_Z8griddingPfS_S_S_S_ffmm_param_4];
	ld.param.f32 	%f37, [_Z8griddingPfS_S_S_S_ffmm_param_5];
	ld.param.f32 	%f38, [_Z8griddingPfS_S_S_S_ffmm_param_6];
	ld.param.u64 	%rd78, [_Z8griddingPfS_S_S_S_ffmm_param_7];
	ld.param.u64 	%rd81, [_Z8griddingPfS_S_S_S_ffmm_param_8];
	cvta.to.global.u64 	%rd1, %rd80;
	cvta.to.global.u64 	%rd2, %rd79;
	add.u64 	%rd3, %SPL, 0;
	add.u64 	%rd4, %SPL, 64;
	shr.u64 	%rd84, %rd78, 63;
	add.s64 	%rd85, %rd78, %rd84;
	shr.s64 	%rd5, %rd85, 1;
	mov.u32 	%r1, %ctaid.x;
	mov.u32 	%r2, %ntid.x;
	mov.u32 	%r3, %tid.x;
	mad.lo.s32 	%r4, %r1, %r2, %r3;
	cvt.u64.u32 	%rd6, %r4;
	setp.le.u64 	%p3, %rd81, %rd6;
	@%p3 bra 	$L__BB2_39;
	cvta.to.global.u64 	%rd86, %rd75;
	add.s64 	%rd87, %rd78, -1;
	shr.u64 	%rd88, %rd87, 63;
	add.s64 	%rd89, %rd87, %rd88;
	shr.s64 	%rd7, %rd89, 1;
	neg.s64 	%rd8, %rd5;
	div.rn.f32 	%f39, %f37, 0f4D8EF3C2;
	shl.b64 	%rd93, %rd6, 3;
	add.s64 	%rd94, %rd86, %rd93;
	ld.global.f32 	%f40, [%rd94];
	mul.f32 	%f41, %f39, %f40;
	mul.f32 	%f1, %f38, %f41;
	ld.global.f32 	%f42, [%rd94+4];
	mul.f32 	%f43, %f39, %f42;
	mul.f32 	%f2, %f38, %f43;
	add.f32 	%f3, %f1, 0fC0800000;
	setp.geu.f32 	%p4, %f3, 0f00000000;
	@%p4 bra 	$L__BB2_3;
	neg.f32 	%f45, %f3;
	cvt.rmi.f32.f32 	%f46, %f45;
	neg.f32 	%f47, %f46;
	cvt.rzi.s64.f32 	%rd162, %f47;
	bra.uni 	$L__BB2_4;
$L__BB2_3:
	cvt.rpi.f32.f32 	%f44, %f3;
	cvt.rzi.s64.f32 	%rd162, %f44;
$L__BB2_4:
	max.s64 	%rd12, %rd162, %rd8;
	add.f32 	%f4, %f1, 0f40800000;
	setp.geu.f32 	%p5, %f4, 0f00000000;
	@%p5 bra 	$L__BB2_6;
	neg.f32 	%f49, %f4;
	cvt.rpi.f32.f32 	%f50, %f49;
	neg.f32 	%f51, %f50;
	cvt.rzi.s64.f32 	%rd163, %f51;
	bra.uni 	$L__BB2_7;
$L__BB2_6:
	cvt.rmi.f32.f32 	%f48, %f4;
	cvt.rzi.s64.f32 	%rd163, %f48;
$L__BB2_7:
	min.s64 	%rd16, %rd163, %rd7;
	add.f32 	%f5, %f2, 0fC0800000;
	setp.geu.f32 	%p6, %f5, 0f00000000;
	@%p6 bra 	$L__BB2_9;
	neg.f32 	%f53, %f5;
	cvt.rmi.f32.f32 	%f54, %f53;
	neg.f32 	%f55, %f54;
	cvt.rzi.s64.f32 	%rd164, %f55;
	bra.uni 	$L__BB2_10;
$L__BB2_9:
	cvt.rpi.f32.f32 	%f52, %f5;
	cvt.rzi.s64.f32 	%rd164, %f52;
$L__BB2_10:
	max.s64 	%rd20, %rd164, %rd8;
	add.f32 	%f6, %f2, 0f40800000;
	setp.geu.f32 	%p7, %f6, 0f00000000;
	@%p7 bra 	$L__BB2_12;
	neg.f32 	%f57, %f6;
	cvt.rpi.f32.f32 	%f58, %f57;
	neg.f32 	%f59, %f58;
	cvt.rzi.s64.f32 	%rd165, %f59;
	bra.uni 	$L__BB2_13;
$L__BB2_12:
	cvt.rmi.f32.f32 	%f56, %f6;
	cvt.rzi.s64.f32 	%rd165, %f56;
$L__BB2_13:
	min.s64 	%rd24, %rd165, %rd7;
	setp.lt.s64 	%p8, %rd16, %rd12;
	setp.lt.s64 	%p9, %rd24, %rd20;
	or.pred  	%p10, %p8, %p9;
	@%p10 bra 	$L__BB2_39;
	sub.s64 	%rd96, %rd16, %rd12;
	add.s64 	%rd97, %rd96, 1;
	and.b64  	%rd25, %rd97, 3;
	setp.eq.s64 	%p11, %rd25, 0;
	mov.u64 	%rd168, %rd12;
	@%p11 bra 	$L__BB2_19;
	mov.b64 	%rd167, 0;
	mov.u64 	%rd168, %rd12;
$L__BB2_16:
	.pragma "nounroll";
	cvt.rn.f32.s64 	%f61, %rd168;
	sub.f32 	%f62, %f61, %f1;
	mul.f32 	%f63, %f62, 0f3E800000;
	mul.f32 	%f7, %f63, %f63;
	setp.gt.f32 	%p12, %f7, 0f3F800000;
	mov.f32 	%f425, 0f00000000;
	@%p12 bra 	$L__BB2_18;
	mov.f32 	%f64, 0f3F800000;
	sub.f32 	%f65, %f64, %f7;
	sqrt.rn.f32 	%f66, %f65;
	add.f32 	%f67, %f66, 0fBF800000;
	mul.f32 	%f68, %f67, 0f4175ED4B;
	fma.rn.f32 	%f69, %f68, 0f3BBB989D, 0f3F000000;
	cvt.sat.f32.f32 	%f70, %f69;
	mov.f32 	%f71, 0f4B400001;
	mov.f32 	%f72, 0f437C0000;
	fma.rm.f32 	%f73, %f70, %f72, %f71;
	add.f32 	%f74, %f73, 0fCB40007F;
	neg.f32 	%f75, %f74;
	fma.rn.f32 	%f76, %f68, 0f3FB8AA3B, %f75;
	fma.rn.f32 	%f77, %f68, 0f32A57060, %f76;
	mov.b32 	%r5, %f73;
	shl.b32 	%r6, %r5, 23;
	mov.b32 	%f78, %r6;
	ex2.approx.ftz.f32 	%f79, %f77;
	mul.f32 	%f425, %f79, %f78;
$L__BB2_18:
	sub.s64 	%rd99, %rd168, %rd12;
	shl.b64 	%rd100, %rd99, 2;
	add.s64 	%rd101, %rd3, %rd100;
	st.local.f32 	[%rd101], %f425;
	add.s64 	%rd168, %rd168, 1;
	add.s64 	%rd167, %rd167, 1;
	setp.ne.s64 	%p13, %rd167, %rd25;
	@%p13 bra 	$L__BB2_16;
$L__BB2_19:
	setp.lt.u64 	%p14, %rd96, 3;
	@%p14 bra 	$L__BB2_20;
	bra.uni 	$L__BB2_40;
$L__BB2_20:
	sub.s64 	%rd32, %rd24, %rd20;
	add.s64 	%rd31, %rd32, 1;
	and.b64  	%rd33, %rd31, 3;
	setp.eq.s64 	%p20, %rd33, 0;
	mov.u64 	%rd171, %rd20;
	@%p20 bra 	$L__BB2_25;
	mov.b64 	%rd170, 0;
	mov.u64 	%rd171, %rd20;
$L__BB2_22:
	.pragma "nounroll";
	cvt.rn.f32.s64 	%f161, %rd171;
	sub.f32 	%f162, %f161, %f2;
	mul.f32 	%f163, %f162, 0f3E800000;
	mul.f32 	%f10, %f163, %f163;
	setp.gt.f32 	%p21, %f10, 0f3F800000;
	mov.f32 	%f426, 0f00000000;
	@%p21 bra 	$L__BB2_24;
	mov.f32 	%f164, 0f3F800000;
	sub.f32 	%f165, %f164, %f10;
	sqrt.rn.f32 	%f166, %f165;
	add.f32 	%f167, %f166, 0fBF800000;
	mul.f32 	%f168, %f167, 0f4175ED4B;
	fma.rn.f32 	%f169, %f168, 0f3BBB989D, 0f3F000000;
	cvt.sat.f32.f32 	%f170, %f169;
	mov.f32 	%f171, 0f4B400001;
	mov.f32 	%f172, 0f437C0000;
	fma.rm.f32 	%f173, %f170, %f172, %f171;
	add.f32 	%f174, %f173, 0fCB40007F;
	neg.f32 	%f175, %f174;
	fma.rn.f32 	%f176, %f168, 0f3FB8AA3B, %f175;
	fma.rn.f32 	%f177, %f168, 0f32A57060, %f176;
	mov.b32 	%r15, %f173;
	shl.b32 	%r16, %r15, 23;
	mov.b32 	%f178, %r16;
	ex2.approx.ftz.f32 	%f179, %f177;
	mul.f32 	%f426, %f179, %f178;
$L__BB2_24:
	sub.s64 	%rd108, %rd171, %rd20;
	shl.b64 	%rd109, %rd108, 2;
	add.s64 	%rd110, %rd4, %rd109;
	st.local.f32 	[%rd110], %f426;
	add.s64 	%rd171, %rd171, 1;
	add.s64 	%rd170, %rd170, 1;
	setp.ne.s64 	%p22, %rd170, %rd33;
	@%p22 bra 	$L__BB2_22;
$L__BB2_25:
	setp.lt.u64 	%p23, %rd32, 3;
	@%p23 bra 	$L__BB2_26;
	bra.uni 	$L__BB2_49;
$L__BB2_26:
	cvta.to.global.u64 	%rd115, %rd76;
	shl.b64 	%rd116, %rd6, 2;
	add.s64 	%rd43, %rd115, %rd116;
	cvta.to.global.u64 	%rd117, %rd77;
	add.s64 	%rd44, %rd117, %rd116;
	and.b64  	%rd45, %rd31, 7;
	and.b64  	%rd46, %rd31, -8;
	and.b64  	%rd47, %rd31, 1;
	mov.pred 	%p44, 0;
	mov.u64 	%rd174, %rd12;
$L__BB2_27:
	mov.u64 	%rd52, %rd174;
	setp.lt.u64 	%p30, %rd32, 7;
	add.s64 	%rd118, %rd52, %rd5;
	mul.lo.s64 	%rd53, %rd118, %rd78;
	mov.u64 	%rd180, %rd20;
	@%p30 bra 	$L__BB2_30;
	add.s64 	%rd175, %rd4, 16;
	add.s64 	%rd119, %rd5, %rd20;
	add.s64 	%rd120, %rd119, %rd53;
	shl.b64 	%rd121, %rd120, 2;
	add.s64 	%rd122, %rd2, %rd121;
	add.s64 	%rd177, %rd122, 16;
	add.s64 	%rd123, %rd1, %rd121;
	add.s64 	%rd176, %rd123, 16;
	mov.u64 	%rd178, %rd46;
	mov.u64 	%rd180, %rd20;
$L__BB2_29:
	.pragma "nounroll";
	sub.s64 	%rd124, %rd52, %rd12;
	shl.b64 	%rd125, %rd124, 2;
	add.s64 	%rd126, %rd3, %rd125;
	ld.local.f32 	%f260, [%rd126];
	ld.local.f32 	%f261, [%rd175+-16];
	mul.f32 	%f262, %f260, %f261;
	add.s64 	%rd127, %rd52, %rd180;
	and.b64  	%rd128, %rd127, 1;
	setp.eq.b64 	%p31, %rd128, 1;
	neg.f32 	%f263, %f262;
	selp.f32 	%f264, %f263, %f262, %p31;
	ld.global.f32 	%f265, [%rd43];
	mul.f32 	%f266, %f265, %f264;
	atom.global.add.f32 	%f267, [%rd177+-16], %f266;
	ld.global.f32 	%f268, [%rd44];
	mul.f32 	%f269, %f264, %f268;
	atom.global.add.f32 	%f270, [%rd176+-16], %f269;
	ld.local.f32 	%f271, [%rd126];
	ld.local.f32 	%f272, [%rd175+-12];
	mul.f32 	%f273, %f271, %f272;
	neg.f32 	%f274, %f273;
	selp.f32 	%f275, %f273, %f274, %p31;
	ld.global.f32 	%f276, [%rd43];
	mul.f32 	%f277, %f276, %f275;
	atom.global.add.f32 	%f278, [%rd177+-12], %f277;
	ld.global.f32 	%f279, [%rd44];
	mul.f32 	%f280, %f275, %f279;
	atom.global.add.f32 	%f281, [%rd176+-12], %f280;
	ld.local.f32 	%f282, [%rd126];
	ld.local.f32 	%f283, [%rd175+-8];
	mul.f32 	%f284, %f282, %f283;
	neg.f32 	%f285, %f284;
	selp.f32 	%f286, %f285, %f284, %p31;
	ld.global.f32 	%f287, [%rd43];
	mul.f32 	%f288, %f287, %f286;
	atom.global.add.f32 	%f289, [%rd177+-8], %f288;
	ld.global.f32 	%f290, [%rd44];
	mul.f32 	%f291, %f286, %f290;
	atom.global.add.f32 	%f292, [%rd176+-8], %f291;
	ld.local.f32 	%f293, [%rd126];
	ld.local.f32 	%f294, [%rd175+-4];
	mul.f32 	%f295, %f293, %f294;
	neg.f32 	%f296, %f295;
	selp.f32 	%f297, %f295, %f296, %p31;
	ld.global.f32 	%f298, [%rd43];
	mul.f32 	%f299, %f298, %f297;
	atom.global.add.f32 	%f300, [%rd177+-4], %f299;
	ld.global.f32 	%f301, [%rd44];
	mul.f32 	%f302, %f297, %f301;
	atom.global.add.f32 	%f303, [%rd176+-4], %f302;
	ld.local.f32 	%f304, [%rd126];
	ld.local.f32 	%f305, [%rd175];
	mul.f32 	%f306, %f304, %f305;
	neg.f32 	%f307, %f306;
	selp.f32 	%f308, %f307, %f306, %p31;
	ld.global.f32 	%f309, [%rd43];
	mul.f32 	%f310, %f309, %f308;
	atom.global.add.f32 	%f311, [%rd177], %f310;
	ld.global.f32 	%f312, [%rd44];
	mul.f32 	%f313, %f308, %f312;
	atom.global.add.f32 	%f314, [%rd176], %f313;
	ld.local.f32 	%f315, [%rd126];
	ld.local.f32 	%f316, [%rd175+4];
	mul.f32 	%f317, %f315, %f316;
	neg.f32 	%f318, %f317;
	selp.f32 	%f319, %f317, %f318, %p31;
	ld.global.f32 	%f320, [%rd43];
	mul.f32 	%f321, %f320, %f319;
	atom.global.add.f32 	%f322, [%rd177+4], %f321;
	ld.global.f32 	%f323, [%rd44];
	mul.f32 	%f324, %f319, %f323;
	atom.global.add.f32 	%f325, [%rd176+4], %f324;
	ld.local.f32 	%f326, [%rd126];
	ld.local.f32 	%f327, [%rd175+8];
	mul.f32 	%f328, %f326, %f327;
	neg.f32 	%f329, %f328;
	selp.f32 	%f330, %f329, %f328, %p31;
	ld.global.f32 	%f331, [%rd43];
	mul.f32 	%f332, %f331, %f330;
	atom.global.add.f32 	%f333, [%rd177+8], %f332;
	ld.global.f32 	%f334, [%rd44];
	mul.f32 	%f335, %f330, %f334;
	atom.global.add.f32 	%f336, [%rd176+8], %f335;
	ld.local.f32 	%f337, [%rd126];
	ld.local.f32 	%f338, [%rd175+12];
	mul.f32 	%f339, %f337, %f338;
	neg.f32 	%f340, %f339;
	selp.f32 	%f341, %f339, %f340, %p31;
	ld.global.f32 	%f342, [%rd43];
	mul.f32 	%f343, %f342, %f341;
	atom.global.add.f32 	%f344, [%rd177+12], %f343;
	ld.global.f32 	%f345, [%rd44];
	mul.f32 	%f346, %f341, %f345;
	atom.global.add.f32 	%f347, [%rd176+12], %f346;
	add.s64 	%rd180, %rd180, 8;
	add.s64 	%rd178, %rd178, -8;
	add.s64 	%rd177, %rd177, 32;
	add.s64 	%rd176, %rd176, 32;
	add.s64 	%rd175, %rd175, 32;
	setp.ne.s64 	%p32, %rd178, 0;
	@%p32 bra 	$L__BB2_29;
$L__BB2_30:
	setp.eq.s64 	%p33, %rd45, 0;
	@%p33 bra 	$L__BB2_38;
	add.s64 	%rd129, %rd52, %rd5;
	mad.lo.s64 	%rd68, %rd129, %rd78, %rd5;
	sub.s64 	%rd130, %rd52, %rd12;
	shl.b64 	%rd131, %rd130, 2;
	add.s64 	%rd69, %rd3, %rd131;
	add.s64 	%rd132, %rd45, -1;
	setp.lt.u64 	%p34, %rd132, 3;
	@%p34 bra 	$L__BB2_33;
	xor.b64  	%rd133, %rd12, %rd180;
	and.b64  	%rd134, %rd133, 1;
	setp.eq.b64 	%p35, %rd134, 1;
	xor.pred  	%p36, %p44, %p35;
	ld.local.f32 	%f348, [%rd69];
	sub.s64 	%rd135, %rd180, %rd20;
	shl.b64 	%rd136, %rd135, 2;
	add.s64 	%rd137, %rd4, %rd136;
	ld.local.f32 	%f349, [%rd137];
	mul.f32 	%f350, %f348, %f349;
	add.s64 	%rd138, %rd180, %rd52;
	and.b64  	%rd139, %rd138, 1;
	setp.eq.b64 	%p37, %rd139, 1;
	neg.f32 	%f351, %f350;
	selp.f32 	%f352, %f351, %f350, %p37;
	add.s64 	%rd140, %rd68, %rd180;
	shl.b64 	%rd141, %rd140, 2;
	add.s64 	%rd142, %rd2, %rd141;
	ld.global.f32 	%f353, [%rd43];
	mul.f32 	%f354, %f353, %f352;
	atom.global.add.f32 	%f355, [%rd142], %f354;
	add.s64 	%rd143, %rd1, %rd141;
	ld.global.f32 	%f356, [%rd44];
	mul.f32 	%f357, %f352, %f356;
	atom.global.add.f32 	%f358, [%rd143], %f357;
	ld.local.f32 	%f359, [%rd69];
	ld.local.f32 	%f360, [%rd137+4];
	mul.f32 	%f361, %f359, %f360;
	neg.f32 	%f362, %f361;
	selp.f32 	%f363, %f361, %f362, %p37;
	ld.global.f32 	%f364, [%rd43];
	mul.f32 	%f365, %f364, %f363;
	atom.global.add.f32 	%f366, [%rd142+4], %f365;
	ld.global.f32 	%f367, [%rd44];
	mul.f32 	%f368, %f363, %f367;
	atom.global.add.f32 	%f369, [%rd143+4], %f368;
	ld.local.f32 	%f370, [%rd69];
	ld.local.f32 	%f371, [%rd137+8];
	mul.f32 	%f372, %f370, %f371;
	neg.f32 	%f373, %f372;
	selp.f32 	%f374, %f373, %f372, %p36;
	ld.global.f32 	%f375, [%rd43];
	mul.f32 	%f376, %f375, %f374;
	atom.global.add.f32 	%f377, [%rd142+8], %f376;
	ld.global.f32 	%f378, [%rd44];
	mul.f32 	%f379, %f374, %f378;
	atom.global.add.f32 	%f380, [%rd143+8], %f379;
	ld.local.f32 	%f381, [%rd69];
	ld.local.f32 	%f382, [%rd137+12];
	mul.f32 	%f383, %f381, %f382;
	neg.f32 	%f384, %f383;
	selp.f32 	%f385, %f383, %f384, %p36;
	ld.global.f32 	%f386, [%rd43];
	mul.f32 	%f387, %f386, %f385;
	atom.global.add.f32 	%f388, [%rd142+12], %f387;
	ld.global.f32 	%f389, [%rd44];
	mul.f32 	%f390, %f385, %f389;
	atom.global.add.f32 	%f391, [%rd143+12], %f390;
	add.s64 	%rd180, %rd180, 4;
$L__BB2_33:
	setp.eq.s64 	%p38, %rd33, 0;
	@%p38 bra 	$L__BB2_38;
	setp.eq.s64 	%p39, %rd33, 1;
	@%p39 bra 	$L__BB2_36;
	ld.local.f32 	%f392, [%rd69];
	sub.s64 	%rd144, %rd180, %rd20;
	shl.b64 	%rd145, %rd144, 2;
	add.s64 	%rd146, %rd4, %rd145;
	ld.local.f32 	%f393, [%rd146];
	mul.f32 	%f394, %f392, %f393;
	add.s64 	%rd147, %rd180, %rd52;
	and.b64  	%rd148, %rd147, 1;
	setp.eq.b64 	%p40, %rd148, 1;
	neg.f32 	%f395, %f394;
	selp.f32 	%f396, %f395, %f394, %p40;
	add.s64 	%rd149, %rd68, %rd180;
	shl.b64 	%rd150, %rd149, 2;
	add.s64 	%rd151, %rd2, %rd150;
	ld.global.f32 	%f397, [%rd43];
	mul.f32 	%f398, %f397, %f396;
	atom.global.add.f32 	%f399, [%rd151], %f398;
	add.s64 	%rd152, %rd1, %rd150;
	ld.global.f32 	%f400, [%rd44];
	mul.f32 	%f401, %f396, %f400;
	atom.global.add.f32 	%f402, [%rd152], %f401;
	ld.local.f32 	%f403, [%rd69];
	ld.local.f32 	%f404, [%rd146+4];
	mul.f32 	%f405, %f403, %f404;
	neg.f32 	%f406, %f405;
	selp.f32 	%f407, %f405, %f406, %p40;
	ld.global.f32 	%f408, [%rd43];
	mul.f32 	%f409, %f408, %f407;
	atom.global.add.f32 	%f410, [%rd151+4], %f409;
	ld.global.f32 	%f411, [%rd44];
	mul.f32 	%f412, %f407, %f411;
	atom.global.add.f32 	%f413, [%rd152+4], %f412;
	add.s64 	%rd180, %rd180, 2;
$L__BB2_36:
	setp.eq.s64 	%p41, %rd47, 0;
	@%p41 bra 	$L__BB2_38;
	ld.local.f32 	%f414, [%rd69];
	sub.s64 	%rd153, %rd180, %rd20;
	shl.b64 	%rd154, %rd153, 2;
	add.s64 	%rd155, %rd4, %rd154;
	ld.local.f32 	%f415, [%rd155];
	mul.f32 	%f416, %f414, %f415;
	add.s64 	%rd156, %rd180, %rd52;
	and.b64  	%rd157, %rd156, 1;
	setp.eq.b64 	%p42, %rd157, 1;
	neg.f32 	%f417, %f416;
	selp.f32 	%f418, %f417, %f416, %p42;
	add.s64 	%rd158, %rd68, %rd180;
	shl.b64 	%rd159, %rd158, 2;
	add.s64 	%rd160, %rd2, %rd159;
	ld.global.f32 	%f419, [%rd43];
	mul.f32 	%f420, %f419, %f418;
	atom.global.add.f32 	%f421, [%rd160], %f420;
	add.s64 	%rd161, %rd1, %rd159;
	ld.global.f32 	%f422, [%rd44];
	mul.f32 	%f423, %f418, %f422;
	atom.global.add.f32 	%f424, [%rd161], %f423;
$L__BB2_38:
	add.s64 	%rd174, %rd52, 1;
	setp.ne.s64 	%p43, %rd52, %rd16;
	not.pred 	%p44, %p44;
	@%p43 bra 	$L__BB2_27;
$L__BB2_39:
	ret;
$L__BB2_40:
	cvt.rn.f32.s64 	%f81, %rd168;
	sub.f32 	%f82, %f81, %f1;
	mul.f32 	%f83, %f82, 0f3E800000;
	mul.f32 	%f13, %f83, %f83;
	setp.gt.f32 	%p15, %f13, 0f3F800000;
	mov.f32 	%f427, 0f00000000;
	@%p15 bra 	$L__BB2_42;
	mov.f32 	%f84, 0f3F800000;
	sub.f32 	%f85, %f84, %f13;
	sqrt.rn.f32 	%f86, %f85;
	add.f32 	%f87, %f86, 0fBF800000;
	mul.f32 	%f88, %f87, 0f4175ED4B;
	fma.rn.f32 	%f89, %f88, 0f3BBB989D, 0f3F000000;
	cvt.sat.f32.f32 	%f90, %f89;
	mov.f32 	%f91, 0f4B400001;
	mov.f32 	%f92, 0f437C0000;
	fma.rm.f32 	%f93, %f90, %f92, %f91;
	add.f32 	%f94, %f93, 0fCB40007F;
	neg.f32 	%f95, %f94;
	fma.rn.f32 	%f96, %f88, 0f3FB8AA3B, %f95;
	fma.rn.f32 	%f97, %f88, 0f32A57060, %f96;
	mov.b32 	%r7, %f93;
	shl.b32 	%r8, %r7, 23;
	mov.b32 	%f98, %r8;
	ex2.approx.ftz.f32 	%f99, %f97;
	mul.f32 	%f427, %f99, %f98;
$L__BB2_42:
	sub.s64 	%rd103, %rd168, %rd12;
	shl.b64 	%rd104, %rd103, 2;
	add.s64 	%rd40, %rd3, %rd104;
	st.local.f32 	[%rd40], %f427;
	add.s64 	%rd105, %rd168, 1;
	cvt.rn.f32.s64 	%f101, %rd105;
	sub.f32 	%f102, %f101, %f1;
	mul.f32 	%f103, %f102, 0f3E800000;
	mul.f32 	%f16, %f103, %f103;
	setp.gt.f32 	%p16, %f16, 0f3F800000;
	mov.f32 	%f428, 0f00000000;
	@%p16 bra 	$L__BB2_44;
	mov.f32 	%f104, 0f3F800000;
	sub.f32 	%f105, %f104, %f16;
	sqrt.rn.f32 	%f106, %f105;
	add.f32 	%f107, %f106, 0fBF800000;
	mul.f32 	%f108, %f107, 0f4175ED4B;
	fma.rn.f32 	%f109, %f108, 0f3BBB989D, 0f3F000000;
	cvt.sat.f32.f32 	%f110, %f109;
	mov.f32 	%f111, 0f4B400001;
	mov.f32 	%f112, 0f437C0000;
	fma.rm.f32 	%f113, %f110, %f112, %f111;
	add.f32 	%f114, %f113, 0fCB40007F;
	neg.f32 	%f115, %f114;
	fma.rn.f32 	%f116, %f108, 0f3FB8AA3B, %f115;
	fma.rn.f32 	%f117, %f108, 0f32A57060, %f116;
	mov.b32 	%r9, %f113;
	shl.b32 	%r10, %r9, 23;
	mov.b32 	%f118, %r10;
	ex2.approx.ftz.f32 	%f119, %f117;
	mul.f32 	%f428, %f119, %f118;
$L__BB2_44:
	st.local.f32 	[%rd40+4], %f428;
	add.s64 	%rd106, %rd168, 2;
	cvt.rn.f32.s64 	%f121, %rd106;
	sub.f32 	%f122, %f121, %f1;
	mul.f32 	%f123, %f122, 0f3E800000;
	mul.f32 	%f19, %f123, %f123;
	setp.gt.f32 	%p17, %f19, 0f3F800000;
	mov.f32 	%f429, 0f00000000;
	@%p17 bra 	$L__BB2_46;
	mov.f32 	%f124, 0f3F800000;
	sub.f32 	%f125, %f124, %f19;
	sqrt.rn.f32 	%f126, %f125;
	add.f32 	%f127, %f126, 0fBF800000;
	mul.f32 	%f128, %f127, 0f4175ED4B;
	fma.rn.f32 	%f129, %f128, 0f3BBB989D, 0f3F000000;
	cvt.sat.f32.f32 	%f130, %f129;
	mov.f32 	%f131, 0f4B400001;
	mov.f32 	%f132, 0f437C0000;
	fma.rm.f32 	%f133, %f130, %f132, %f131;
	add.f32 	%f134, %f133, 0fCB40007F;
	neg.f32 	%f135, %f134;
	fma.rn.f32 	%f136, %f128, 0f3FB8AA3B, %f135;
	fma.rn.f32 	%f137, %f128, 0f32A57060, %f136;
	mov.b32 	%r11, %f133;
	shl.b32 	%r12, %r11, 23;
	mov.b32 	%f138, %r12;
	ex2.approx.ftz.f32 	%f139, %f137;
	mul.f32 	%f429, %f139, %f138;
$L__BB2_46:
	st.local.f32 	[%rd40+8], %f429;
	add.s64 	%rd41, %rd168, 3;
	cvt.rn.f32.s64 	%f141, %rd41;
	sub.f32 	%f142, %f141, %f1;
	mul.f32 	%f143, %f142, 0f3E800000;
	mul.f32 	%f22, %f143, %f143;
	setp.gt.f32 	%p18, %f22, 0f3F800000;
	mov.f32 	%f430, 0f00000000;
	@%p18 bra 	$L__BB2_48;
	mov.f32 	%f144, 0f3F800000;
	sub.f32 	%f145, %f144, %f22;
	sqrt.rn.f32 	%f146, %f145;
	add.f32 	%f147, %f146, 0fBF800000;
	mul.f32 	%f148, %f147, 0f4175ED4B;
	fma.rn.f32 	%f149, %f148, 0f3BBB989D, 0f3F000000;
	cvt.sat.f32.f32 	%f150, %f149;
	mov.f32 	%f151, 0f4B400001;
	mov.f32 	%f152, 0f437C0000;
	fma.rm.f32 	%f153, %f150, %f152, %f151;
	add.f32 	%f154, %f153, 0fCB40007F;
	neg.f32 	%f155, %f154;
	fma.rn.f32 	%f156, %f148, 0f3FB8AA3B, %f155;
	fma.rn.f32 	%f157, %f148, 0f32A57060, %f156;
	mov.b32 	%r13, %f153;
	shl.b32 	%r14, %r13, 23;
	mov.b32 	%f158, %r14;
	ex2.approx.ftz.f32 	%f159, %f157;
	mul.f32 	%f430, %f159, %f158;
$L__BB2_48:
	st.local.f32 	[%rd40+12], %f430;
	add.s64 	%rd168, %rd168, 4;
	setp.eq.s64 	%p19, %rd41, %rd16;
	@%p19 bra 	$L__BB2_20;
	bra.uni 	$L__BB2_40;
$L__BB2_49:
	cvt.rn.f32.s64 	%f181, %rd171;
	sub.f32 	%f182, %f181, %f2;
	mul.f32 	%f183, %f182, 0f3E800000;
	mul.f32 	%f25, %f183, %f183;
	setp.gt.f32 	%p24, %f25, 0f3F800000;
	mov.f32 	%f431, 0f00000000;
	@%p24 bra 	$L__BB2_51;
	mov.f32 	%f184, 0f3F800000;
	sub.f32 	%f185, %f184, %f25;
	sqrt.rn.f32 	%f186, %f185;
	add.f32 	%f187, %f186, 0fBF800000;
	mul.f32 	%f188, %f187, 0f4175ED4B;
	fma.rn.f32 	%f189, %f188, 0f3BBB989D, 0f3F000000;
	cvt.sat.f32.f32 	%f190, %f189;
	mov.f32 	%f191, 0f4B400001;
	mov.f32 	%f192, 0f437C0000;
	fma.rm.f32 	%f193, %f190, %f192, %f191;
	add.f32 	%f194, %f193, 0fCB40007F;
	neg.f32 	%f195, %f194;
	fma.rn.f32 	%f196, %f188, 0f3FB8AA3B, %f195;
	fma.rn.f32 	%f197, %f188, 0f32A57060, %f196;
	mov.b32 	%r17, %f193;
	shl.b32 	%r18, %r17, 23;
	mov.b32 	%f198, %r18;
	ex2.approx.ftz.f32 	%f199, %f197;
	mul.f32 	%f431, %f199, %f198;
$L__BB2_51:
	sub.s64 	%rd111, %rd171, %rd20;
	shl.b64 	%rd112, %rd111, 2;
	add.s64 	%rd49, %rd4, %rd112;
	st.local.f32 	[%rd49], %f431;
	add.s64 	%rd113, %rd171, 1;
	cvt.rn.f32.s64 	%f201, %rd113;
	sub.f32 	%f202, %f201, %f2;
	mul.f32 	%f203, %f202, 0f3E800000;
	mul.f32 	%f28, %f203, %f203;
	setp.gt.f32 	%p25, %f28, 0f3F800000;
	mov.f32 	%f432, 0f00000000;
	@%p25 bra 	$L__BB2_53;
	mov.f32 	%f204, 0f3F800000;
	sub.f32 	%f205, %f204, %f28;
	sqrt.rn.f32 	%f206, %f205;
	add.f32 	%f207, %f206, 0fBF800000;
	mul.f32 	%f208, %f207, 0f4175ED4B;
	fma.rn.f32 	%f209, %f208, 0f3BBB989D, 0f3F000000;
	cvt.sat.f32.f32 	%f210, %f209;
	mov.f32 	%f211, 0f4B400001;
	mov.f32 	%f212, 0f437C0000;
	fma.rm.f32 	%f213, %f210, %f212, %f211;
	add.f32 	%f214, %f213, 0fCB40007F;
	neg.f32 	%f215, %f214;
	fma.rn.f32 	%f216, %f208, 0f3FB8AA3B, %f215;
	fma.rn.f32 	%f217, %f208, 0f32A57060, %f216;
	mov.b32 	%r19, %f213;
	shl.b32 	%r20, %r19, 23;
	mov.b32 	%f218, %r20;
	ex2.approx.ftz.f32 	%f219, %f217;
	mul.f32 	%f432, %f219, %f218;
$L__BB2_53:
	st.local.f32 	[%rd49+4], %f432;
	add.s64 	%rd114, %rd171, 2;
	cvt.rn.f32.s64 	%f221, %rd114;
	sub.f32 	%f222, %f221, %f2;
	mul.f32 	%f223, %f222, 0f3E800000;
	mul.f32 	%f31, %f223, %f223;
	setp.gt.f32 	%p26, %f31, 0f3F800000;
	mov.f32 	%f433, 0f00000000;
	@%p26 bra 	$L__BB2_55;
	mov.f32 	%f224, 0f3F800000;
	sub.f32 	%f225, %f224, %f31;
	sqrt.rn.f32 	%f226, %f225;
	add.f32 	%f227, %f226, 0fBF800000;
	mul.f32 	%f228, %f227, 0f4175ED4B;
	fma.rn.f32 	%f229, %f228, 0f3BBB989D, 0f3F000000;
	cvt.sat.f32.f32 	%f230, %f229;
	mov.f32 	%f231, 0f4B400001;
	mov.f32 	%f232, 0f437C0000;
	fma.rm.f32 	%f233, %f230, %f232, %f231;
	add.f32 	%f234, %f233, 0fCB40007F;
	neg.f32 	%f235, %f234;
	fma.rn.f32 	%f236, %f228, 0f3FB8AA3B, %f235;
	fma.rn.f32 	%f237, %f228, 0f32A57060, %f236;
	mov.b32 	%r21, %f233;
	shl.b32 	%r22, %r21, 23;
	mov.b32 	%f238, %r22;
	ex2.approx.ftz.f32 	%f239, %f237;
	mul.f32 	%f433, %f239, %f238;
$L__BB2_55:
	st.local.f32 	[%rd49+8], %f433;
	add.s64 	%rd50, %rd171, 3;
	cvt.rn.f32.s64 	%f241, %rd50;
	sub.f32 	%f242, %f241, %f2;
	mul.f32 	%f243, %f242, 0f3E800000;
	mul.f32 	%f34, %f243, %f243;
	setp.gt.f32 	%p27, %f34, 0f3F800000;
	mov.f32 	%f434, 0f00000000;
	@%p27 bra 	$L__BB2_57;
	mov.f32 	%f244, 0f3F800000;
	sub.f32 	%f245, %f244, %f34;
	sqrt.rn.f32 	%f246, %f245;
	add.f32 	%f247, %f246, 0fBF800000;
	mul.f32 	%f248, %f247, 0f4175ED4B;
	fma.rn.f32 	%f249, %f248, 0f3BBB989D, 0f3F000000;
	cvt.sat.f32.f32 	%f250, %f249;
	mov.f32 	%f251, 0f4B400001;
	mov.f32 	%f252, 0f437C0000;
	fma.rm.f32 	%f253, %f250, %f252, %f251;
	add.f32 	%f254, %f253, 0fCB40007F;
	neg.f32 	%f255, %f254;
	fma.rn.f32 	%f256, %f248, 0f3FB8AA3B, %f255;
	fma.rn.f32 	%f257, %f248, 0f32A57060, %f256;
	mov.b32 	%r23, %f253;
	shl.b32 	%r24, %r23, 23;
	mov.b32 	%f258, %r24;
	ex2.approx.ftz.f32 	%f259, %f257;
	mul.f32 	%f434, %f259, %f258;
$L__BB2_57:
	st.local.f32 	[%rd49+12], %f434;
	add.s64 	%rd171, %rd171, 4;
	setp.eq.s64 	%p28, %rd50, %rd24;
	@%p28 bra 	$L__BB2_26;
	bra.uni 	$L__BB2_49;

}
	// .globl	_Z16combineToComplexPfS_P6float2m
.visible .entry _Z16combineToComplexPfS_P6float2m(
	.param .u64 .ptr .align 1 _Z16combineToComplexPfS_P6float2m_param_0,
	.param .u64 .ptr .align 1 _Z16combineToComplexPfS_P6float2m_param_1,
	.param .u64 .ptr .align 1 _Z16combineToComplexPfS_P6float2m_param_2,
	.param .u64 _Z16combineToComplexPfS_P6float2m_param_3
)
{
	.reg .pred 	%p<2>;
	.reg .b32 	%r<5>;
	.reg .b32 	%f<3>;
	.reg .b64 	%rd<15>;

	ld.param.u64 	%rd2, [_Z16combineToComplexPfS_P6float2m_param_0];
	ld.param.u64 	%rd3, [_Z16combineToComplexPfS_P6float2m_param_1];
	ld.param.u64 	%rd4, [_Z16combineToComplexPfS_P6float2m_param_2];
	ld.param.u64 	%rd5, [_Z16combineToComplexPfS_P6float2m_param_3];
	mov.u32 	%r1, %ctaid.x;
	mov.u32 	%r2, %ntid.x;
	mov.u32 	%r3, %tid.x;
	mad.lo.s32 	%r4, %r1, %r2, %r3;
	cvt.u64.u32 	%rd1, %r4;
	mul.lo.s64 	%rd6, %rd5, %rd5;
	setp.le.u64 	%p1, %rd6, %rd1;
	@%p1 bra 	$L__BB3_2;
	cvta.to.global.u64 	%rd7, %rd2;
	cvta.to.global.u64 	%rd8, %rd4;
	cvta.to.global.u64 	%rd9, %rd3;
	shl.b64 	%rd10, %rd1, 2;
	add.s64 	%rd11, %rd7, %rd10;
	ld.global.f32 	%f1, [%rd11];
	shl.b64 	%rd12, %rd1, 3;
	add.s64 	%rd13, %rd8, %rd12;
	st.global.f32 	[%rd13], %f1;
	add.s64 	%rd14, %rd9, %rd10;
	ld.global.f32 	%f2, [%rd14];
	st.global.f32 	[%rd13+4], %f2;
$L__BB3_2:
	ret;

}
	// .globl	_Z9ifftShiftP6float2S0_mm
.visible .entry _Z9ifftShiftP6float2S0_mm(
	.param .u64 .ptr .align 1 _Z9ifftShiftP6float2S0_mm_param_0,
	.param .u64 .ptr .align 1 _Z9ifftShiftP6float2S0_mm_param_1,
	.param .u64 _Z9ifftShiftP6float2S0_mm_param_2,
	.param .u64 _Z9ifftShiftP6float2S0_mm_param_3
)
{
	.reg .pred 	%p<6>;
	.reg .b32 	%r<16>;
	.reg .b32 	%f<3>;
	.reg .b64 	%rd<32>;

	ld.param.u64 	%rd11, [_Z9ifftShiftP6float2S0_mm_param_0];
	ld.param.u64 	%rd12, [_Z9ifftShiftP6float2S0_mm_param_1];
	ld.param.u64 	%rd13, [_Z9ifftShiftP6float2S0_mm_param_2];
	ld.param.u64 	%rd15, [_Z9ifftShiftP6float2S0_mm_param_3];
	mov.u32 	%r1, %ctaid.x;
	mov.u32 	%r2, %ntid.x;
	mov.u32 	%r3, %tid.x;
	mad.lo.s32 	%r4, %r1, %r2, %r3;
	cvt.u64.u32 	%rd1, %r4;
	mov.u32 	%r5, %ctaid.y;
	mov.u32 	%r6, %ntid.y;
	mov.u32 	%r7, %tid.y;
	mad.lo.s32 	%r8, %r5, %r6, %r7;
	cvt.u64.u32 	%rd2, %r8;
	setp.le.u64 	%p1, %rd13, %rd1;
	setp.le.u64 	%p2, %rd15, %rd2;
	or.pred  	%p3, %p1, %p2;
	@%p3 bra 	$L__BB4_8;
	shr.u64 	%rd16, %rd13, 1;
	add.s64 	%rd3, %rd16, %rd1;
	or.b64  	%rd17, %rd3, %rd13;
	and.b64  	%rd18, %rd17, -4294967296;
	setp.ne.s64 	%p4, %rd18, 0;
	@%p4 bra 	$L__BB4_3;
	cvt.u32.u64 	%r10, %rd13;
	cvt.u32.u64 	%r11, %rd3;
	rem.u32 	%r12, %r11, %r10;
	cvt.u64.u32 	%rd30, %r12;
	bra.uni 	$L__BB4_4;
$L__BB4_3:
	rem.u64 	%rd30, %rd3, %rd13;
$L__BB4_4:
	shr.u64 	%rd19, %rd15, 1;
	add.s64 	%rd7, %rd19, %rd2;
	or.b64  	%rd20, %rd7, %rd15;
	and.b64  	%rd21, %rd20, -4294967296;
	setp.ne.s64 	%p5, %rd21, 0;
	@%p5 bra 	$L__BB4_6;
	cvt.u32.u64 	%r13, %rd15;
	cvt.u32.u64 	%r14, %rd7;
	rem.u32 	%r15, %r14, %r13;
	cvt.u64.u32 	%rd31, %r15;
	bra.uni 	$L__BB4_7;
$L__BB4_6:
	rem.u64 	%rd31, %rd7, %rd15;
$L__BB4_7:
	mad.lo.s64 	%rd22, %rd13, %rd2, %rd1;
	mad.lo.s64 	%rd23, %rd31, %rd13, %rd30;
	cvta.to.global.u64 	%rd24, %rd12;
	shl.b64 	%rd25, %rd23, 3;
	add.s64 	%rd26, %rd24, %rd25;
	cvta.to.global.u64 	%rd27, %rd11;
	shl.b64 	%rd28, %rd22, 3;
	add.s64 	%rd29, %rd27, %rd28;
	ld.global.v2.f32 	{%f1, %f2}, [%rd29];
	st.global.v2.f32 	[%rd26], {%f1, %f2};
$L__BB4_8:
	ret;

}
	// .globl	_Z12accumulationPfP6float2mm
.visible .entry _Z12accumulationPfP6float2mm(
	.param .u64 .ptr .align 1 _Z12accumulationPfP6float2mm_param_0,
	.param .u64 .ptr .align 1 _Z12accumulationPfP6float2mm_param_1,
	.param .u64 _Z12accumulationPfP6float2mm_param_2,
	.param .u64 _Z12accumulationPfP6float2mm_param_3
)
{
	.reg .pred 	%p<3>;
	.reg .b32 	%r<10>;
	.reg .b32 	%f<6>;
	.reg .b64 	%rd<27>;

	ld.param.u64 	%rd3, [_Z12accumulationPfP6float2mm_param_0];
	ld.param.u64 	%rd4, [_Z12accumulationPfP6float2mm_param_1];
	ld.param.u64 	%rd7, [_Z12accumulationPfP6float2mm_param_2];
	ld.param.u64 	%rd6, [_Z12accumulationPfP6float2mm_param_3];
	mov.u32 	%r1, %ctaid.x;
	mov.u32 	%r2, %ntid.x;
	mov.u32 	%r3, %tid.x;
	mad.lo.s32 	%r4, %r1, %r2, %r3;
	cvt.u64.u32 	%rd1, %r4;
	mov.u32 	%r5, %ctaid.y;
	mov.u32 	%r6, %ntid.y;
	mov.u32 	%r7, %tid.y;
	mad.lo.s32 	%r8, %r5, %r6, %r7;
	cvt.u64.u32 	%rd2, %r8;
	max.u64 	%rd8, %rd1, %rd2;
	setp.ge.u64 	%p1, %rd8, %rd7;
	@%p1 bra 	$L__BB5_2;
	shr.u64 	%rd9, %rd6, 1;
	mul.lo.s64 	%rd10, %rd6, %rd6;
	shr.u64 	%rd11, %rd10, 1;
	shr.u64 	%rd12, %rd7, 1;
	cvta.to.global.u64 	%rd13, %rd4;
	cvta.to.global.u64 	%rd14, %rd3;
	sub.s64 	%rd15, %rd1, %rd12;
	sub.s64 	%rd16, %rd2, %rd12;
	add.s64 	%rd17, %rd15, %rd9;
	add.s64 	%rd18, %rd17, %rd11;
	mad.lo.s64 	%rd19, %rd16, %rd6, %rd18;
	shl.b64 	%rd20, %rd19, 3;
	add.s64 	%rd21, %rd13, %rd20;
	ld.global.f32 	%f1, [%rd21];
	add.s64 	%rd22, %rd15, %rd16;
	and.b64  	%rd23, %rd22, 1;
	setp.eq.b64 	%p2, %rd23, 1;
	neg.f32 	%f2, %f1;
	selp.f32 	%f3, %f2, %f1, %p2;
	mad.lo.s64 	%rd24, %rd7, %rd2, %rd1;
	shl.b64 	%rd25, %rd24, 2;
	add.s64 	%rd26, %rd14, %rd25;
	ld.global.f32 	%f4, [%rd26];
	add.f32 	%f5, %f4, %f3;
	st.global.f32 	[%rd26], %f5;
$L__BB5_2:
	ret;

}
	// .globl	_Z7scalingPfS_mf
.visible .entry _Z7scalingPfS_mf(
	.param .u64 .ptr .align 1 _Z7scalingPfS_mf_param_0,
	.param .u64 .ptr .align 1 _Z7scalingPfS_mf_param_1,
	.param .u64 _Z7scalingPfS_mf_param_2,
	.param .f32 _Z7scalingPfS_mf_param_3
)
{
	.reg .pred 	%p<2>;
	.reg .b32 	%r<10>;
	.reg .b32 	%f<11>;
	.reg .b64 	%rd<22>;

	ld.param.u64 	%rd3, [_Z7scalingPfS_mf_param_0];
	ld.param.u64 	%rd4, [_Z7scalingPfS_mf_param_1];
	ld.param.u64 	%rd6, [_Z7scalingPfS_mf_param_2];
	ld.param.f32 	%f1, [_Z7scalingPfS_mf_param_3];
	mov.u32 	%r1, %ctaid.x;
	mov.u32 	%r2, %ntid.x;
	mov.u32 	%r3, %tid.x;
	mad.lo.s32 	%r4, %r1, %r2, %r3;
	cvt.u64.u32 	%rd1, %r4;
	mov.u32 	%r5, %ctaid.y;
	mov.u32 	%r6, %ntid.y;
	mov.u32 	%r7, %tid.y;
	mad.lo.s32 	%r8, %r5, %r6, %r7;
	cvt.u64.u32 	%rd2, %r8;
	max.u64 	%rd7, %rd1, %rd2;
	setp.ge.u64 	%p1, %rd7, %rd6;
	@%p1 bra 	$L__BB6_2;
	shr.u64 	%rd8, %rd6, 1;
	cvta.to.global.u64 	%rd9, %rd4;
	cvta.to.global.u64 	%rd10, %rd3;
	sub.s64 	%rd11, %rd1, %rd8;
	sub.s64 	%rd12, %rd2, %rd8;
	abs.s64 	%rd13, %rd11;
	shl.b64 	%rd14, %rd13, 2;
	add.s64 	%rd15, %rd9, %rd14;
	ld.global.f32 	%f2, [%rd15];
	abs.s64 	%rd16, %rd12;
	shl.b64 	%rd17, %rd16, 2;
	add.s64 	%rd18, %rd9, %rd17;
	ld.global.f32 	%f3, [%rd18];
	mul.f32 	%f4, %f2, %f3;
	mul.f32 	%f5, %f1, %f4;
	mul.f32 	%f6, %f1, %f5;
	rcp.rn.f32 	%f7, %f6;
	mad.lo.s64 	%rd19, %rd6, %rd2, %rd1;
	shl.b64 	%rd20, %rd19, 2;
	add.s64 	%rd21, %rd10, %rd20;
	ld.global.f32 	%f8, [%rd21];
	mul.f32 	%f9, %f8, %f7;
	abs.f32 	%f10, %f9;
	st.global.f32 	[%rd21], %f10;
$L__BB6_2:
	ret;

}
	// .globl	_Z12coordschangePfS_m
.visible .entry _Z12coordschangePfS_m(
	.param .u64 .ptr .align 1 _Z12coordschangePfS_m_param_0,
	.param .u64 .ptr .align 1 _Z12coordschangePfS_m_param_1,
	.param .u64 _Z12coordschangePfS_m_param_2
)
{
	.reg .pred 	%p<2>;
	.reg .b32 	%r<12>;
	.reg .b32 	%f<24>;
	.reg .b64 	%rd<14>;

	ld.param.u64 	%rd3, [_Z12coordschangePfS_m_param_0];
	ld.param.u64 	%rd4, [_Z12coordschangePfS_m_param_1];
	ld.param.u64 	%rd6, [_Z12coordschangePfS_m_param_2];
	mov.u32 	%r1, %ctaid.x;
	mov.u32 	%r2, %ntid.x;
	mov.u32 	%r3, %tid.x;
	mad.lo.s32 	%r4, %r1, %r2, %r3;
	cvt.u64.u32 	%rd1, %r4;
	mov.u32 	%r5, %ctaid.y;
	mov.u32 	%r6, %ntid.y;
	mov.u32 	%r7, %tid.y;
	mad.lo.s32 	%r8, %r5, %r6, %r7;
	cvt.u64.u32 	%rd2, %r8;
	max.u64 	%rd7, %rd1, %rd2;
	setp.ge.u64 	%p1, %rd7, %rd6;
	@%p1 bra 	$L__BB7_2;
	cvt.u32.u64 	%r10, %rd2;
	cvt.u32.u64 	%r11, %rd1;
	cvta.to.global.u64 	%rd8, %rd4;
	cvta.to.global.u64 	%rd9, %rd3;
	shr.u64 	%rd10, %rd6, 1;
	ld.global.f32 	%f1, [%rd8];
	cvt.rn.f32.u32 	%f2, %r11;
	cvt.rn.f32.u64 	%f3, %rd10;
	sub.f32 	%f4, %f2, %f3;
	ld.global.f32 	%f5, [%rd8+12];
	cvt.rn.f32.u32 	%f6, %r10;
	sub.f32 	%f7, %f6, %f3;
	mul.f32 	%f8, %f7, %f5;
	mul.f32 	%f9, %f4, %f1;
	sub.f32 	%f10, %f8, %f9;
	ld.global.f32 	%f11, [%rd8+32];
	abs.f32 	%f12, %f11;
	div.rn.f32 	%f13, %f10, %f12;
	add.f32 	%f14, %f13, %f3;
	mad.lo.s64 	%rd11, %rd6, %rd1, %rd2;
	shl.b64 	%rd12, %rd11, 3;
	add.s64 	%rd13, %rd9, %rd12;
	st.global.f32 	[%rd13], %f14;
	ld.global.f32 	%f15, [%rd8+4];
	ld.global.f32 	%f16, [%rd8+16];
	mul.f32 	%f17, %f7, %f16;
	mul.f32 	%f18, %f4, %f15;
	sub.f32 	%f19, %f17, %f18;
	ld.global.f32 	%f20, [%rd8+32];
	abs.f32 	%f21, %f20;
	div.rn.f32 	%f22, %f19, %f21;
	add.f32 	%f23, %f22, %f3;
	st.global.f32 	[%rd13+4], %f23;
$L__BB7_2:
	ret;

}
	// .globl	_Z3p2pPfS_fm
.visible .entry _Z3p2pPfS_fm(
	.param .u64 .ptr .align 1 _Z3p2pPfS_fm_param_0,
	.param .u64 .ptr .align 1 _Z3p2pPfS_fm_param_1,
	.param .f32 _Z3p2pPfS_fm_param_2,
	.param .u64 _Z3p2pPfS_fm_param_3
)
{
	.local .align 4 .b8 	__local_depot8[28];
	.reg .b64 	%SP;
	.reg .b64 	%SPL;
	.reg .pred 	%p<111>;
	.reg .b32 	%r<213>;
	.reg .b32 	%f<375>;
	.reg .b64 	%rd<99>;
	.reg .b64 	%fd<30>;

	mov.u64 	%SPL, __local_depot8;
	ld.param.u64 	%rd42, [_Z3p2pPfS_fm_param_0];
	ld.param.u64 	%rd44, [_Z3p2pPfS_fm_param_1];
	ld.param.f32 	%f88, [_Z3p2pPfS_fm_param_2];
	ld.param.u64 	%rd45, [_Z3p2pPfS_fm_param_3];
	cvta.to.global.u64 	%rd46, %rd44;
	add.u64 	%rd1, %SPL, 0;
	mov.u32 	%r71, %ctaid.x;
	mov.u32 	%r72, %ntid.x;
	mov.u32 	%r73, %tid.x;
	mad.lo.s32 	%r74, %r71, %r72, %r73;
	cvt.u64.u32 	%rd2, %r74;
	mov.u32 	%r75, %ctaid.y;
	mov.u32 	%r76, %ntid.y;
	mov.u32 	%r77, %tid.y;
	mad.lo.s32 	%r78, %r75, %r76, %r77;
	cvt.u64.u32 	%rd3, %r78;
	ld.global.f32 	%f89, [%rd46+24];
	ld.global.f32 	%f90, [%rd46+32];
	div.rn.f32 	%f1, %f89, %f90;
	ld.global.f32 	%f91, [%rd46+28];
	div.rn.f32 	%f2, %f91, %f90;
	cvt.f64.f32 	%fd1, %f88;
	div.rn.f64 	%fd2, %fd1, 0d400921FB54442D18;
	mul.f64 	%fd3, %fd2, 0d4066800000000000;
	cvt.rn.f32.f64 	%f3, %fd3;
	max.u64 	%rd48, %rd2, %rd3;
	setp.ge.u64 	%p1, %rd48, %rd45;
	@%p1 bra 	$L__BB8_108;
	cvta.to.global.u64 	%rd49, %rd42;
	mad.lo.s64 	%rd50, %rd45, %rd2, %rd3;
	shl.b64 	%rd51, %rd50, 3;
	add.s64 	%rd4, %rd49, %rd51;
	ld.global.f32 	%f93, [%rd4];
	ld.global.f32 	%f94, [%rd4+4];
	neg.f32 	%f95, %f3;
	cvt.rn.f32.u64 	%f96, %rd45;
	mul.f32 	%f4, %f96, 0f3F000000;
	add.f32 	%f97, %f4, 0f3F800000;
	sub.f32 	%f98, %f93, %f97;
	mul.f32 	%f99, %f98, %f95;
	sub.f32 	%f100, %f94, %f97;
	mul.f32 	%f101, %f100, %f3;
	div.rn.f32 	%f5, %f99, 0f42652EE1;
	div.rn.f32 	%f6, %f101, 0f42652EE1;
	mul.f32 	%f102, %f6, %f6;
	fma.rn.f32 	%f7, %f5, %f5, %f102;
	setp.eq.f32 	%p2, %f7, 0f00000000;
	mov.f32 	%f356, 0f00000000;
	@%p2 bra 	$L__BB8_7;
	setp.neu.f32 	%p3, %f5, 0f00000000;
	@%p3 bra 	$L__BB8_4;
	setp.le.f32 	%p11, %f6, 0f00000000;
	selp.f32 	%f356, 0f00000000, 0f43340000, %p11;
	bra.uni 	$L__BB8_7;
$L__BB8_4:
	setp.neu.f32 	%p4, %f6, 0f00000000;
	@%p4 bra 	$L__BB8_6;
	setp.gt.f32 	%p10, %f5, 0f00000000;
	selp.f32 	%f356, 0f42B40000, 0fC2B40000, %p10;
	bra.uni 	$L__BB8_7;
$L__BB8_6:
	neg.f32 	%f103, %f6;
	abs.f32 	%f104, %f103;
	abs.f32 	%f105, %f5;
	setp.gt.f32 	%p5, %f105, %f104;
	selp.f32 	%f106, %f105, %f104, %p5;
	selp.f32 	%f107, %f104, %f105, %p5;
	div.rn.f32 	%f108, %f107, %f106;
	mul.f32 	%f109, %f108, %f108;
	fma.rn.f32 	%f110, %f109, 0f3B33710B, 0fBC807748;
	fma.rn.f32 	%f111, %f110, %f109, 0f3D2CDAB2;
	fma.rn.f32 	%f112, %f111, %f109, 0fBD992D10;
	fma.rn.f32 	%f113, %f112, %f109, 0f3DD9EA6C;
	fma.rn.f32 	%f114, %f113, %f109, 0fBE117CB1;
	fma.rn.f32 	%f115, %f114, %f109, 0f3E4CBCE0;
	fma.rn.f32 	%f116, %f115, %f109, 0fBEAAAA7D;
	mul.f32 	%f117, %f109, %f116;
	fma.rn.f32 	%f118, %f117, %f108, %f108;
	neg.f32 	%f119, %f118;
	fma.rn.f32 	%f120, 0f3F6EE581, 0f3FD774EB, %f119;
	selp.f32 	%f121, %f120, %f118, %p5;
	selp.f32 	%f122, 0f3F6EE581, 0f3FEEE581, %p5;
	selp.f32 	%f123, %f118, %f119, %p5;
	mov.b32 	%r80, %f103;
	fma.rn.f32 	%f124, %f122, 0f3FD774EB, %f123;
	setp.lt.s32 	%p6, %r80, 0;
	selp.f32 	%f125, %f124, %f121, %p6;
	add.f32 	%f126, %f105, %f104;
	setp.eq.f32 	%p7, %f106, 0f00000000;
	selp.f32 	%f127, 0f40490FDB, 0f00000000, %p6;
	setp.eq.f32 	%p8, %f104, %f105;
	selp.f32 	%f128, 0f4016CBE4, 0f3F490FDB, %p6;
	selp.f32 	%f129, %f128, %f125, %p8;
	selp.f32 	%f130, %f127, %f129, %p7;
	abs.f32 	%f131, %f126;
	setp.nan.f32 	%p9, %f131, %f131;
	copysign.f32 	%f132, %f5, %f130;
	selp.f32 	%f133, %f126, %f132, %p9;
	mul.f32 	%f134, %f133, 0f43340000;
	cvt.f64.f32 	%fd4, %f134;
	div.rn.f64 	%fd5, %fd4, 0d400921FB54442D18;
	cvt.rn.f32.f64 	%f356, %fd5;
$L__BB8_7:
	setp.geu.f32 	%p12, %f7, 0f3F000000;
	mov.f32 	%f354, 0f00000000;
	@%p12 bra 	$L__BB8_12;
	sqrt.rn.f32 	%f12, %f7;
	setp.ge.f32 	%p24, %f12, 0f3F800000;
	add.f32 	%f165, %f12, 0fBF800000;
	cvt.f64.f32 	%fd10, %f165;
	setp.lt.f64 	%p25, %fd10, 0d3DDB7CDFD9D7BDBB;
	and.pred  	%p26, %p24, %p25;
	mov.f32 	%f357, %f354;
	@%p26 bra 	$L__BB8_17;
	setp.eq.f32 	%p27, %f12, 0f00000000;
	mov.f32 	%f357, 0f42B40000;
	@%p27 bra 	$L__BB8_17;
	setp.le.f32 	%p28, %f12, 0fBF800000;
	add.f32 	%f168, %f12, 0f3F800000;
	cvt.f64.f32 	%fd11, %f168;
	setp.gt.f64 	%p29, %fd11, 0dBDDB7CDFD9D7BDBB;
	and.pred  	%p30, %p28, %p29;
	mov.f32 	%f357, 0f43340000;
	@%p30 bra 	$L__BB8_17;
	abs.f32 	%f169, %f12;
	fma.rn.f32 	%f170, %f169, 0fBF000000, 0f3F000000;
	rsqrt.approx.ftz.f32 	%f171, %f170;
	mul.f32 	%f172, %f170, %f171;
	mul.f32 	%f173, %f171, 0fBF000000;
	fma.rn.f32 	%f174, %f172, %f173, 0f3F000000;
	fma.rn.f32 	%f175, %f172, %f174, %f172;
	setp.eq.f32 	%p31, %f169, 0f3F800000;
	selp.f32 	%f176, 0f00000000, %f175, %p31;
	setp.gt.f32 	%p32, %f169, 0f3F0F5C29;
	selp.f32 	%f177, %f176, %f169, %p32;
	copysign.f32 	%f178, %f12, %f177;
	mul.f32 	%f179, %f178, %f178;
	fma.rn.f32 	%f180, %f179, 0f3D10ECEF, 0f3C8B1ABB;
	fma.rn.f32 	%f181, %f180, %f179, 0f3CFC028C;
	fma.rn.f32 	%f182, %f181, %f179, 0f3D372139;
	fma.rn.f32 	%f183, %f182, %f179, 0f3D9993DB;
	fma.rn.f32 	%f184, %f183, %f179, 0f3E2AAAC6;
	mul.f32 	%f185, %f179, %f184;
	fma.rn.f32 	%f186, %f185, %f178, %f178;
	neg.f32 	%f187, %f186;
	selp.f32 	%f188, %f186, %f187, %p32;
	fma.rn.f32 	%f189, 0f3F6EE581, 0f3FD774EB, %f188;
	setp.gt.f32 	%p33, %f12, 0f3F0F5C29;
	selp.f32 	%f190, %f186, %f189, %p33;
	add.f32 	%f191, %f190, %f190;
	selp.f32 	%f192, %f191, %f190, %p32;
	mul.f32 	%f193, %f192, 0f43340000;
	cvt.f64.f32 	%fd12, %f193;
	div.rn.f64 	%fd13, %fd12, 0d400921FB54442D18;
	cvt.rn.f32.f64 	%f357, %fd13;
	bra.uni 	$L__BB8_17;
$L__BB8_12:
	setp.gtu.f32 	%p13, %f7, 0f3F800000;
	@%p13 bra 	$L__BB8_108;
	mov.f32 	%f136, 0f3F800000;
	sub.f32 	%f137, %f136, %f7;
	sqrt.rn.f32 	%f14, %f137;
	setp.le.f32 	%p14, %f14, 0fBF800000;
	add.f32 	%f138, %f14, 0f3F800000;
	cvt.f64.f32 	%fd6, %f138;
	setp.gt.f64 	%p15, %fd6, 0dBDDB7CDFD9D7BDBB;
	and.pred  	%p16, %p14, %p15;
	mov.f32 	%f357, 0fC2B40000;
	@%p16 bra 	$L__BB8_17;
	setp.eq.f32 	%p17, %f14, 0f00000000;
	mov.f32 	%f357, %f354;
	@%p17 bra 	$L__BB8_17;
	setp.ge.f32 	%p18, %f14, 0f3F800000;
	add.f32 	%f141, %f14, 0fBF800000;
	cvt.f64.f32 	%fd7, %f141;
	setp.lt.f64 	%p19, %fd7, 0d3DDB7CDFD9D7BDBB;
	and.pred  	%p20, %p18, %p19;
	mov.f32 	%f357, 0f42B40000;
	@%p20 bra 	$L__BB8_17;
	abs.f32 	%f142, %f14;
	fma.rn.f32 	%f143, %f142, 0fBF000000, 0f3F000000;
	rsqrt.approx.ftz.f32 	%f144, %f143;
	mul.f32 	%f145, %f143, %f144;
	mul.f32 	%f146, %f144, 0fBF000000;
	fma.rn.f32 	%f147, %f145, %f146, 0f3F000000;
	fma.rn.f32 	%f148, %f145, %f147, %f145;
	setp.eq.f32 	%p21, %f142, 0f3F800000;
	selp.f32 	%f149, 0f00000000, %f148, %p21;
	setp.gt.f32 	%p22, %f142, 0f3F0F5C29;
	selp.f32 	%f150, %f149, %f142, %p22;
	mul.f32 	%f151, %f150, %f150;
	fma.rn.f32 	%f152, %f151, 0f3D4DD2F7, 0f3C99CA97;
	fma.rn.f32 	%f153, %f152, %f151, 0f3D3F90E8;
	fma.rn.f32 	%f154, %f153, %f151, 0f3D993CCF;
	fma.rn.f32 	%f155, %f154, %f151, 0f3E2AAC04;
	mul.f32 	%f156, %f151, %f155;
	fma.rn.f32 	%f157, %f156, %f150, %f150;
	mul.f32 	%f158, %f157, 0fC0000000;
	fma.rn.f32 	%f159, 0f3F6EE581, 0f3FD774EB, %f158;
	selp.f32 	%f160, %f159, %f157, %p22;
	setp.num.f32 	%p23, %f160, %f160;
	copysign.f32 	%f161, %f14, %f160;
	selp.f32 	%f162, %f161, %f160, %p23;
	mul.f32 	%f163, %f162, 0f43340000;
	cvt.f64.f32 	%fd8, %f163;
	div.rn.f64 	%fd9, %fd8, 0d400921FB54442D18;
	cvt.rn.f32.f64 	%f357, %fd9;
$L__BB8_17:
	abs.f32 	%f360, %f356;
	setp.lt.f32 	%p34, %f360, 0f42B40000;
	@%p34 bra 	$L__BB8_28;
	setp.gtu.f32 	%p35, %f360, 0f4E340000;
	@%p35 bra 	$L__BB8_25;
	mov.f32 	%f194, 0f42B40000;
	div.approx.f32 	%f195, %f360, %f194;
	cvt.rzi.f32.f32 	%f358, %f195;
	fma.rn.f32 	%f19, %f358, 0fC2B40000, %f360;
	mov.b32 	%r1, %f19;
	setp.lt.u32 	%p36, %r1, 1119092736;
	@%p36 bra 	$L__BB8_24;
	setp.lt.u32 	%p37, %r1, -2147483647;
	@%p37 bra 	$L__BB8_22;
	add.f32 	%f199, %f358, 0fBF800000;
	setp.lt.f32 	%p40, %f19, 0fC2B40000;
	add.f32 	%f200, %f199, 0fBF800000;
	selp.f32 	%f358, %f200, %f199, %p40;
	bra.uni 	$L__BB8_24;
$L__BB8_22:
	add.f32 	%f358, %f358, 0f3F800000;
	setp.ltu.f32 	%p38, %f19, 0f43340000;
	@%p38 bra 	$L__BB8_24;
	add.f32 	%f196, %f358, 0f3F800000;
	fma.rn.f32 	%f197, 0f42B40000, 0fC0400000, %f19;
	setp.ge.f32 	%p39, %f197, 0f00000000;
	add.f32 	%f198, %f196, 0f3F800000;
	selp.f32 	%f358, %f198, %f196, %p39;
$L__BB8_24:
	fma.rn.f32 	%f360, %f358, 0fC2B40000, %f360;
	bra.uni 	$L__BB8_28;
$L__BB8_25:
	mov.b32 	%r2, %f360;
	and.b32  	%r81, %r2, 8388607;
	or.b32  	%r193, %r81, 1065353216;
	mov.b32 	%f359, %r193;
	and.b32  	%r82, %r2, -8388608;
	add.s32 	%r194, %r82, -1115684864;
	setp.eq.s32 	%p41, %r194, 0;
	@%p41 bra 	$L__BB8_27;
$L__BB8_26:
	min.u32 	%r83, %r194, 192937984;
	add.s32 	%r84, %r193, %r83;
	mov.b32 	%f201, %r84;
	mul.f32 	%f202, %f201, 0f3F360B61;
	fma.rn.f32 	%f203, %f202, 0fBFB40000, %f201;
	fma.rn.f32 	%f204, %f203, 0f3F360B61, %f202;
	fma.rn.f32 	%f205, %f204, 0fBFB40000, %f201;
	mov.f32 	%f206, 0f3F360B61;
	fma.rz.f32 	%f207, %f205, %f206, %f204;
	cvt.rzi.f32.f32 	%f208, %f207;
	fma.rn.f32 	%f359, %f208, 0fBFB40000, %f201;
	sub.s32 	%r194, %r194, %r83;
	mov.b32 	%r193, %f359;
	setp.ne.s32 	%p42, %r194, 0;
	setp.ne.s32 	%p43, %r193, 0;
	and.pred  	%p44, %p42, %p43;
	@%p44 bra 	$L__BB8_26;
$L__BB8_27:
	setp.gt.u32 	%p45, %r2, 2139095039;
	selp.f32 	%f210, 0f7FFFFFFF, 0f4E000000, %p45;
	mul.f32 	%f211, %f359, 0f34000000;
	mul.f32 	%f360, %f210, %f211;
$L__BB8_28:
	abs.f32 	%f212, %f360;
	setp.nan.f32 	%p46, %f212, %f212;
	copysign.f32 	%f213, %f356, %f360;
	selp.f32 	%f214, %f360, %f213, %p46;
	setp.neu.f32 	%p47, %f214, 0f00000000;
	@%p47 bra 	$L__BB8_38;
	div.rn.f32 	%f249, %f356, 0f42B40000;
	add.f32 	%f30, %f249, 0f3F000000;
	setp.geu.f32 	%p64, %f30, 0f00000000;
	@%p64 bra 	$L__BB8_31;
	neg.f32 	%f251, %f30;
	cvt.rpi.f32.f32 	%f252, %f251;
	neg.f32 	%f253, %f252;
	cvt.rzi.s64.f32 	%rd84, %f253;
	bra.uni 	$L__BB8_32;
$L__BB8_31:
	cvt.rmi.f32.f32 	%f250, %f30;
	cvt.rzi.s64.f32 	%rd84, %f250;
$L__BB8_32:
	cvt.rn.f32.s64 	%f256, %rd84;
	abs.f32 	%f257, %f256;
	cvt.rzi.s32.f32 	%r129, %f257;
	shr.s32 	%r130, %r129, 31;
	shr.u32 	%r131, %r130, 30;
	add.s32 	%r132, %r129, %r131;
	and.b32  	%r133, %r132, -4;
	sub.s32 	%r128, %r129, %r133;
	mov.f32 	%f364, 0f3F800000;
	mov.f32 	%f363, 0f00000000;
	setp.eq.s32 	%p65, %r128, 3;
	mov.f32 	%f355, 0f00000000;
	@%p65 bra 	$L__BB8_37;
	setp.eq.s32 	%p66, %r128, 2;
	@%p66 bra 	$L__BB8_36;
	setp.ne.s32 	%p67, %r128, 1;
	@%p67 bra 	$L__BB8_55;
	setp.gt.f32 	%p68, %f356, 0f00000000;
	selp.f32 	%f363, 0f3F800000, 0fBF800000, %p68;
	mov.f32 	%f364, %f355;
	bra.uni 	$L__BB8_55;
$L__BB8_36:
	mov.f32 	%f364, 0fBF800000;
	mov.f32 	%f363, 0f00000000;
	bra.uni 	$L__BB8_55;
$L__BB8_37:
	setp.gt.f32 	%p69, %f356, 0f00000000;
	selp.f32 	%f363, 0fBF800000, 0f3F800000, %p69;
	mov.f32 	%f364, %f355;
	bra.uni 	$L__BB8_55;
$L__BB8_38:
	cvt.f64.f32 	%fd14, %f356;
	mul.f64 	%fd15, %fd14, 0d400921FB54442D18;
	div.rn.f64 	%fd16, %fd15, 0d4066800000000000;
	cvt.rn.f32.f64 	%f33, %fd16;
	mul.f32 	%f215, %f33, 0f3F22F983;
	cvt.rni.s32.f32 	%r202, %f215;
	cvt.rn.f32.s32 	%f216, %r202;
	fma.rn.f32 	%f217, %f216, 0fBFC90FDA, %f33;
	fma.rn.f32 	%f218, %f216, 0fB3A22168, %f217;
	fma.rn.f32 	%f362, %f216, 0fA7C234C5, %f218;
	abs.f32 	%f35, %f33;
	setp.ltu.f32 	%p48, %f35, 0f47CE4780;
	mov.u32 	%r198, %r202;
	mov.f32 	%f361, %f362;
	@%p48 bra 	$L__BB8_46;
	setp.neu.f32 	%p49, %f35, 0f7F800000;
	@%p49 bra 	$L__BB8_41;
	mov.f32 	%f221, 0f00000000;
	mul.rn.f32 	%f361, %f33, %f221;
	mov.b32 	%r198, 0;
	bra.uni 	$L__BB8_46;
$L__BB8_41:
	mov.b32 	%r10, %f33;
	shl.b32 	%r86, %r10, 8;
	or.b32  	%r11, %r86, -2147483648;
	mov.b64 	%rd87, 0;
	mov.b32 	%r195, 0;
	mov.u64 	%rd85, __cudart_i2opi_f;
	mov.u64 	%rd86, %rd1;
$L__BB8_42:
	.pragma "nounroll";
	ld.global.nc.u32 	%r87, [%rd85];
	mad.wide.u32 	%rd54, %r87, %r11, %rd87;
	shr.u64 	%rd87, %rd54, 32;
	st.local.u32 	[%rd86], %rd54;
	add.s32 	%r195, %r195, 1;
	add.s64 	%rd86, %rd86, 4;
	add.s64 	%rd85, %rd85, 4;
	setp.ne.s32 	%p50, %r195, 6;
	@%p50 bra 	$L__BB8_42;
	shr.u32 	%r88, %r10, 23;
	st.local.u32 	[%rd1+24], %rd87;
	and.b32  	%r14, %r88, 31;
	and.b32  	%r89, %r88, 224;
	add.s32 	%r90, %r89, -128;
	shr.u32 	%r91, %r90, 5;
	mul.wide.u32 	%rd55, %r91, 4;
	sub.s64 	%rd14, %rd1, %rd55;
	ld.local.u32 	%r196, [%rd14+24];
	ld.local.u32 	%r197, [%rd14+20];
	setp.eq.s32 	%p51, %r14, 0;
	@%p51 bra 	$L__BB8_45;
	shf.l.wrap.b32 	%r196, %r197, %r196, %r14;
	ld.local.u32 	%r92, [%rd14+16];
	shf.l.wrap.b32 	%r197, %r92, %r197, %r14;
$L__BB8_45:
	shr.u32 	%r93, %r196, 30;
	shf.l.wrap.b32 	%r94, %r197, %r196, 2;
	shl.b32 	%r95, %r197, 2;
	shr.u32 	%r96, %r94, 31;
	add.s32 	%r97, %r96, %r93;
	neg.s32 	%r98, %r97;
	setp.lt.s32 	%p52, %r10, 0;
	selp.b32 	%r198, %r98, %r97, %p52;
	xor.b32  	%r99, %r94, %r10;
	shr.s32 	%r100, %r94, 31;
	xor.b32  	%r101, %r100, %r94;
	xor.b32  	%r102, %r100, %r95;
	cvt.u64.u32 	%rd56, %r101;
	shl.b64 	%rd57, %rd56, 32;
	cvt.u64.u32 	%rd58, %r102;
	or.b64  	%rd59, %rd57, %rd58;
	cvt.rn.f64.s64 	%fd17, %rd59;
	mul.f64 	%fd18, %fd17, 0d3BF921FB54442D19;
	cvt.rn.f32.f64 	%f219, %fd18;
	neg.f32 	%f220, %f219;
	setp.lt.s32 	%p53, %r99, 0;
	selp.f32 	%f361, %f220, %f219, %p53;
$L__BB8_46:
	setp.ltu.f32 	%p54, %f35, 0f47CE4780;
	mul.rn.f32 	%f222, %f361, %f361;
	and.b32  	%r104, %r198, 1;
	setp.eq.b32 	%p55, %r104, 1;
	selp.f32 	%f223, 0f3F800000, %f361, %p55;
	fma.rn.f32 	%f224, %f222, %f223, 0f00000000;
	fma.rn.f32 	%f225, %f222, 0f37CBAC00, 0fBAB607ED;
	selp.f32 	%f226, %f225, 0fB94D4153, %p55;
	selp.f32 	%f227, 0f3D2AAABB, 0f3C0885E4, %p55;
	fma.rn.f32 	%f228, %f226, %f222, %f227;
	selp.f32 	%f229, 0fBEFFFFFF, 0fBE2AAAA8, %p55;
	fma.rn.f32 	%f230, %f228, %f222, %f229;
	fma.rn.f32 	%f231, %f230, %f224, %f223;
	and.b32  	%r105, %r198, 2;
	setp.eq.s32 	%p56, %r105, 0;
	mov.f32 	%f232, 0f00000000;
	sub.f32 	%f233, %f232, %f231;
	selp.f32 	%f363, %f231, %f233, %p56;
	@%p54 bra 	$L__BB8_54;
	setp.neu.f32 	%p57, %f35, 0f7F800000;
	@%p57 bra 	$L__BB8_49;
	mov.f32 	%f236, 0f00000000;
	mul.rn.f32 	%f362, %f33, %f236;
	mov.b32 	%r202, 0;
	bra.uni 	$L__BB8_54;
$L__BB8_49:
	mov.b32 	%r23, %f33;
	shl.b32 	%r107, %r23, 8;
	or.b32  	%r24, %r107, -2147483648;
	mov.b64 	%rd90, 0;
	mov.b32 	%r199, 0;
	mov.u64 	%rd88, __cudart_i2opi_f;
	mov.u64 	%rd89, %rd1;
$L__BB8_50:
	.pragma "nounroll";
	ld.global.nc.u32 	%r108, [%rd88];
	mad.wide.u32 	%rd62, %r108, %r24, %rd90;
	shr.u64 	%rd90, %rd62, 32;
	st.local.u32 	[%rd89], %rd62;
	add.s32 	%r199, %r199, 1;
	add.s64 	%rd89, %rd89, 4;
	add.s64 	%rd88, %rd88, 4;
	setp.ne.s32 	%p58, %r199, 6;
	@%p58 bra 	$L__BB8_50;
	shr.u32 	%r109, %r23, 23;
	st.local.u32 	[%rd1+24], %rd90;
	and.b32  	%r27, %r109, 31;
	and.b32  	%r110, %r109, 224;
	add.s32 	%r111, %r110, -128;
	shr.u32 	%r112, %r111, 5;
	mul.wide.u32 	%rd63, %r112, 4;
	sub.s64 	%rd21, %rd1, %rd63;
	ld.local.u32 	%r200, [%rd21+24];
	ld.local.u32 	%r201, [%rd21+20];
	setp.eq.s32 	%p59, %r27, 0;
	@%p59 bra 	$L__BB8_53;
	shf.l.wrap.b32 	%r200, %r201, %r200, %r27;
	ld.local.u32 	%r113, [%rd21+16];
	shf.l.wrap.b32 	%r201, %r113, %r201, %r27;
$L__BB8_53:
	shr.u32 	%r114, %r200, 30;
	shf.l.wrap.b32 	%r115, %r201, %r200, 2;
	shl.b32 	%r116, %r201, 2;
	shr.u32 	%r117, %r115, 31;
	add.s32 	%r118, %r117, %r114;
	neg.s32 	%r119, %r118;
	setp.lt.s32 	%p60, %r23, 0;
	selp.b32 	%r202, %r119, %r118, %p60;
	xor.b32  	%r120, %r115, %r23;
	shr.s32 	%r121, %r115, 31;
	xor.b32  	%r122, %r121, %r115;
	xor.b32  	%r123, %r121, %r116;
	cvt.u64.u32 	%rd64, %r122;
	shl.b64 	%rd65, %rd64, 32;
	cvt.u64.u32 	%rd66, %r123;
	or.b64  	%rd67, %rd65, %rd66;
	cvt.rn.f64.s64 	%fd19, %rd67;
	mul.f64 	%fd20, %fd19, 0d3BF921FB54442D19;
	cvt.rn.f32.f64 	%f234, %fd20;
	neg.f32 	%f235, %f234;
	setp.lt.s32 	%p61, %r120, 0;
	selp.f32 	%f362, %f235, %f234, %p61;
$L__BB8_54:
	add.s32 	%r125, %r202, 1;
	mul.rn.f32 	%f237, %f362, %f362;
	and.b32  	%r126, %r202, 1;
	setp.eq.b32 	%p62, %r126, 1;
	selp.f32 	%f238, %f362, 0f3F800000, %p62;
	fma.rn.f32 	%f239, %f237, %f238, 0f00000000;
	fma.rn.f32 	%f240, %f237, 0f37CBAC00, 0fBAB607ED;
	selp.f32 	%f241, 0fB94D4153, %f240, %p62;
	selp.f32 	%f242, 0f3C0885E4, 0f3D2AAABB, %p62;
	fma.rn.f32 	%f243, %f241, %f237, %f242;
	selp.f32 	%f244, 0fBE2AAAA8, 0fBEFFFFFF, %p62;
	fma.rn.f32 	%f245, %f243, %f237, %f244;
	fma.rn.f32 	%f246, %f245, %f239, %f238;
	and.b32  	%r127, %r125, 2;
	setp.eq.s32 	%p63, %r127, 0;
	mov.f32 	%f247, 0f00000000;
	sub.f32 	%f248, %f247, %f246;
	selp.f32 	%f364, %f246, %f248, %p63;
$L__BB8_55:
	abs.f32 	%f367, %f357;
	mov.f32 	%f262, 0f42B40000;
	sub.f32 	%f263, %f262, %f367;
	div.rn.f32 	%f264, %f263, 0f43340000;
	cvt.f64.f32 	%fd21, %f264;
	mul.f64 	%fd22, %fd21, 0d400921FB54442D18;
	cvt.rn.f32.f64 	%f372, %fd22;
	setp.geu.f32 	%p70, %f372, 0f3727C5AC;
	@%p70 bra 	$L__BB8_59;
	setp.leu.f32 	%p109, %f357, 0f00000000;
	@%p109 bra 	$L__BB8_58;
	mul.f32 	%f340, %f372, %f372;
	mul.f32 	%f371, %f340, 0f3F000000;
	bra.uni 	$L__BB8_104;
$L__BB8_58:
	mul.f32 	%f339, %f372, %f372;
	fma.rn.f32 	%f371, %f339, 0fBF000000, 0f40000000;
	bra.uni 	$L__BB8_104;
$L__BB8_59:
	setp.lt.f32 	%p71, %f367, 0f42B40000;
	@%p71 bra 	$L__BB8_70;
	setp.gtu.f32 	%p72, %f367, 0f4E340000;
	@%p72 bra 	$L__BB8_67;
	mov.f32 	%f265, 0f42B40000;
	div.approx.f32 	%f266, %f367, %f265;
	cvt.rzi.f32.f32 	%f365, %f266;
	fma.rn.f32 	%f51, %f365, 0fC2B40000, %f367;
	mov.b32 	%r36, %f51;
	setp.lt.u32 	%p73, %r36, 1119092736;
	@%p73 bra 	$L__BB8_66;
	setp.lt.u32 	%p74, %r36, -2147483647;
	@%p74 bra 	$L__BB8_64;
	add.f32 	%f270, %f365, 0fBF800000;
	setp.lt.f32 	%p77, %f51, 0fC2B40000;
	add.f32 	%f271, %f270, 0fBF800000;
	selp.f32 	%f365, %f271, %f270, %p77;
	bra.uni 	$L__BB8_66;
$L__BB8_64:
	add.f32 	%f365, %f365, 0f3F800000;
	setp.ltu.f32 	%p75, %f51, 0f43340000;
	@%p75 bra 	$L__BB8_66;
	add.f32 	%f267, %f365, 0f3F800000;
	fma.rn.f32 	%f268, 0f42B40000, 0fC0400000, %f51;
	setp.ge.f32 	%p76, %f268, 0f00000000;
	add.f32 	%f269, %f267, 0f3F800000;
	selp.f32 	%f365, %f269, %f267, %p76;
$L__BB8_66:
	fma.rn.f32 	%f367, %f365, 0fC2B40000, %f367;
	bra.uni 	$L__BB8_70;
$L__BB8_67:
	mov.b32 	%r37, %f367;
	and.b32  	%r134, %r37, 8388607;
	or.b32  	%r203, %r134, 1065353216;
	mov.b32 	%f366, %r203;
	and.b32  	%r135, %r37, -8388608;
	add.s32 	%r204, %r135, -1115684864;
	setp.eq.s32 	%p78, %r204, 0;
	@%p78 bra 	$L__BB8_69;
$L__BB8_68:
	min.u32 	%r136, %r204, 192937984;
	add.s32 	%r137, %r203, %r136;
	mov.b32 	%f272, %r137;
	mul.f32 	%f273, %f272, 0f3F360B61;
	fma.rn.f32 	%f274, %f273, 0fBFB40000, %f272;
	fma.rn.f32 	%f275, %f274, 0f3F360B61, %f273;
	fma.rn.f32 	%f276, %f275, 0fBFB40000, %f272;
	mov.f32 	%f277, 0f3F360B61;
	fma.rz.f32 	%f278, %f276, %f277, %f275;
	cvt.rzi.f32.f32 	%f279, %f278;
	fma.rn.f32 	%f366, %f279, 0fBFB40000, %f272;
	sub.s32 	%r204, %r204, %r136;
	mov.b32 	%r203, %f366;
	setp.ne.s32 	%p79, %r204, 0;
	setp.ne.s32 	%p80, %r203, 0;
	and.pred  	%p81, %p79, %p80;
	@%p81 bra 	$L__BB8_68;
$L__BB8_69:
	setp.gt.u32 	%p82, %r37, 2139095039;
	selp.f32 	%f281, 0f7FFFFFFF, 0f4E000000, %p82;
	mul.f32 	%f282, %f366, 0f34000000;
	mul.f32 	%f367, %f281, %f282;
$L__BB8_70:
	abs.f32 	%f283, %f367;
	setp.nan.f32 	%p83, %f283, %f283;
	copysign.f32 	%f284, %f357, %f367;
	selp.f32 	%f285, %f367, %f284, %p83;
	setp.neu.f32 	%p84, %f285, 0f00000000;
	@%p84 bra 	$L__BB8_78;
	div.rn.f32 	%f62, %f357, 0f42B40000;
	add.f32 	%f63, %f62, 0fBF000000;
	setp.geu.f32 	%p101, %f63, 0f00000000;
	@%p101 bra 	$L__BB8_73;
	neg.f32 	%f322, %f63;
	cvt.rpi.f32.f32 	%f323, %f322;
	neg.f32 	%f324, %f323;
	cvt.rzi.s64.f32 	%rd91, %f324;
	bra.uni 	$L__BB8_74;
$L__BB8_73:
	cvt.rmi.f32.f32 	%f321, %f63;
	cvt.rzi.s64.f32 	%rd91, %f321;
$L__BB8_74:
	cvt.rn.f32.s64 	%f326, %rd91;
	abs.f32 	%f327, %f326;
	cvt.rzi.s32.f32 	%r182, %f327;
	shr.s32 	%r183, %r182, 31;
	shr.u32 	%r184, %r183, 30;
	add.s32 	%r185, %r182, %r184;
	and.b32  	%r186, %r185, -4;
	sub.s32 	%r181, %r182, %r186;
	mov.f32 	%f368, 0f3F800000;
	setp.eq.s32 	%p102, %r181, 3;
	@%p102 bra 	$L__BB8_77;
	setp.eq.s32 	%p103, %r181, 2;
	@%p103 bra 	$L__BB8_89;
	setp.ne.s32 	%p104, %r181, 1;
	@%p104 bra 	$L__BB8_90;
$L__BB8_77:
	mov.f32 	%f368, 0f00000000;
	bra.uni 	$L__BB8_90;
$L__BB8_78:
	cvt.f64.f32 	%fd23, %f357;
	mul.f64 	%fd24, %fd23, 0d400921FB54442D18;
	div.rn.f64 	%fd25, %fd24, 0d4066800000000000;
	cvt.rn.f32.f64 	%f64, %fd25;
	mul.f32 	%f286, %f64, 0f3F22F983;
	cvt.rni.s32.f32 	%r212, %f286;
	cvt.rn.f32.s32 	%f287, %r212;
	fma.rn.f32 	%f288, %f287, 0fBFC90FDA, %f64;
	fma.rn.f32 	%f289, %f287, 0fB3A22168, %f288;
	fma.rn.f32 	%f370, %f287, 0fA7C234C5, %f289;
	abs.f32 	%f66, %f64;
	setp.ltu.f32 	%p85, %f66, 0f47CE4780;
	mov.u32 	%r208, %r212;
	mov.f32 	%f369, %f370;
	@%p85 bra 	$L__BB8_86;
	setp.neu.f32 	%p86, %f66, 0f7F800000;
	@%p86 bra 	$L__BB8_81;
	mov.f32 	%f292, 0f00000000;
	mul.rn.f32 	%f369, %f64, %f292;
	mov.b32 	%r208, 0;
	bra.uni 	$L__BB8_86;
$L__BB8_81:
	mov.b32 	%r45, %f64;
	shl.b32 	%r139, %r45, 8;
	or.b32  	%r46, %r139, -2147483648;
	mov.b64 	%rd94, 0;
	mov.b32 	%r205, 0;
	mov.u64 	%rd92, __cudart_i2opi_f;
	mov.u64 	%rd93, %rd1;
$L__BB8_82:
	.pragma "nounroll";
	ld.global.nc.u32 	%r140, [%rd92];
	mad.wide.u32 	%rd70, %r140, %r46, %rd94;
	shr.u64 	%rd94, %rd70, 32;
	st.local.u32 	[%rd93], %rd70;
	add.s32 	%r205, %r205, 1;
	add.s64 	%rd93, %rd93, 4;
	add.s64 	%rd92, %rd92, 4;
	setp.ne.s32 	%p87, %r205, 6;
	@%p87 bra 	$L__BB8_82;
	shr.u32 	%r141, %r45, 23;
	st.local.u32 	[%rd1+24], %rd94;
	and.b32  	%r49, %r141, 31;
	and.b32  	%r142, %r141, 224;
	add.s32 	%r143, %r142, -128;
	shr.u32 	%r144, %r143, 5;
	mul.wide.u32 	%rd71, %r144, 4;
	sub.s64 	%rd31, %rd1, %rd71;
	ld.local.u32 	%r206, [%rd31+24];
	ld.local.u32 	%r207, [%rd31+20];
	setp.eq.s32 	%p88, %r49, 0;
	@%p88 bra 	$L__BB8_85;
	shf.l.wrap.b32 	%r206, %r207, %r206, %r49;
	ld.local.u32 	%r145, [%rd31+16];
	shf.l.wrap.b32 	%r207, %r145, %r207, %r49;
$L__BB8_85:
	shr.u32 	%r146, %r206, 30;
	shf.l.wrap.b32 	%r147, %r207, %r206, 2;
	shl.b32 	%r148, %r207, 2;
	shr.u32 	%r149, %r147, 31;
	add.s32 	%r150, %r149, %r146;
	neg.s32 	%r151, %r150;
	setp.lt.s32 	%p89, %r45, 0;
	selp.b32 	%r208, %r151, %r150, %p89;
	xor.b32  	%r152, %r147, %r45;
	shr.s32 	%r153, %r147, 31;
	xor.b32  	%r154, %r153, %r147;
	xor.b32  	%r155, %r153, %r148;
	cvt.u64.u32 	%rd72, %r154;
	shl.b64 	%rd73, %rd72, 32;
	cvt.u64.u32 	%rd74, %r155;
	or.b64  	%rd75, %rd73, %rd74;
	cvt.rn.f64.s64 	%fd26, %rd75;
	mul.f64 	%fd27, %fd26, 0d3BF921FB54442D19;
	cvt.rn.f32.f64 	%f290, %fd27;
	neg.f32 	%f291, %f290;
	setp.lt.s32 	%p90, %r152, 0;
	selp.f32 	%f369, %f291, %f290, %p90;
$L__BB8_86:
	setp.ltu.f32 	%p91, %f66, 0f47CE4780;
	mul.rn.f32 	%f293, %f369, %f369;
	and.b32  	%r157, %r208, 1;
	setp.eq.b32 	%p92, %r157, 1;
	selp.f32 	%f294, 0f3F800000, %f369, %p92;
	fma.rn.f32 	%f295, %f293, %f294, 0f00000000;
	fma.rn.f32 	%f296, %f293, 0f37CBAC00, 0fBAB607ED;
	selp.f32 	%f297, %f296, 0fB94D4153, %p92;
	selp.f32 	%f298, 0f3D2AAABB, 0f3C0885E4, %p92;
	fma.rn.f32 	%f299, %f297, %f293, %f298;
	selp.f32 	%f300, 0fBEFFFFFF, 0fBE2AAAA8, %p92;
	fma.rn.f32 	%f301, %f299, %f293, %f300;
	fma.rn.f32 	%f302, %f301, %f295, %f294;
	and.b32  	%r158, %r208, 2;
	setp.eq.s32 	%p93, %r158, 0;
	mov.f32 	%f303, 0f00000000;
	sub.f32 	%f304, %f303, %f302;
	selp.f32 	%f72, %f302, %f304, %p93;
	@%p91 bra 	$L__BB8_103;
	setp.neu.f32 	%p94, %f66, 0f7F800000;
	@%p94 bra 	$L__BB8_98;
	mov.f32 	%f307, 0f00000000;
	mul.rn.f32 	%f370, %f64, %f307;
	mov.b32 	%r212, 0;
	bra.uni 	$L__BB8_103;
$L__BB8_89:
	mov.f32 	%f368, 0fBF800000;
$L__BB8_90:
	add.f32 	%f70, %f62, 0f3F000000;
	setp.lt.f32 	%p105, %f70, 0f00000000;
	@%p105 bra 	$L__BB8_91;
	bra.uni 	$L__BB8_92;
$L__BB8_91:
	neg.f32 	%f331, %f70;
	cvt.rpi.f32.f32 	%f332, %f331;
	neg.f32 	%f333, %f332;
	cvt.rzi.s64.f32 	%rd95, %f333;
	bra.uni 	$L__BB8_93;
$L__BB8_92:
	cvt.rmi.f32.f32 	%f330, %f70;
	cvt.rzi.s64.f32 	%rd95, %f330;
$L__BB8_93:
	mov.f32 	%f372, 0f3F800000;
	sub.f32 	%f371, %f372, %f368;
	cvt.rn.f32.s64 	%f335, %rd95;
	abs.f32 	%f336, %f335;
	cvt.rzi.s32.f32 	%r188, %f336;
	shr.s32 	%r189, %r188, 31;
	shr.u32 	%r190, %r189, 30;
	add.s32 	%r191, %r188, %r190;
	and.b32  	%r192, %r191, -4;
	sub.s32 	%r187, %r188, %r192;
	setp.eq.s32 	%p106, %r187, 3;
	@%p106 bra 	$L__BB8_96;
	setp.eq.s32 	%p107, %r187, 2;
	@%p107 bra 	$L__BB8_97;
	setp.ne.s32 	%p108, %r187, 1;
	@%p108 bra 	$L__BB8_104;
$L__BB8_96:
	mov.f32 	%f372, 0f00000000;
	bra.uni 	$L__BB8_104;
$L__BB8_97:
	mov.f32 	%f372, 0fBF800000;
	bra.uni 	$L__BB8_104;
$L__BB8_98:
	mov.b32 	%r58, %f64;
	shl.b32 	%r160, %r58, 8;
	or.b32  	%r59, %r160, -2147483648;
	mov.b64 	%rd98, 0;
	mov.b32 	%r209, 0;
	mov.u64 	%rd96, __cudart_i2opi_f;
	mov.u64 	%rd97, %rd1;
$L__BB8_99:
	.pragma "nounroll";
	ld.global.nc.u32 	%r161, [%rd96];
	mad.wide.u32 	%rd78, %r161, %r59, %rd98;
	shr.u64 	%rd98, %rd78, 32;
	st.local.u32 	[%rd97], %rd78;
	add.s32 	%r209, %r209, 1;
	add.s64 	%rd97, %rd97, 4;
	add.s64 	%rd96, %rd96, 4;
	setp.ne.s32 	%p95, %r209, 6;
	@%p95 bra 	$L__BB8_99;
	shr.u32 	%r162, %r58, 23;
	st.local.u32 	[%rd1+24], %rd98;
	and.b32  	%r62, %r162, 31;
	and.b32  	%r163, %r162, 224;
	add.s32 	%r164, %r163, -128;
	shr.u32 	%r165, %r164, 5;
	mul.wide.u32 	%rd79, %r165, 4;
	sub.s64 	%rd41, %rd1, %rd79;
	ld.local.u32 	%r210, [%rd41+24];
	ld.local.u32 	%r211, [%rd41+20];
	setp.eq.s32 	%p96, %r62, 0;
	@%p96 bra 	$L__BB8_102;
	shf.l.wrap.b32 	%r210, %r211, %r210, %r62;
	ld.local.u32 	%r166, [%rd41+16];
	shf.l.wrap.b32 	%r211, %r166, %r211, %r62;
$L__BB8_102:
	shr.u32 	%r167, %r210, 30;
	shf.l.wrap.b32 	%r168, %r211, %r210, 2;
	shl.b32 	%r169, %r211, 2;
	shr.u32 	%r170, %r168, 31;
	add.s32 	%r171, %r170, %r167;
	neg.s32 	%r172, %r171;
	setp.lt.s32 	%p97, %r58, 0;
	selp.b32 	%r212, %r172, %r171, %p97;
	xor.b32  	%r173, %r168, %r58;
	shr.s32 	%r174, %r168, 31;
	xor.b32  	%r175, %r174, %r168;
	xor.b32  	%r176, %r174, %r169;
	cvt.u64.u32 	%rd80, %r175;
	shl.b64 	%rd81, %rd80, 32;
	cvt.u64.u32 	%rd82, %r176;
	or.b64  	%rd83, %rd81, %rd82;
	cvt.rn.f64.s64 	%fd28, %rd83;
	mul.f64 	%fd29, %fd28, 0d3BF921FB54442D19;
	cvt.rn.f32.f64 	%f305, %fd29;
	neg.f32 	%f306, %f305;
	setp.lt.s32 	%p98, %r173, 0;
	selp.f32 	%f370, %f306, %f305, %p98;
$L__BB8_103:
	add.s32 	%r178, %r212, 1;
	mul.rn.f32 	%f308, %f370, %f370;
	and.b32  	%r179, %r212, 1;
	setp.eq.b32 	%p99, %r179, 1;
	selp.f32 	%f309, %f370, 0f3F800000, %p99;
	fma.rn.f32 	%f310, %f308, %f309, 0f00000000;
	fma.rn.f32 	%f311, %f308, 0f37CBAC00, 0fBAB607ED;
	selp.f32 	%f312, 0fB94D4153, %f311, %p99;
	selp.f32 	%f313, 0f3C0885E4, 0f3D2AAABB, %p99;
	fma.rn.f32 	%f314, %f312, %f308, %f313;
	selp.f32 	%f315, 0fBE2AAAA8, 0fBEFFFFFF, %p99;
	fma.rn.f32 	%f316, %f314, %f308, %f315;
	fma.rn.f32 	%f317, %f316, %f310, %f309;
	and.b32  	%r180, %r178, 2;
	setp.eq.s32 	%p100, %r180, 0;
	mov.f32 	%f318, 0f00000000;
	sub.f32 	%f319, %f318, %f317;
	selp.f32 	%f372, %f317, %f319, %p100;
	mov.f32 	%f320, 0f3F800000;
	sub.f32 	%f371, %f320, %f72;
$L__BB8_104:
	mul.f32 	%f81, %f372, 0f42652EE1;
	mul.f32 	%f341, %f2, %f2;
	fma.rn.f32 	%f342, %f1, %f1, %f341;
	setp.neu.f32 	%p110, %f342, 0f00000000;
	@%p110 bra 	$L__BB8_106;
	mul.f32 	%f373, %f363, %f81;
	neg.f32 	%f347, %f81;
	mul.f32 	%f374, %f364, %f347;
	bra.uni 	$L__BB8_107;
$L__BB8_106:
	mul.f32 	%f343, %f371, 0f42652EE1;
	mul.f32 	%f344, %f2, %f343;
	mul.f32 	%f345, %f363, %f81;
	fma.rn.f32 	%f373, %f1, %f343, %f345;
	mul.f32 	%f346, %f364, %f81;
	sub.f32 	%f374, %f344, %f346;
$L__BB8_107:
	rcp.rn.f32 	%f348, %f3;
	mul.f32 	%f349, %f348, %f373;
	sub.f32 	%f350, %f4, %f349;
	add.f32 	%f351, %f350, 0f3F800000;
	st.global.f32 	[%rd4], %f351;
	fma.rn.f32 	%f352, %f348, %f374, %f4;
	add.f32 	%f353, %f352, 0f3F800000;
	st.global.f32 	[%rd4+4], %f353;
$L__BB8_108:
	ret;

}
	// .globl	_Z11finalinterpPfS_S_m
.visible .entry _Z11finalinterpPfS_S_m(
	.param .u64 .ptr .align 1 _Z11finalinterpPfS_S_m_param_0,
	.param .u64 .ptr .align 1 _Z11finalinterpPfS_S_m_param_1,
	.param .u64 .ptr .align 1 _Z11finalinterpPfS_S_m_param_2,
	.param .u64 _Z11finalinterpPfS_S_m_param_3
)
{
	.reg .pred 	%p<9>;
	.reg .b32 	%r<10>;
	.reg .b32 	%f<52>;
	.reg .b64 	%rd<54>;

	ld.param.u64 	%rd21, [_Z11finalinterpPfS_S_m_param_0];
	ld.param.u64 	%rd22, [_Z11finalinterpPfS_S_m_param_1];
	ld.param.u64 	%rd24, [_Z11finalinterpPfS_S_m_param_2];
	ld.param.u64 	%rd25, [_Z11finalinterpPfS_S_m_param_3];
	cvta.to.global.u64 	%rd1, %rd24;
	mov.u32 	%r1, %ctaid.x;
	mov.u32 	%r2, %ntid.x;
	mov.u32 	%r3, %tid.x;
	mad.lo.s32 	%r4, %r1, %r2, %r3;
	cvt.u64.u32 	%rd2, %r4;
	mov.u32 	%r5, %ctaid.y;
	mov.u32 	%r6, %ntid.y;
	mov.u32 	%r7, %tid.y;
	mad.lo.s32 	%r8, %r5, %r6, %r7;
	cvt.u64.u32 	%rd3, %r8;
	shr.u64 	%rd4, %rd25, 1;
	mad.lo.s64 	%rd5, %rd4, %rd25, %rd4;
	max.u64 	%rd26, %rd2, %rd3;
	setp.ge.u64 	%p1, %rd26, %rd25;
	@%p1 bra 	$L__BB9_15;
	cvta.to.global.u64 	%rd27, %rd21;
	mad.lo.s64 	%rd28, %rd25, %rd2, %rd3;
	shl.b64 	%rd29, %rd28, 3;
	add.s64 	%rd30, %rd27, %rd29;
	ld.global.f32 	%f8, [%rd30];
	cvt.rn.f32.u64 	%f9, %rd4;
	sub.f32 	%f1, %f8, %f9;
	ld.global.f32 	%f10, [%rd30+4];
	sub.f32 	%f2, %f10, %f9;
	abs.f32 	%f11, %f1;
	add.s64 	%rd31, %rd4, -1;
	cvt.rn.f32.u64 	%f12, %rd31;
	setp.geu.f32 	%p2, %f11, %f12;
	abs.f32 	%f14, %f2;
	setp.geu.f32 	%p3, %f14, %f12;
	or.pred  	%p4, %p2, %p3;
	@%p4 bra 	$L__BB9_15;
	setp.geu.f32 	%p5, %f2, 0f00000000;
	@%p5 bra 	$L__BB9_4;
	neg.f32 	%f17, %f2;
	cvt.rpi.f32.f32 	%f18, %f17;
	neg.f32 	%f19, %f18;
	cvt.rzi.s64.f32 	%rd50, %f19;
	bra.uni 	$L__BB9_5;
$L__BB9_4:
	cvt.rmi.f32.f32 	%f16, %f2;
	cvt.rzi.s64.f32 	%rd50, %f16;
$L__BB9_5:
	mad.lo.s64 	%rd9, %rd50, %rd25, %rd5;
	setp.geu.f32 	%p6, %f1, 0f00000000;
	@%p6 bra 	$L__BB9_7;
	neg.f32 	%f21, %f1;
	cvt.rpi.f32.f32 	%f22, %f21;
	neg.f32 	%f23, %f22;
	cvt.rzi.s64.f32 	%rd51, %f23;
	bra.uni 	$L__BB9_8;
$L__BB9_7:
	cvt.rmi.f32.f32 	%f20, %f1;
	cvt.rzi.s64.f32 	%rd51, %f20;
$L__BB9_8:
	setp.geu.f32 	%p7, %f2, 0f00000000;
	add.s64 	%rd32, %rd51, %rd9;
	shl.b64 	%rd33, %rd32, 2;
	add.s64 	%rd34, %rd1, %rd33;
	mov.f32 	%f24, 0f3F800000;
	sub.f32 	%f25, %f24, %f1;
	cvt.rn.f32.s64 	%f3, %rd51;
	add.f32 	%f4, %f25, %f3;
	sub.f32 	%f26, %f24, %f2;
	cvt.rn.f32.s64 	%f5, %rd50;
	add.f32 	%f6, %f26, %f5;
	mul.f32 	%f27, %f6, %f4;
	sub.s64 	%rd35, %rd3, %rd4;
	sub.s64 	%rd36, %rd2, %rd4;
	mad.lo.s64 	%rd37, %rd35, %rd25, %rd36;
	add.s64 	%rd38, %rd37, %rd5;
	cvta.to.global.u64 	%rd39, %rd22;
	shl.b64 	%rd40, %rd38, 2;
	add.s64 	%rd13, %rd39, %rd40;
	ld.global.f32 	%f28, [%rd13];
	mul.f32 	%f29, %f28, %f27;
	atom.global.add.f32 	%f30, [%rd34], %f29;
	@%p7 bra 	$L__BB9_10;
	neg.f32 	%f32, %f2;
	cvt.rmi.f32.f32 	%f33, %f32;
	neg.f32 	%f34, %f33;
	cvt.rzi.s64.f32 	%rd52, %f34;
	bra.uni 	$L__BB9_11;
$L__BB9_10:
	cvt.rpi.f32.f32 	%f31, %f2;
	cvt.rzi.s64.f32 	%rd52, %f31;
$L__BB9_11:
	setp.geu.f32 	%p8, %f1, 0f00000000;
	mad.lo.s64 	%rd17, %rd52, %rd25, %rd5;
	add.s64 	%rd41, %rd17, %rd51;
	shl.b64 	%rd42, %rd41, 2;
	add.s64 	%rd43, %rd1, %rd42;
	sub.f32 	%f7, %f2, %f5;
	mul.f32 	%f35, %f7, %f4;
	ld.global.f32 	%f36, [%rd13];
	mul.f32 	%f37, %f35, %f36;
	atom.global.add.f32 	%f38, [%rd43], %f37;
	@%p8 bra 	$L__BB9_13;
	neg.f32 	%f40, %f1;
	cvt.rmi.f32.f32 	%f41, %f40;
	neg.f32 	%f42, %f41;
	cvt.rzi.s64.f32 	%rd53, %f42;
	bra.uni 	$L__BB9_14;
$L__BB9_13:
	cvt.rpi.f32.f32 	%f39, %f1;
	cvt.rzi.s64.f32 	%rd53, %f39;
$L__BB9_14:
	add.s64 	%rd44, %rd53, %rd9;
	shl.b64 	%rd45, %rd44, 2;
	add.s64 	%rd46, %rd1, %rd45;
	sub.f32 	%f43, %f1, %f3;
	mul.f32 	%f44, %f6, %f43;
	ld.global.f32 	%f45, [%rd13];
	mul.f32 	%f46, %f44, %f45;
	atom.global.add.f32 	%f47, [%rd46], %f46;
	add.s64 	%rd47, %rd53, %rd17;
	shl.b64 	%rd48, %rd47, 2;
	add.s64 	%rd49, %rd1, %rd48;
	mul.f32 	%f48, %f7, %f43;
	ld.global.f32 	%f49, [%rd13];
	mul.f32 	%f50, %f48, %f49;
	atom.global.add.f32 	%f51, [%rd49], %f50;
$L__BB9_15:
	ret;

}


// ===== COMPILED SASS (sm_100) =====

	.target	sm_100

	.elftype	@"ET_EXEC"


//--------------------- .note.nv.tkinfo           --------------------------
	.section	.note.nv.tkinfo,"",@"SHT_NOTE"
	.sectionflags	@"SHF_NOTE_NV_TKINFO"
	.tkinfo
        /*0018*/ 	.word	0x00000002
        /*0030*/ 	.string	""
        /*0030*/ 	.string	"ptxas"
        /*0030*/ 	.string	"Cuda compilation tools, release 13.0, V13.0.88"
        /*0030*/ 	.string	"Build cuda_13.0.r13.0/compiler.36424714_0"
        /*0030*/ 	.string	"-arch sm_100 -m 64 "



//--------------------- .note.nv.cuinfo           --------------------------
	.section	.note.nv.cuinfo,"",@"SHT_NOTE"
	.sectionflags	@"SHF_NOTE_NV_CUINFO"
        /*0018*/ 	.short	0x0002
        /*001a*/ 	.short	0x0064
        /*001c*/ 	.short	0x0082
	.zero		2


//--------------------- .nv.info                  --------------------------
	.section	.nv.info,"",@"SHT_CUDA_INFO"
	.align	4


	//----- nvinfo : EIATTR_REGCOUNT
	.align		4
        /*0000*/ 	.byte	0x04, 0x2f
        /*0002*/ 	.short	(.L_5 - .L_4)
	.align		4
.L_4:
        /*0004*/ 	.word	index@(_Z14convolveKernelPfmmf)
        /*0008*/ 	.word	0x00000016


	//----- nvinfo : EIATTR_FRAME_SIZE
	.align		4
.L_5:
        /*000c*/ 	.byte	0x04, 0x11
        /*000e*/ 	.short	(.L_7 - .L_6)
	.align		4
.L_6:
        /*0010*/ 	.word	index@($__internal_10_$__cuda_sm3x_div_rn_noftz_f32_slowpath)
        /*0014*/ 	.word	0x00000020


	//----- nvinfo : EIATTR_FRAME_SIZE
	.align		4
.L_7:
        /*0018*/ 	.byte	0x04, 0x11
        /*001a*/ 	.short	(.L_9 - .L_8)
	.align		4
.L_8:
        /*001c*/ 	.word	index@(_Z14convolveKernelPfmmf)
        /*0020*/ 	.word	0x00000020


	//----- nvinfo : EIATTR_REGCOUNT
	.align		4
.L_9:
        /*0024*/ 	.byte	0x04, 0x2f
        /*0026*/ 	.short	(.L_11 - .L_10)
	.align		4
.L_10:
        /*0028*/ 	.word	index@(_Z18computeVisWeightedPfS_mf)
        /*002c*/ 	.word	0x00000013


	//----- nvinfo : EIATTR_FRAME_SIZE
	.align		4
.L_11:
        /*0030*/ 	.byte	0x04, 0x11
        /*0032*/ 	.short	(.L_13 - .L_12)
	.align		4
.L_12:
        /*0034*/ 	.word	index@($__internal_9_$__cuda_sm3x_div_rn_noftz_f32_slowpath)
        /*0038*/ 	.word	0x00000000


	//----- nvinfo : EIATTR_FRAME_SIZE
	.align		4
.L_13:
        /*003c*/ 	.byte	0x04, 0x11
        /*003e*/ 	.short	(.L_15 - .L_14)
	.align		4
.L_14:
        /*0040*/ 	.word	index@(_Z18computeVisWeightedPfS_mf)
        /*0044*/ 	.word	0x00000000


	//----- nvinfo : EIATTR_REGCOUNT
	.align		4
.L_15:
        /*0048*/ 	.byte	0x04, 0x2f
        /*004a*/ 	.short	(.L_17 - .L_16)
	.align		4
.L_16:
        /*004c*/ 	.word	index@(_Z8griddingPfS_S_S_S_ffmm)
        /*0050*/ 	.word	0x00000028


	//----- nvinfo : EIATTR_FRAME_SIZE
	.align		4
.L_17:
        /*0054*/ 	.byte	0x04, 0x11
        /*0056*/ 	.short	(.L_19 - .L_18)
	.align		4
.L_18:
        /*0058*/ 	.word	index@($__internal_8_$__cuda_sm3x_div_rn_noftz_f32_slowpath)
        /*005c*/ 	.word	0x00000080


	//----- nvinfo : EIATTR_FRAME_SIZE
	.align		4
.L_19:
        /*0060*/ 	.byte	0x04, 0x11
        /*0062*/ 	.short	(.L_21 - .L_20)
	.align		4
.L_20:
        /*0064*/ 	.word	index@($__internal_7_$__cuda_sm20_sqrt_rn_f32_slowpath)
        /*0068*/ 	.word	0x00000080


	//----- nvinfo : EIATTR_FRAME_SIZE
	.align		4
.L_21:
        /*006c*/ 	.byte	0x04, 0x11
        /*006e*/ 	.short	(.L_23 - .L_22)
	.align		4
.L_22:
        /*0070*/ 	.word	index@(_Z8griddingPfS_S_S_S_ffmm)
        /*0074*/ 	.word	0x00000080


	//----- nvinfo : EIATTR_REGCOUNT
	.align		4
.L_23:
        /*0078*/ 	.byte	0x04, 0x2f
        /*007a*/ 	.short	(.L_25 - .L_24)
	.align		4
.L_24:
        /*007c*/ 	.word	index@(_Z16combineToComplexPfS_P6float2m)
        /*0080*/ 	.word	0x0000000a


	//----- nvinfo : EIATTR_FRAME_SIZE
	.align		4
.L_25:
        /*0084*/ 	.byte	0x04, 0x11
        /*0086*/ 	.short	(.L_27 - .L_26)
	.align		4
.L_26:
        /*0088*/ 	.word	index@(_Z16combineToComplexPfS_P6float2m)
        /*008c*/ 	.word	0x00000000


	//----- nvinfo : EIATTR_REGCOUNT
	.align		4
.L_27:
        /*0090*/ 	.byte	0x04, 0x2f
        /*0092*/ 	.short	(.L_29 - .L_28)
	.align		4
.L_28:
        /*0094*/ 	.word	index@(_Z9ifftShiftP6float2S0_mm)
        /*0098*/ 	.word	0x00000018


	//----- nvinfo : EIATTR_FRAME_SIZE
	.align		4
.L_29:
        /*009c*/ 	.byte	0x04, 0x11
        /*009e*/ 	.short	(.L_31 - .L_30)
	.align		4
.L_30:
        /*00a0*/ 	.word	index@($__internal_6_$__cuda_sm20_rem_u64)
        /*00a4*/ 	.word	0x00000000


	//----- nvinfo : EIATTR_FRAME_SIZE
	.align		4
.L_31:
        /*00a8*/ 	.byte	0x04, 0x11
        /*00aa*/ 	.short	(.L_33 - .L_32)
	.align		4
.L_32:
        /*00ac*/ 	.word	index@(_Z9ifftShiftP6float2S0_mm)
        /*00b0*/ 	.word	0x00000000


	//----- nvinfo : EIATTR_REGCOUNT
	.align		4
.L_33:
        /*00b4*/ 	.byte	0x04, 0x2f
        /*00b6*/ 	.short	(.L_35 - .L_34)
	.align		4
.L_34:
        /*00b8*/ 	.word	index@(_Z12accumulationPfP6float2mm)
        /*00bc*/ 	.word	0x00000010


	//----- nvinfo : EIATTR_FRAME_SIZE
	.align		4
.L_35:
        /*00c0*/ 	.byte	0x04, 0x11
        /*00c2*/ 	.short	(.L_37 - .L_36)
	.align		4
.L_36:
        /*00c4*/ 	.word	index@(_Z12accumulationPfP6float2mm)
        /*00c8*/ 	.word	0x00000000


	//----- nvinfo : EIATTR_REGCOUNT
	.align		4
.L_37:
        /*00cc*/ 	.byte	0x04, 0x2f
        /*00ce*/ 	.short	(.L_39 - .L_38)
	.align		4
.L_38:
        /*00d0*/ 	.word	index@(_Z7scalingPfS_mf)
        /*00d4*/ 	.word	0x00000010


	//----- nvinfo : EIATTR_FRAME_SIZE
	.align		4
.L_39:
        /*00d8*/ 	.byte	0x04, 0x11
        /*00da*/ 	.short	(.L_41 - .L_40)
	.align		4
.L_40:
        /*00dc*/ 	.word	index@($__internal_5_$__cuda_sm20_rcp_rn_f32_slowpath)
        /*00e0*/ 	.word	0x00000000


	//----- nvinfo : EIATTR_FRAME_SIZE
	.align		4
.L_41:
        /*00e4*/ 	.byte	0x04, 0x11
        /*00e6*/ 	.short	(.L_43 - .L_42)
	.align		4
.L_42:
        /*00e8*/ 	.word	index@(_Z7scalingPfS_mf)
        /*00ec*/ 	.word	0x00000000


	//----- nvinfo : EIATTR_REGCOUNT
	.align		4
.L_43:
        /*00f0*/ 	.byte	0x04, 0x2f
        /*00f2*/ 	.short	(.L_45 - .L_44)
	.align		4
.L_44:
        /*00f4*/ 	.word	index@(_Z12coordschangePfS_m)
        /*00f8*/ 	.word	0x00000014


	//----- nvinfo : EIATTR_FRAME_SIZE
	.align		4
.L_45:
        /*00fc*/ 	.byte	0x04, 0x11
        /*00fe*/ 	.short	(.L_47 - .L_46)
	.align		4
.L_46:
        /*0100*/ 	.word	index@($__internal_4_$__cuda_sm3x_div_rn_noftz_f32_slowpath)
        /*0104*/ 	.word	0x00000000


	//----- nvinfo : EIATTR_FRAME_SIZE
	.align		4
.L_47:
        /*0108*/ 	.byte	0x04, 0x11
        /*010a*/ 	.short	(.L_49 - .L_48)
	.align		4
.L_48:
        /*010c*/ 	.word	index@(_Z12coordschangePfS_m)
        /*0110*/ 	.word	0x00000000


	//----- nvinfo : EIATTR_REGCOUNT
	.align		4
.L_49:
        /*0114*/ 	.byte	0x04, 0x2f
        /*0116*/ 	.short	(.L_51 - .L_50)
	.align		4
.L_50:
        /*0118*/ 	.word	index@(_Z3p2pPfS_fm)
        /*011c*/ 	.word	0x00000020


	//----- nvinfo : EIATTR_FRAME_SIZE
	.align		4
.L_51:
        /*0120*/ 	.byte	0x04, 0x11
        /*0122*/ 	.short	(.L_53 - .L_52)
	.align		4
.L_52:
        /*0124*/ 	.word	index@($__internal_3_$__cuda_sm3x_div_rn_noftz_f32_slowpath)
        /*0128*/ 	.word	0x00000020


	//----- nvinfo : EIATTR_FRAME_SIZE
	.align		4
.L_53:
        /*012c*/ 	.byte	0x04, 0x11
        /*012e*/ 	.short	(.L_55 - .L_54)
	.align		4
.L_54:
        /*0130*/ 	.word	index@($__internal_2_$__cuda_sm20_sqrt_rn_f32_slowpath)
        /*0134*/ 	.word	0x00000020


	//----- nvinfo : EIATTR_FRAME_SIZE
	.align		4
.L_55:
        /*0138*/ 	.byte	0x04, 0x11
        /*013a*/ 	.short	(.L_57 - .L_56)
	.align		4
.L_56:
        /*013c*/ 	.word	index@($__internal_1_$__cuda_sm20_rcp_rn_f32_slowpath)
        /*0140*/ 	.word	0x00000020


	//----- nvinfo : EIATTR_FRAME_SIZE
	.align		4
.L_57:
        /*0144*/ 	.byte	0x04, 0x11
        /*0146*/ 	.short	(.L_59 - .L_58)
	.align		4
.L_58:
        /*0148*/ 	.word	index@($__internal_0_$__cuda_sm20_div_rn_f64_full)
        /*014c*/ 	.word	0x00000020


	//----- nvinfo : EIATTR_FRAME_SIZE
	.align		4
.L_59:
        /*0150*/ 	.byte	0x04, 0x11
        /*0152*/ 	.short	(.L_61 - .L_60)
	.align		4
.L_60:
        /*0154*/ 	.word	index@(_Z3p2pPfS_fm)
        /*0158*/ 	.word	0x00000020


	//----- nvinfo : EIATTR_REGCOUNT
	.align		4
.L_61:
        /*015c*/ 	.byte	0x04, 0x2f
        /*015e*/ 	.short	(.L_63 - .L_62)
	.align		4
.L_62:
        /*0160*/ 	.word	index@(_Z11finalinterpPfS_S_m)
        /*0164*/ 	.word	0x00000018


	//----- nvinfo : EIATTR_FRAME_SIZE
	.align		4
.L_63:
        /*0168*/ 	.byte	0x04, 0x11
        /*016a*/ 	.short	(.L_65 - .L_64)
	.align		4
.L_64:
        /*016c*/ 	.word	index@(_Z11finalinterpPfS_S_m)
        /*0170*/ 	.word	0x00000000


	//----- nvinfo : EIATTR_MIN_STACK_SIZE
	.align		4
.L_65:
        /*0174*/ 	.byte	0x04, 0x12
        /*0176*/ 	.short	(.L_67 - .L_66)
	.align		4
.L_66:
        /*0178*/ 	.word	index@(_Z11finalinterpPfS_S_m)
        /*017c*/ 	.word	0x00000000


	//----- nvinfo : EIATTR_MIN_STACK_SIZE
	.align		4
.L_67:
        /*0180*/ 	.byte	0x04, 0x12
        /*0182*/ 	.short	(.L_69 - .L_68)
	.align		4
.L_68:
        /*0184*/ 	.word	index@(_Z3p2pPfS_fm)
        /*0188*/ 	.word	0x00000020


	//----- nvinfo : EIATTR_MIN_STACK_SIZE
	.align		4
.L_69:
        /*018c*/ 	.byte	0x04, 0x12
        /*018e*/ 	.short	(.L_71 - .L_70)
	.align		4
.L_70:
        /*0190*/ 	.word	index@(_Z12coordschangePfS_m)
        /*0194*/ 	.word	0x00000000


	//----- nvinfo : EIATTR_MIN_STACK_SIZE
	.align		4
.L_71:
        /*0198*/ 	.byte	0x04, 0x12
        /*019a*/ 	.short	(.L_73 - .L_72)
	.align		4
.L_72:
        /*019c*/ 	.word	index@(_Z7scalingPfS_mf)
        /*01a0*/ 	.word	0x00000000


	//----- nvinfo : EIATTR_MIN_STACK_SIZE
	.align		4
.L_73:
        /*01a4*/ 	.byte	0x04, 0x12
        /*01a6*/ 	.short	(.L_75 - .L_74)
	.align		4
.L_74:
        /*01a8*/ 	.word	index@(_Z12accumulationPfP6float2mm)
        /*01ac*/ 	.word	0x00000000


	//----- nvinfo : EIATTR_MIN_STACK_SIZE
	.align		4
.L_75:
        /*01b0*/ 	.byte	0x04, 0x12
        /*01b2*/ 	.short	(.L_77 - .L_76)
	.align		4
.L_76:
        /*01b4*/ 	.word	index@(_Z9ifftShiftP6float2S0_mm)
        /*01b8*/ 	.word	0x00000000


	//----- nvinfo : EIATTR_MIN_STACK_SIZE
	.align		4
.L_77:
        /*01bc*/ 	.byte	0x04, 0x12
        /*01be*/ 	.short	(.L_79 - .L_78)
	.align		4
.L_78:
        /*01c0*/ 	.word	index@(_Z16combineToComplexPfS_P6float2m)
        /*01c4*/ 	.word	0x00000000


	//----- nvinfo : EIATTR_MIN_STACK_SIZE
	.align		4
.L_79:
        /*01c8*/ 	.byte	0x04, 0x12
        /*01ca*/ 	.short	(.L_81 - .L_80)
	.align		4
.L_80:
        /*01cc*/ 	.word	index@(_Z8griddingPfS_S_S_S_ffmm)
        /*01d0*/ 	.word	0x00000080


	//----- nvinfo : EIATTR_MIN_STACK_SIZE
	.align		4
.L_81:
        /*01d4*/ 	.byte	0x04, 0x12
        /*01d6*/ 	.short	(.L_83 - .L_82)
	.align		4
.L_82:
        /*01d8*/ 	.word	index@(_Z18computeVisWeightedPfS_mf)
        /*01dc*/ 	.word	0x00000000


	//----- nvinfo : EIATTR_MIN_STACK_SIZE
	.align		4
.L_83:
        /*01e0*/ 	.byte	0x04, 0x12
        /*01e2*/ 	.short	(.L_85 - .L_84)
	.align		4
.L_84:
        /*01e4*/ 	.word	index@(_Z14convolveKernelPfmmf)
        /*01e8*/ 	.word	0x00000020
.L_85:


//--------------------- .nv.compat                --------------------------
	.section	.nv.compat,"",@"SHT_CUDA_COMPAT_INFO"
	.align	4
        /*0000*/ 	.byte	0x02, 0x09, 0x00, 0x00, 0x02, 0x02, 0x01, 0x00, 0x02, 0x05, 0x05, 0x00, 0x03, 0x07, 0x01, 0x01
        /*0010*/ 	.byte	0x02, 0x03, 0x00, 0x00, 0x02, 0x06, 0x01, 0x00, 0x04, 0x0b, 0x08, 0x00, 0x01, 0x00, 0x00, 0x00
        /*0020*/ 	.byte	0x00, 0x00, 0x00, 0x00


//--------------------- .nv.info._Z11finalinterpPfS_S_m --------------------------
	.section	.nv.info._Z11finalinterpPfS_S_m,"",@"SHT_CUDA_INFO"
	.sectionflags	@""
	.align	4


	//----- nvinfo : EIATTR_CUDA_API_VERSION
	.align		4
        /*0000*/ 	.byte	0x04, 0x37
        /*0002*/ 	.short	(.L_87 - .L_86)
.L_86:
        /*0004*/ 	.word	0x00000082


	//----- nvinfo : EIATTR_KPARAM_INFO
	.align		4
.L_87:
        /*0008*/ 	.byte	0x04, 0x17
        /*000a*/ 	.short	(.L_89 - .L_88)
.L_88:
        /*000c*/ 	.word	0x00000000
        /*0010*/ 	.short	0x0003
        /*0012*/ 	.short	0x0018
        /*0014*/ 	.byte	0x00, 0xf0, 0x21, 0x00


	//----- nvinfo : EIATTR_KPARAM_INFO
	.align		4
.L_89:
        /*0018*/ 	.byte	0x04, 0x17
        /*001a*/ 	.short	(.L_91 - .L_90)
.L_90:
        /*001c*/ 	.word	0x00000000
        /*0020*/ 	.short	0x0002
        /*0022*/ 	.short	0x0010
        /*0024*/ 	.byte	0x00, 0xf5, 0x21, 0x00


	//----- nvinfo : EIATTR_KPARAM_INFO
	.align		4
.L_91:
        /*0028*/ 	.byte	0x04, 0x17
        /*002a*/ 	.short	(.L_93 - .L_92)
.L_92:
        /*002c*/ 	.word	0x00000000
        /*0030*/ 	.short	0x0001
        /*0032*/ 	.short	0x0008
        /*0034*/ 	.byte	0x00, 0xf5, 0x21, 0x00


	//----- nvinfo : EIATTR_KPARAM_INFO
	.align		4
.L_93:
        /*0038*/ 	.byte	0x04, 0x17
        /*003a*/ 	.short	(.L_95 - .L_94)
.L_94:
        /*003c*/ 	.word	0x00000000
        /*0040*/ 	.short	0x0000
        /*0042*/ 	.short	0x0000
        /*0044*/ 	.byte	0x00, 0xf5, 0x21, 0x00


	//----- nvinfo : EIATTR_SPARSE_MMA_MASK
	.align		4
.L_95:
        /*0048*/ 	.byte	0x03, 0x50
        /*004a*/ 	.short	0x0000


	//----- nvinfo : EIATTR_MAXREG_COUNT
	.align		4
        /*004c*/ 	.byte	0x03, 0x1b
        /*004e*/ 	.short	0x00ff


	//----- nvinfo : EIATTR_MERCURY_ISA_VERSION
	.align		4
        /*0050*/ 	.byte	0x03, 0x5f
        /*0052*/ 	.short	0x0101


	//----- nvinfo : EIATTR_VRC_CTA_INIT_COUNT
	.align		4
        /*0054*/ 	.byte	0x02, 0x4a
	.zero		1
	.zero		1


	//----- nvinfo : EIATTR_EXIT_INSTR_OFFSETS
	.align		4
        /*0058*/ 	.byte	0x04, 0x1c
        /*005a*/ 	.short	(.L_97 - .L_96)


	//   ....[0]....
.L_96:
        /*005c*/ 	.word	0x000000f0


	//   ....[1]....
        /*0060*/ 	.word	0x00000230


	//   ....[2]....
        /*0064*/ 	.word	0x00000780


	//----- nvinfo : EIATTR_CBANK_PARAM_SIZE
	.align		4
.L_97:
        /*0068*/ 	.byte	0x03, 0x19
        /*006a*/ 	.short	0x0020


	//----- nvinfo : EIATTR_PARAM_CBANK
	.align		4
        /*006c*/ 	.byte	0x04, 0x0a
        /*006e*/ 	.short	(.L_99 - .L_98)
	.align		4
.L_98:
        /*0070*/ 	.word	index@(.nv.constant0._Z11finalinterpPfS_S_m)
        /*0074*/ 	.short	0x0380
        /*0076*/ 	.short	0x0020


	//----- nvinfo : EIATTR_SW_WAR
	.align		4
.L_99:
        /*0078*/ 	.byte	0x04, 0x36
        /*007a*/ 	.short	(.L_101 - .L_100)
.L_100:
        /*007c*/ 	.word	0x00000008
.L_101:


//--------------------- .nv.info._Z3p2pPfS_fm     --------------------------
	.section	.nv.info._Z3p2pPfS_fm,"",@"SHT_CUDA_INFO"
	.sectionflags	@""
	.align	4


	//----- nvinfo : EIATTR_CUDA_API_VERSION
	.align		4
        /*0000*/ 	.byte	0x04, 0x37
        /*0002*/ 	.short	(.L_103 - .L_102)
.L_102:
        /*0004*/ 	.word	0x00000082


	//----- nvinfo : EIATTR_KPARAM_INFO
	.align		4
.L_103:
        /*0008*/ 	.byte	0x04, 0x17
        /*000a*/ 	.short	(.L_105 - .L_104)
.L_104:
        /*000c*/ 	.word	0x00000000
        /*0010*/ 	.short	0x0003
        /*0012*/ 	.short	0x0018
        /*0014*/ 	.byte	0x00, 0xf0, 0x21, 0x00


	//----- nvinfo : EIATTR_KPARAM_INFO
	.align		4
.L_105:
        /*0018*/ 	.byte	0x04, 0x17
        /*001a*/ 	.short	(.L_107 - .L_106)
.L_106:
        /*001c*/ 	.word	0x00000000
        /*0020*/ 	.short	0x0002
        /*0022*/ 	.short	0x0010
        /*0024*/ 	.byte	0x00, 0xf0, 0x11, 0x00


	//----- nvinfo : EIATTR_KPARAM_INFO
	.align		4
.L_107:
        /*0028*/ 	.byte	0x04, 0x17
        /*002a*/ 	.short	(.L_109 - .L_108)
.L_108:
        /*002c*/ 	.word	0x00000000
        /*0030*/ 	.short	0x0001
        /*0032*/ 	.short	0x0008
        /*0034*/ 	.byte	0x00, 0xf5, 0x21, 0x00


	//----- nvinfo : EIATTR_KPARAM_INFO
	.align		4
.L_109:
        /*0038*/ 	.byte	0x04, 0x17
        /*003a*/ 	.short	(.L_111 - .L_110)
.L_110:
        /*003c*/ 	.word	0x00000000
        /*0040*/ 	.short	0x0000
        /*0042*/ 	.short	0x0000
        /*0044*/ 	.byte	0x00, 0xf5, 0x21, 0x00


	//----- nvinfo : EIATTR_SPARSE_MMA_MASK
	.align		4
.L_111:
        /*0048*/ 	.byte	0x03, 0x50
        /*004a*/ 	.short	0x0000


	//----- nvinfo : EIATTR_MAXREG_COUNT
	.align		4
        /*004c*/ 	.byte	0x03, 0x1b
        /*004e*/ 	.short	0x00ff


	//----- nvinfo : EIATTR_MERCURY_ISA_VERSION
	.align		4
        /*0050*/ 	.byte	0x03, 0x5f
        /*0052*/ 	.short	0x0101


	//----- nvinfo : EIATTR_VRC_CTA_INIT_COUNT
	.align		4
        /*0054*/ 	.byte	0x02, 0x4a
	.zero		1
	.zero		1


	//----- nvinfo : EIATTR_EXIT_INSTR_OFFSETS
	.align		4
        /*0058*/ 	.byte	0x04, 0x1c
        /*005a*/ 	.short	(.L_113 - .L_112)


	//   ....[0]....
.L_112:
        /*005c*/ 	.word	0x00000460


	//   ....[1]....
        /*0060*/ 	.word	0x00001280


	//   ....[2]....
        /*0064*/ 	.word	0x00004160


	//----- nvinfo : EIATTR_CRS_STACK_SIZE
	.align		4
.L_113:
        /*0068*/ 	.byte	0x04, 0x1e
        /*006a*/ 	.short	(.L_115 - .L_114)
.L_114:
        /*006c*/ 	.word	0x00000000


	//----- nvinfo : EIATTR_CBANK_PARAM_SIZE
	.align		4
.L_115:
        /*0070*/ 	.byte	0x03, 0x19
        /*0072*/ 	.short	0x0020


	//----- nvinfo : EIATTR_PARAM_CBANK
	.align		4
        /*0074*/ 	.byte	0x04, 0x0a
        /*0076*/ 	.short	(.L_117 - .L_116)
	.align		4
.L_116:
        /*0078*/ 	.word	index@(.nv.constant0._Z3p2pPfS_fm)
        /*007c*/ 	.short	0x0380
        /*007e*/ 	.short	0x0020


	//----- nvinfo : EIATTR_SW_WAR
	.align		4
.L_117:
        /*0080*/ 	.byte	0x04, 0x36
        /*0082*/ 	.short	(.L_119 - .L_118)
.L_118:
        /*0084*/ 	.word	0x00000008
.L_119:


//--------------------- .nv.info._Z12coordschangePfS_m --------------------------
	.section	.nv.info._Z12coordschangePfS_m,"",@"SHT_CUDA_INFO"
	.sectionflags	@""
	.align	4


	//----- nvinfo : EIATTR_CUDA_API_VERSION
	.align		4
        /*0000*/ 	.byte	0x04, 0x37
        /*0002*/ 	.short	(.L_121 - .L_120)
.L_120:
        /*0004*/ 	.word	0x00000082


	//----- nvinfo : EIATTR_KPARAM_INFO
	.align		4
.L_121:
        /*0008*/ 	.byte	0x04, 0x17
        /*000a*/ 	.short	(.L_123 - .L_122)
.L_122:
        /*000c*/ 	.word	0x00000000
        /*0010*/ 	.short	0x0002
        /*0012*/ 	.short	0x0010
        /*0014*/ 	.byte	0x00, 0xf0, 0x21, 0x00


	//----- nvinfo : EIATTR_KPARAM_INFO
	.align		4
.L_123:
        /*0018*/ 	.byte	0x04, 0x17
        /*001a*/ 	.short	(.L_125 - .L_124)
.L_124:
        /*001c*/ 	.word	0x00000000
        /*0020*/ 	.short	0x0001
        /*0022*/ 	.short	0x0008
        /*0024*/ 	.byte	0x00, 0xf5, 0x21, 0x00


	//----- nvinfo : EIATTR_KPARAM_INFO
	.align		4
.L_125:
        /*0028*/ 	.byte	0x04, 0x17
        /*002a*/ 	.short	(.L_127 - .L_126)
.L_126:
        /*002c*/ 	.word	0x00000000
        /*0030*/ 	.short	0x0000
        /*0032*/ 	.short	0x0000
        /*0034*/ 	.byte	0x00, 0xf5, 0x21, 0x00


	//----- nvinfo : EIATTR_SPARSE_MMA_MASK
	.align		4
.L_127:
        /*0038*/ 	.byte	0x03, 0x50
        /*003a*/ 	.short	0x0000


	//----- nvinfo : EIATTR_MAXREG_COUNT
	.align		4
        /*003c*/ 	.byte	0x03, 0x1b
        /*003e*/ 	.short	0x00ff


	//----- nvinfo : EIATTR_MERCURY_ISA_VERSION
	.align		4
        /*0040*/ 	.byte	0x03, 0x5f
        /*0042*/ 	.short	0x0101


	//----- nvinfo : EIATTR_VRC_CTA_INIT_COUNT
	.align		4
        /*0044*/ 	.byte	0x02, 0x4a
	.zero		1
	.zero		1


	//----- nvinfo : EIATTR_EXIT_INSTR_OFFSETS
	.align		4
        /*0048*/ 	.byte	0x04, 0x1c
        /*004a*/ 	.short	(.L_129 - .L_128)


	//   ....[0]....
.L_128:
        /*004c*/ 	.word	0x000000f0


	//   ....[1]....
        /*0050*/ 	.word	0x00000490


	//----- nvinfo : EIATTR_CRS_STACK_SIZE
	.align		4
.L_129:
        /*0054*/ 	.byte	0x04, 0x1e
        /*0056*/ 	.short	(.L_131 - .L_130)
.L_130:
        /*0058*/ 	.word	0x00000000


	//----- nvinfo : EIATTR_CBANK_PARAM_SIZE
	.align		4
.L_131:
        /*005c*/ 	.byte	0x03, 0x19
        /*005e*/ 	.short	0x0018


	//----- nvinfo : EIATTR_PARAM_CBANK
	.align		4
        /*0060*/ 	.byte	0x04, 0x0a
        /*0062*/ 	.short	(.L_133 - .L_132)
	.align		4
.L_132:
        /*0064*/ 	.word	index@(.nv.constant0._Z12coordschangePfS_m)
        /*0068*/ 	.short	0x0380
        /*006a*/ 	.short	0x0018


	//----- nvinfo : EIATTR_SW_WAR
	.align		4
.L_133:
        /*006c*/ 	.byte	0x04, 0x36
        /*006e*/ 	.short	(.L_135 - .L_134)
.L_134:
        /*0070*/ 	.word	0x00000008
.L_135:


//--------------------- .nv.info._Z7scalingPfS_mf --------------------------
	.section	.nv.info._Z7scalingPfS_mf,"",@"SHT_CUDA_INFO"
	.sectionflags	@""
	.align	4


	//----- nvinfo : EIATTR_CUDA_API_VERSION
	.align		4
        /*0000*/ 	.byte	0x04, 0x37
        /*0002*/ 	.short	(.L_137 - .L_136)
.L_136:
        /*0004*/ 	.word	0x00000082


	//----- nvinfo : EIATTR_KPARAM_INFO
	.align		4
.L_137:
        /*0008*/ 	.byte	0x04, 0x17
        /*000a*/ 	.short	(.L_139 - .L_138)
.L_138:
        /*000c*/ 	.word	0x00000000
        /*0010*/ 	.short	0x0003
        /*0012*/ 	.short	0x0018
        /*0014*/ 	.byte	0x00, 0xf0, 0x11, 0x00


	//----- nvinfo : EIATTR_KPARAM_INFO
	.align		4
.L_139:
        /*0018*/ 	.byte	0x04, 0x17
        /*001a*/ 	.short	(.L_141 - .L_140)
.L_140:
        /*001c*/ 	.word	0x00000000
        /*0020*/ 	.short	0x0002
        /*0022*/ 	.short	0x0010
        /*0024*/ 	.byte	0x00, 0xf0, 0x21, 0x00


	//----- nvinfo : EIATTR_KPARAM_INFO
	.align		4
.L_141:
        /*0028*/ 	.byte	0x04, 0x17
        /*002a*/ 	.short	(.L_143 - .L_142)
.L_142:
        /*002c*/ 	.word	0x00000000
        /*0030*/ 	.short	0x0001
        /*0032*/ 	.short	0x0008
        /*0034*/ 	.byte	0x00, 0xf5, 0x21, 0x00


	//----- nvinfo : EIATTR_KPARAM_INFO
	.align		4
.L_143:
        /*0038*/ 	.byte	0x04, 0x17
        /*003a*/ 	.short	(.L_145 - .L_144)
.L_144:
        /*003c*/ 	.word	0x00000000
        /*0040*/ 	.short	0x0000
        /*0042*/ 	.short	0x0000
        /*0044*/ 	.byte	0x00, 0xf5, 0x21, 0x00


	//----- nvinfo : EIATTR_SPARSE_MMA_MASK
	.align		4
.L_145:
        /*0048*/ 	.byte	0x03, 0x50
        /*004a*/ 	.short	0x0000


	//----- nvinfo : EIATTR_MAXREG_COUNT
	.align		4
        /*004c*/ 	.byte	0x03, 0x1b
        /*004e*/ 	.short	0x00ff


	//----- nvinfo : EIATTR_MERCURY_ISA_VERSION
	.align		4
        /*0050*/ 	.byte	0x03, 0x5f
        /*0052*/ 	.short	0x0101


	//----- nvinfo : EIATTR_VRC_CTA_INIT_COUNT
	.align		4
        /*0054*/ 	.byte	0x02, 0x4a
	.zero		1
	.zero		1


	//----- nvinfo : EIATTR_EXIT_INSTR_OFFSETS
	.align		4
        /*0058*/ 	.byte	0x04, 0x1c
        /*005a*/ 	.short	(.L_147 - .L_146)


	//   ....[0]....
.L_146:
        /*005c*/ 	.word	0x000000f0


	//   ....[1]....
        /*0060*/ 	.word	0x00000450


	//----- nvinfo : EIATTR_CRS_STACK_SIZE
	.align		4
.L_147:
        /*0064*/ 	.byte	0x04, 0x1e
        /*0066*/ 	.short	(.L_149 - .L_148)
.L_148:
        /*0068*/ 	.word	0x00000000


	//----- nvinfo : EIATTR_CBANK_PARAM_SIZE
	.align		4
.L_149:
        /*006c*/ 	.byte	0x03, 0x19
        /*006e*/ 	.short	0x001c


	//----- nvinfo : EIATTR_PARAM_CBANK
	.align		4
        /*0070*/ 	.byte	0x04, 0x0a
        /*0072*/ 	.short	(.L_151 - .L_150)
	.align		4
.L_150:
        /*0074*/ 	.word	index@(.nv.constant0._Z7scalingPfS_mf)
        /*0078*/ 	.short	0x0380
        /*007a*/ 	.short	0x001c


	//----- nvinfo : EIATTR_SW_WAR
	.align		4
.L_151:
        /*007c*/ 	.byte	0x04, 0x36
        /*007e*/ 	.short	(.L_153 - .L_152)
.L_152:
        /*0080*/ 	.word	0x00000008
.L_153:


//--------------------- .nv.info._Z12accumulationPfP6float2mm --------------------------
	.section	.nv.info._Z12accumulationPfP6float2mm,"",@"SHT_CUDA_INFO"
	.sectionflags	@""
	.align	4


	//----- nvinfo : EIATTR_CUDA_API_VERSION
	.align		4
        /*0000*/ 	.byte	0x04, 0x37
        /*0002*/ 	.short	(.L_155 - .L_154)
.L_154:
        /*0004*/ 	.word	0x00000082


	//----- nvinfo : EIATTR_KPARAM_INFO
	.align		4
.L_155:
        /*0008*/ 	.byte	0x04, 0x17
        /*000a*/ 	.short	(.L_157 - .L_156)
.L_156:
        /*000c*/ 	.word	0x00000000
        /*0010*/ 	.short	0x0003
        /*0012*/ 	.short	0x0018
        /*0014*/ 	.byte	0x00, 0xf0, 0x21, 0x00


	//----- nvinfo : EIATTR_KPARAM_INFO
	.align		4
.L_157:
        /*0018*/ 	.byte	0x04, 0x17
        /*001a*/ 	.short	(.L_159 - .L_158)
.L_158:
        /*001c*/ 	.word	0x00000000
        /*0020*/ 	.short	0x0002
        /*0022*/ 	.short	0x0010
        /*0024*/ 	.byte	0x00, 0xf0, 0x21, 0x00


	//----- nvinfo : EIATTR_KPARAM_INFO
	.align		4
.L_159:
        /*0028*/ 	.byte	0x04, 0x17
        /*002a*/ 	.short	(.L_161 - .L_160)
.L_160:
        /*002c*/ 	.word	0x00000000
        /*0030*/ 	.short	0x0001
        /*0032*/ 	.short	0x0008
        /*0034*/ 	.byte	0x00, 0xf5, 0x21, 0x00


	//----- nvinfo : EIATTR_KPARAM_INFO
	.align		4
.L_161:
        /*0038*/ 	.byte	0x04, 0x17
        /*003a*/ 	.short	(.L_163 - .L_162)
.L_162:
        /*003c*/ 	.word	0x00000000
        /*0040*/ 	.short	0x0000
        /*0042*/ 	.short	0x0000
        /*0044*/ 	.byte	0x00, 0xf5, 0x21, 0x00


	//----- nvinfo : EIATTR_SPARSE_MMA_MASK
	.align		4
.L_163:
        /*0048*/ 	.byte	0x03, 0x50
        /*004a*/ 	.short	0x0000


	//----- nvinfo : EIATTR_MAXREG_COUNT
	.align		4
        /*004c*/ 	.byte	0x03, 0x1b
        /*004e*/ 	.short	0x00ff


	//----- nvinfo : EIATTR_MERCURY_ISA_VERSION
	.align		4
        /*0050*/ 	.byte	0x03, 0x5f
        /*0052*/ 	.short	0x0101


	//----- nvinfo : EIATTR_VRC_CTA_INIT_COUNT
	.align		4
        /*0054*/ 	.byte	0x02, 0x4a
	.zero		1
	.zero		1


	//----- nvinfo : EIATTR_EXIT_INSTR_OFFSETS
	.align		4
        /*0058*/ 	.byte	0x04, 0x1c
        /*005a*/ 	.short	(.L_165 - .L_164)


	//   ....[0]....
.L_164:
        /*005c*/ 	.word	0x000000f0


	//   ....[1]....
        /*0060*/ 	.word	0x00000370


	//----- nvinfo : EIATTR_CBANK_PARAM_SIZE
	.align		4
.L_165:
        /*0064*/ 	.byte	0x03, 0x19
        /*0066*/ 	.short	0x0020


	//----- nvinfo : EIATTR_PARAM_CBANK
	.align		4
        /*0068*/ 	.byte	0x04, 0x0a
        /*006a*/ 	.short	(.L_167 - .L_166)
	.align		4
.L_166:
        /*006c*/ 	.word	index@(.nv.constant0._Z12accumulationPfP6float2mm)
        /*0070*/ 	.short	0x0380
        /*0072*/ 	.short	0x0020


	//----- nvinfo : EIATTR_SW_WAR
	.align		4
.L_167:
        /*0074*/ 	.byte	0x04, 0x36
        /*0076*/ 	.short	(.L_169 - .L_168)
.L_168:
        /*0078*/ 	.word	0x00000008
.L_169:


//--------------------- .nv.info._Z9ifftShiftP6float2S0_mm --------------------------
	.section	.nv.info._Z9ifftShiftP6float2S0_mm,"",@"SHT_CUDA_INFO"
	.sectionflags	@""
	.align	4


	//----- nvinfo : EIATTR_CUDA_API_VERSION
	.align		4
        /*0000*/ 	.byte	0x04, 0x37
        /*0002*/ 	.short	(.L_171 - .L_170)
.L_170:
        /*0004*/ 	.word	0x00000082


	//----- nvinfo : EIATTR_KPARAM_INFO
	.align		4
.L_171:
        /*0008*/ 	.byte	0x04, 0x17
        /*000a*/ 	.short	(.L_173 - .L_172)
.L_172:
        /*000c*/ 	.word	0x00000000
        /*0010*/ 	.short	0x0003
        /*0012*/ 	.short	0x0018
        /*0014*/ 	.byte	0x00, 0xf0, 0x21, 0x00


	//----- nvinfo : EIATTR_KPARAM_INFO
	.align		4
.L_173:
        /*0018*/ 	.byte	0x04, 0x17
        /*001a*/ 	.short	(.L_175 - .L_174)
.L_174:
        /*001c*/ 	.word	0x00000000
        /*0020*/ 	.short	0x0002
        /*0022*/ 	.short	0x0010
        /*0024*/ 	.byte	0x00, 0xf0, 0x21, 0x00


	//----- nvinfo : EIATTR_KPARAM_INFO
	.align		4
.L_175:
        /*0028*/ 	.byte	0x04, 0x17
        /*002a*/ 	.short	(.L_177 - .L_176)
.L_176:
        /*002c*/ 	.word	0x00000000
        /*0030*/ 	.short	0x0001
        /*0032*/ 	.short	0x0008
        /*0034*/ 	.byte	0x00, 0xf5, 0x21, 0x00


	//----- nvinfo : EIATTR_KPARAM_INFO
	.align		4
.L_177:
        /*0038*/ 	.byte	0x04, 0x17
        /*003a*/ 	.short	(.L_179 - .L_178)
.L_178:
        /*003c*/ 	.word	0x00000000
        /*0040*/ 	.short	0x0000
        /*0042*/ 	.short	0x0000
        /*0044*/ 	.byte	0x00, 0xf5, 0x21, 0x00


	//----- nvinfo : EIATTR_SPARSE_MMA_MASK
	.align		4
.L_179:
        /*0048*/ 	.byte	0x03, 0x50
        /*004a*/ 	.short	0x0000


	//----- nvinfo : EIATTR_MAXREG_COUNT
	.align		4
        /*004c*/ 	.byte	0x03, 0x1b
        /*004e*/ 	.short	0x00ff


	//----- nvinfo : EIATTR_MERCURY_ISA_VERSION
	.align		4
        /*0050*/ 	.byte	0x03, 0x5f
        /*0052*/ 	.short	0x0101


	//----- nvinfo : EIATTR_VRC_CTA_INIT_COUNT
	.align		4
        /*0054*/ 	.byte	0x02, 0x4a
	.zero		1
	.zero		1


	//----- nvinfo : EIATTR_EXIT_INSTR_OFFSETS
	.align		4
        /*0058*/ 	.byte	0x04, 0x1c
        /*005a*/ 	.short	(.L_181 - .L_180)


	//   ....[0]....
.L_180:
        /*005c*/ 	.word	0x000000e0


	//   ....[1]....
        /*0060*/ 	.word	0x000006c0


	//----- nvinfo : EIATTR_CRS_STACK_SIZE
	.align		4
.L_181:
        /*0064*/ 	.byte	0x04, 0x1e
        /*0066*/ 	.short	(.L_183 - .L_182)
.L_182:
        /*0068*/ 	.word	0x00000000


	//----- nvinfo : EIATTR_CBANK_PARAM_SIZE
	.align		4
.L_183:
        /*006c*/ 	.byte	0x03, 0x19
        /*006e*/ 	.short	0x0020


	//----- nvinfo : EIATTR_PARAM_CBANK
	.align		4
        /*0070*/ 	.byte	0x04, 0x0a
        /*0072*/ 	.short	(.L_185 - .L_184)
	.align		4
.L_184:
        /*0074*/ 	.word	index@(.nv.constant0._Z9ifftShiftP6float2S0_mm)
        /*0078*/ 	.short	0x0380
        /*007a*/ 	.short	0x0020


	//----- nvinfo : EIATTR_SW_WAR
	.align		4
.L_185:
        /*007c*/ 	.byte	0x04, 0x36
        /*007e*/ 	.short	(.L_187 - .L_186)
.L_186:
        /*0080*/ 	.word	0x00000008
.L_187:


//--------------------- .nv.info._Z16combineToComplexPfS_P6float2m --------------------------
	.section	.nv.info._Z16combineToComplexPfS_P6float2m,"",@"SHT_CUDA_INFO"
	.sectionflags	@""
	.align	4


	//----- nvinfo : EIATTR_CUDA_API_VERSION
	.align		4
        /*0000*/ 	.byte	0x04, 0x37
        /*0002*/ 	.short	(.L_189 - .L_188)
.L_188:
        /*0004*/ 	.word	0x00000082


	//----- nvinfo : EIATTR_KPARAM_INFO
	.align		4
.L_189:
        /*0008*/ 	.byte	0x04, 0x17
        /*000a*/ 	.short	(.L_191 - .L_190)
.L_190:
        /*000c*/ 	.word	0x00000000
        /*0010*/ 	.short	0x0003
        /*0012*/ 	.short	0x0018
        /*0014*/ 	.byte	0x00, 0xf0, 0x21, 0x00


	//----- nvinfo : EIATTR_KPARAM_INFO
	.align		4
.L_191:
        /*0018*/ 	.byte	0x04, 0x17
        /*001a*/ 	.short	(.L_193 - .L_192)
.L_192:
        /*001c*/ 	.word	0x00000000
        /*0020*/ 	.short	0x0002
        /*0022*/ 	.short	0x0010
        /*0024*/ 	.byte	0x00, 0xf5, 0x21, 0x00


	//----- nvinfo : EIATTR_KPARAM_INFO
	.align		4
.L_193:
        /*0028*/ 	.byte	0x04, 0x17
        /*002a*/ 	.short	(.L_195 - .L_194)
.L_194:
        /*002c*/ 	.word	0x00000000
        /*0030*/ 	.short	0x0001
        /*0032*/ 	.short	0x0008
        /*0034*/ 	.byte	0x00, 0xf5, 0x21, 0x00


	//----- nvinfo : EIATTR_KPARAM_INFO
	.align		4
.L_195:
        /*0038*/ 	.byte	0x04, 0x17
        /*003a*/ 	.short	(.L_197 - .L_196)
.L_196:
        /*003c*/ 	.word	0x00000000
        /*0040*/ 	.short	0x0000
        /*0042*/ 	.short	0x0000
        /*0044*/ 	.byte	0x00, 0xf5, 0x21, 0x00


	//----- nvinfo : EIATTR_SPARSE_MMA_MASK
	.align		4
.L_197:
        /*0048*/ 	.byte	0x03, 0x50
        /*004a*/ 	.short	0x0000


	//----- nvinfo : EIATTR_MAXREG_COUNT
	.align		4
        /*004c*/ 	.byte	0x03, 0x1b
        /*004e*/ 	.short	0x00ff


	//----- nvinfo : EIATTR_MERCURY_ISA_VERSION
	.align		4
        /*0050*/ 	.byte	0x03, 0x5f
        /*0052*/ 	.short	0x0101


	//----- nvinfo : EIATTR_VRC_CTA_INIT_COUNT
	.align		4
        /*0054*/ 	.byte	0x02, 0x4a
	.zero		1
	.zero		1


	//----- nvinfo : EIATTR_EXIT_INSTR_OFFSETS
	.align		4
        /*0058*/ 	.byte	0x04, 0x1c
        /*005a*/ 	.short	(.L_199 - .L_198)


	//   ....[0]....
.L_198:
        /*005c*/ 	.word	0x000000d0


	//   ....[1]....
        /*0060*/ 	.word	0x000001d0


	//----- nvinfo : EIATTR_CBANK_PARAM_SIZE
	.align		4
.L_199:
        /*0064*/ 	.byte	0x03, 0x19
        /*0066*/ 	.short	0x0020


	//----- nvinfo : EIATTR_PARAM_CBANK
	.align		4
        /*0068*/ 	.byte	0x04, 0x0a
        /*006a*/ 	.short	(.L_201 - .L_200)
	.align		4
.L_200:
        /*006c*/ 	.word	index@(.nv.constant0._Z16combineToComplexPfS_P6float2m)
        /*0070*/ 	.short	0x0380
        /*0072*/ 	.short	0x0020


	//----- nvinfo : EIATTR_SW_WAR
	.align		4
.L_201:
        /*0074*/ 	.byte	0x04, 0x36
        /*0076*/ 	.short	(.L_203 - .L_202)
.L_202:
        /*0078*/ 	.word	0x00000008
.L_203:


//--------------------- .nv.info._Z8griddingPfS_S_S_S_ffmm --------------------------
	.section	.nv.info._Z8griddingPfS_S_S_S_ffmm,"",@"SHT_CUDA_INFO"
	.sectionflags	@""
	.align	4


	//----- nvinfo : EIATTR_CUDA_API_VERSION
	.align		4
        /*0000*/ 	.byte	0x04, 0x37
        /*0002*/ 	.short	(.L_205 - .L_204)
.L_204:
        /*0004*/ 	.word	0x00000082


	//----- nvinfo : EIATTR_KPARAM_INFO
	.align		4
.L_205:
        /*0008*/ 	.byte	0x04, 0x17
        /*000a*/ 	.short	(.L_207 - .L_206)
.L_206:
        /*000c*/ 	.word	0x00000000
        /*0010*/ 	.short	0x0008
        /*0012*/ 	.short	0x0038
        /*0014*/ 	.byte	0x00, 0xf0, 0x21, 0x00


	//----- nvinfo : EIATTR_KPARAM_INFO
	.align		4
.L_207:
        /*0018*/ 	.byte	0x04, 0x17
        /*001a*/ 	.short	(.L_209 - .L_208)
.L_208:
        /*001c*/ 	.word	0x00000000
        /*0020*/ 	.short	0x0007
        /*0022*/ 	.short	0x0030
        /*0024*/ 	.byte	0x00, 0xf0, 0x21, 0x00


	//----- nvinfo : EIATTR_KPARAM_INFO
	.align		4
.L_209:
        /*0028*/ 	.byte	0x04, 0x17
        /*002a*/ 	.short	(.L_211 - .L_210)
.L_210:
        /*002c*/ 	.word	0x00000000
        /*0030*/ 	.short	0x0006
        /*0032*/ 	.short	0x002c
        /*0034*/ 	.byte	0x00, 0xf0, 0x11, 0x00


	//----- nvinfo : EIATTR_KPARAM_INFO
	.align		4
.L_211:
        /*0038*/ 	.byte	0x04, 0x17
        /*003a*/ 	.short	(.L_213 - .L_212)
.L_212:
        /*003c*/ 	.word	0x00000000
        /*0040*/ 	.short	0x0005
        /*0042*/ 	.short	0x0028
        /*0044*/ 	.byte	0x00, 0xf0, 0x11, 0x00


	//----- nvinfo : EIATTR_KPARAM_INFO
	.align		4
.L_213:
        /*0048*/ 	.byte	0x04, 0x17
        /*004a*/ 	.short	(.L_215 - .L_214)
.L_214:
        /*004c*/ 	.word	0x00000000
        /*0050*/ 	.short	0x0004
        /*0052*/ 	.short	0x0020
        /*0054*/ 	.byte	0x00, 0xf5, 0x21, 0x00


	//----- nvinfo : EIATTR_KPARAM_INFO
	.align		4
.L_215:
        /*0058*/ 	.byte	0x04, 0x17
        /*005a*/ 	.short	(.L_217 - .L_216)
.L_216:
        /*005c*/ 	.word	0x00000000
        /*0060*/ 	.short	0x0003
        /*0062*/ 	.short	0x0018
        /*0064*/ 	.byte	0x00, 0xf5, 0x21, 0x00


	//----- nvinfo : EIATTR_KPARAM_INFO
	.align		4
.L_217:
        /*0068*/ 	.byte	0x04, 0x17
        /*006a*/ 	.short	(.L_219 - .L_218)
.L_218:
        /*006c*/ 	.word	0x00000000
        /*0070*/ 	.short	0x0002
        /*0072*/ 	.short	0x0010
        /*0074*/ 	.byte	0x00, 0xf5, 0x21, 0x00


	//----- nvinfo : EIATTR_KPARAM_INFO
	.align		4
.L_219:
        /*0078*/ 	.byte	0x04, 0x17
        /*007a*/ 	.short	(.L_221 - .L_220)
.L_220:
        /*007c*/ 	.word	0x00000000
        /*0080*/ 	.short	0x0001
        /*0082*/ 	.short	0x0008
        /*0084*/ 	.byte	0x00, 0xf5, 0x21, 0x00


	//----- nvinfo : EIATTR_KPARAM_INFO
	.align		4
.L_221:
        /*0088*/ 	.byte	0x04, 0x17
        /*008a*/ 	.short	(.L_223 - .L_222)
.L_222:
        /*008c*/ 	.word	0x00000000
        /*0090*/ 	.short	0x0000
        /*0092*/ 	.short	0x0000
        /*0094*/ 	.byte	0x00, 0xf5, 0x21, 0x00


	//----- nvinfo : EIATTR_SPARSE_MMA_MASK
	.align		4
.L_223:
        /*0098*/ 	.byte	0x03, 0x50
        /*009a*/ 	.short	0x0000


	//----- nvinfo : EIATTR_MAXREG_COUNT
	.align		4
        /*009c*/ 	.byte	0x03, 0x1b
        /*009e*/ 	.short	0x00ff


	//----- nvinfo : EIATTR_MERCURY_ISA_VERSION
	.align		4
        /*00a0*/ 	.byte	0x03, 0x5f
        /*00a2*/ 	.short	0x0101


	//----- nvinfo : EIATTR_VRC_CTA_INIT_COUNT
	.align		4
        /*00a4*/ 	.byte	0x02, 0x4a
	.zero		1
	.zero		1


	//----- nvinfo : EIATTR_EXIT_INSTR_OFFSETS
	.align		4
        /*00a8*/ 	.byte	0x04, 0x1c
        /*00aa*/ 	.short	(.L_225 - .L_224)


	//   ....[0]....
.L_224:
        /*00ac*/ 	.word	0x00000090


	//   ....[1]....
        /*00b0*/ 	.word	0x00000570


	//   ....[2]....
        /*00b4*/ 	.word	0x000034d0


	//----- nvinfo : EIATTR_CRS_STACK_SIZE
	.align		4
.L_225:
        /*00b8*/ 	.byte	0x04, 0x1e
        /*00ba*/ 	.short	(.L_227 - .L_226)
.L_226:
        /*00bc*/ 	.word	0x00000000


	//----- nvinfo : EIATTR_CBANK_PARAM_SIZE
	.align		4
.L_227:
        /*00c0*/ 	.byte	0x03, 0x19
        /*00c2*/ 	.short	0x0040


	//----- nvinfo : EIATTR_PARAM_CBANK
	.align		4
        /*00c4*/ 	.byte	0x04, 0x0a
        /*00c6*/ 	.short	(.L_229 - .L_228)
	.align		4
.L_228:
        /*00c8*/ 	.word	index@(.nv.constant0._Z8griddingPfS_S_S_S_ffmm)
        /*00cc*/ 	.short	0x0380
        /*00ce*/ 	.short	0x0040


	//----- nvinfo : EIATTR_SW_WAR
	.align		4
.L_229:
        /*00d0*/ 	.byte	0x04, 0x36
        /*00d2*/ 	.short	(.L_231 - .L_230)
.L_230:
        /*00d4*/ 	.word	0x00000008
.L_231:


//--------------------- .nv.info._Z18computeVisWeightedPfS_mf --------------------------
	.section	.nv.info._Z18computeVisWeightedPfS_mf,"",@"SHT_CUDA_INFO"
	.sectionflags	@""
	.align	4


	//----- nvinfo : EIATTR_CUDA_API_VERSION
	.align		4
        /*0000*/ 	.byte	0x04, 0x37
        /*0002*/ 	.short	(.L_233 - .L_232)
.L_232:
        /*0004*/ 	.word	0x00000082


	//----- nvinfo : EIATTR_KPARAM_INFO
	.align		4
.L_233:
        /*0008*/ 	.byte	0x04, 0x17
        /*000a*/ 	.short	(.L_235 - .L_234)
.L_234:
        /*000c*/ 	.word	0x00000000
        /*0010*/ 	.short	0x0003
        /*0012*/ 	.short	0x0018
        /*0014*/ 	.byte	0x00, 0xf0, 0x11, 0x00


	//----- nvinfo : EIATTR_KPARAM_INFO
	.align		4
.L_235:
        /*0018*/ 	.byte	0x04, 0x17
        /*001a*/ 	.short	(.L_237 - .L_236)
.L_236:
        /*001c*/ 	.word	0x00000000
        /*0020*/ 	.short	0x0002
        /*0022*/ 	.short	0x0010
        /*0024*/ 	.byte	0x00, 0xf0, 0x21, 0x00


	//----- nvinfo : EIATTR_KPARAM_INFO
	.align		4
.L_237:
        /*0028*/ 	.byte	0x04, 0x17
        /*002a*/ 	.short	(.L_239 - .L_238)
.L_238:
        /*002c*/ 	.word	0x00000000
        /*0030*/ 	.short	0x0001
        /*0032*/ 	.short	0x0008
        /*0034*/ 	.byte	0x00, 0xf5, 0x21, 0x00


	//----- nvinfo : EIATTR_KPARAM_INFO
	.align		4
.L_239:
        /*0038*/ 	.byte	0x04, 0x17
        /*003a*/ 	.short	(.L_241 - .L_240)
.L_240:
        /*003c*/ 	.word	0x00000000
        /*0040*/ 	.short	0x0000
        /*0042*/ 	.short	0x0000
        /*0044*/ 	.byte	0x00, 0xf5, 0x21, 0x00


	//----- nvinfo : EIATTR_SPARSE_MMA_MASK
	.align		4
.L_241:
        /*0048*/ 	.byte	0x03, 0x50
        /*004a*/ 	.short	0x0000


	//----- nvinfo : EIATTR_MAXREG_COUNT
	.align		4
        /*004c*/ 	.byte	0x03, 0x1b
        /*004e*/ 	.short	0x00ff


	//----- nvinfo : EIATTR_MERCURY_ISA_VERSION
	.align		4
        /*0050*/ 	.byte	0x03, 0x5f
        /*0052*/ 	.short	0x0101


	//----- nvinfo : EIATTR_VRC_CTA_INIT_COUNT
	.align		4
        /*0054*/ 	.byte	0x02, 0x4a
	.zero		1
	.zero		1


	//----- nvinfo : EIATTR_EXIT_INSTR_OFFSETS
	.align		4
        /*0058*/ 	.byte	0x04, 0x1c
        /*005a*/ 	.short	(.L_243 - .L_242)


	//   ....[0]....
.L_242:
        /*005c*/ 	.word	0x00000080


	//   ....[1]....
        /*0060*/ 	.word	0x00000340


	//----- nvinfo : EIATTR_CRS_STACK_SIZE
	.align		4
.L_243:
        /*0064*/ 	.byte	0x04, 0x1e
        /*0066*/ 	.short	(.L_245 - .L_244)
.L_244:
        /*0068*/ 	.word	0x00000000


	//----- nvinfo : EIATTR_CBANK_PARAM_SIZE
	.align		4
.L_245:
        /*006c*/ 	.byte	0x03, 0x19
        /*006e*/ 	.short	0x001c


	//----- nvinfo : EIATTR_PARAM_CBANK
	.align		4
        /*0070*/ 	.byte	0x04, 0x0a
        /*0072*/ 	.short	(.L_247 - .L_246)
	.align		4
.L_246:
        /*0074*/ 	.word	index@(.nv.constant0._Z18computeVisWeightedPfS_mf)
        /*0078*/ 	.short	0x0380
        /*007a*/ 	.short	0x001c


	//----- nvinfo : EIATTR_SW_WAR
	.align		4
.L_247:
        /*007c*/ 	.byte	0x04, 0x36
        /*007e*/ 	.short	(.L_249 - .L_248)
.L_248:
        /*0080*/ 	.word	0x00000008
.L_249:


//--------------------- .nv.info._Z14convolveKernelPfmmf --------------------------
	.section	.nv.info._Z14convolveKernelPfmmf,"",@"SHT_CUDA_INFO"
	.sectionflags	@""
	.align	4


	//----- nvinfo : EIATTR_CUDA_API_VERSION
	.align		4
        /*0000*/ 	.byte	0x04, 0x37
        /*0002*/ 	.short	(.L_251 - .L_250)
.L_250:
        /*0004*/ 	.word	0x00000082


	//----- nvinfo : EIATTR_KPARAM_INFO
	.align		4
.L_251:
        /*0008*/ 	.byte	0x04, 0x17
        /*000a*/ 	.short	(.L_253 - .L_252)
.L_252:
        /*000c*/ 	.word	0x00000000
        /*0010*/ 	.short	0x0003
        /*0012*/ 	.short	0x0018
        /*0014*/ 	.byte	0x00, 0xf0, 0x11, 0x00


	//----- nvinfo : EIATTR_KPARAM_INFO
	.align		4
.L_253:
        /*0018*/ 	.byte	0x04, 0x17
        /*001a*/ 	.short	(.L_255 - .L_254)
.L_254:
        /*001c*/ 	.word	0x00000000
        /*0020*/ 	.short	0x0002
        /*0022*/ 	.short	0x0010
        /*0024*/ 	.byte	0x00, 0xf0, 0x21, 0x00


	//----- nvinfo : EIATTR_KPARAM_INFO
	.align		4
.L_255:
        /*0028*/ 	.byte	0x04, 0x17
        /*002a*/ 	.short	(.L_257 - .L_256)
.L_256:
        /*002c*/ 	.word	0x00000000
        /*0030*/ 	.short	0x0001
        /*0032*/ 	.short	0x0008
        /*0034*/ 	.byte	0x00, 0xf0, 0x21, 0x00


	//----- nvinfo : EIATTR_KPARAM_INFO
	.align		4
.L_257:
        /*0038*/ 	.byte	0x04, 0x17
        /*003a*/ 	.short	(.L_259 - .L_258)
.L_258:
        /*003c*/ 	.word	0x00000000
        /*0040*/ 	.short	0x0000
        /*0042*/ 	.short	0x0000
        /*0044*/ 	.byte	0x00, 0xf5, 0x21, 0x00


	//----- nvinfo : EIATTR_SPARSE_MMA_MASK
	.align		4
.L_259:
        /*0048*/ 	.byte	0x03, 0x50
        /*004a*/ 	.short	0x0000


	//----- nvinfo : EIATTR_MAXREG_COUNT
	.align		4
        /*004c*/ 	.byte	0x03, 0x1b
        /*004e*/ 	.short	0x00ff


	//----- nvinfo : EIATTR_MERCURY_ISA_VERSION
	.align		4
        /*0050*/ 	.byte	0x03, 0x5f
        /*0052*/ 	.short	0x0101


	//----- nvinfo : EIATTR_VRC_CTA_INIT_COUNT
	.align		4
        /*0054*/ 	.byte	0x02, 0x4a
	.zero		1
	.zero		1


	//----- nvinfo : EIATTR_EXIT_INSTR_OFFSETS
	.align		4
        /*0058*/ 	.byte	0x04, 0x1c
        /*005a*/ 	.short	(.L_261 - .L_260)


	//   ....[0]....
.L_260:
        /*005c*/ 	.word	0x000000c0


	//   ....[1]....
        /*0060*/ 	.word	0x00005180


	//----- nvinfo : EIATTR_CRS_STACK_SIZE
	.align		4
.L_261:
        /*0064*/ 	.byte	0x04, 0x1e
        /*0066*/ 	.short	(.L_263 - .L_262)
.L_262:
        /*0068*/ 	.word	0x00000000


	//----- nvinfo : EIATTR_CBANK_PARAM_SIZE
	.align		4
.L_263:
        /*006c*/ 	.byte	0x03, 0x19
        /*006e*/ 	.short	0x001c


	//----- nvinfo : EIATTR_PARAM_CBANK
	.align		4
        /*0070*/ 	.byte	0x04, 0x0a
        /*0072*/ 	.short	(.L_265 - .L_264)
	.align		4
.L_264:
        /*0074*/ 	.word	index@(.nv.constant0._Z14convolveKernelPfmmf)
        /*0078*/ 	.short	0x0380
        /*007a*/ 	.short	0x001c


	//----- nvinfo : EIATTR_SW_WAR
	.align		4
.L_265:
        /*007c*/ 	.byte	0x04, 0x36
        /*007e*/ 	.short	(.L_267 - .L_266)
.L_266:
        /*0080*/ 	.word	0x00000008
.L_267:


//--------------------- .nv.callgraph             --------------------------
	.section	.nv.callgraph,"",@"SHT_CUDA_CALLGRAPH"
	.align	4
	.sectionentsize	8
	.align		4
        /*0000*/ 	.word	0x00000000
	.align		4
        /*0004*/ 	.word	0xffffffff
	.align		4
        /*0008*/ 	.word	0x00000000
	.align		4
        /*000c*/ 	.word	0xfffffffe
	.align		4
        /*0010*/ 	.word	0x00000000
	.align		4
        /*0014*/ 	.word	0xfffffffd
	.align		4
        /*0018*/ 	.word	0x00000000
	.align		4
        /*001c*/ 	.word	0xfffffffc


//--------------------- .nv.constant3             --------------------------
	.section	.nv.constant3,"a",@progbits
	.align	4
.nv.constant3:
	.type		quadrature_nodes,@object
	.size		quadrature_nodes,(quadrature_weights - quadrature_nodes)
quadrature_nodes:
        /*0000*/ 	.byte	0xdb, 0x16, 0x7f, 0x3f, 0xaf, 0x36, 0x7b, 0x3f, 0x56, 0x4a, 0x74, 0x3f, 0xed, 0x66, 0x6a, 0x3f
        /*0010*/ 	.byte	0x22, 0xab, 0x5d, 0x3f, 0x83, 0x3e, 0x4e, 0x3f, 0xff, 0x50, 0x3c, 0x3f, 0x49, 0x1a, 0x28, 0x3f
        /*0020*/ 	.byte	0x33, 0xd9, 0x11, 0x3f, 0xc9, 0xa5, 0xf3, 0x3e, 0x0a, 0xa4, 0xc0, 0x3e, 0xa9, 0x4b, 0x8b, 0x3e
        /*0030*/ 	.byte	0xd9, 0x84, 0x28, 0x3e, 0xd2, 0x9a, 0x61, 0x3d
	.type		quadrature_weights,@object
	.size		quadrature_weights,(quadrature_kernel - quadrature_weights)
quadrature_weights:
        /*0038*/ 	.byte	0x01, 0x7e, 0x15, 0x3c, 0x3f, 0x1d, 0xad, 0x3c, 0xa6, 0xc3, 0x06, 0x3d, 0x88, 0x57, 0x35, 0x3d
        /*0048*/ 	.byte	0x3f, 0xb8, 0x61, 0x3d, 0xcf, 0xad, 0x85, 0x3d, 0x1d, 0xe0, 0x98, 0x3d, 0x5e, 0x37, 0xaa, 0x3d
        /*0058*/ 	.byte	0xad, 0x7d, 0xb9, 0x3d, 0x95, 0x83, 0xc6, 0x3d, 0x9b, 0x20, 0xd1, 0x3d, 0xc4, 0x33, 0xd9, 0x3d
        /*0068*/ 	.byte	0xf9, 0xa3, 0xde, 0x3d, 0x54, 0x60, 0xe1, 0x3d
	.type		quadrature_kernel,@object
	.size		quadrature_kernel,(.L_2 - quadrature_kernel)
quadrature_kernel:
        /*0070*/ 	.byte	0xf2, 0x10, 0x4f, 0x35, 0x95, 0x88, 0x88, 0x36, 0xaf, 0x75, 0xaf, 0x37, 0xde, 0xbf, 0xd5, 0x38
        /*0080*/ 	.byte	0x29, 0xcd, 0xf1, 0x39, 0x28, 0x47, 0xf9, 0x3a, 0xda, 0x28, 0xe6, 0x3b, 0xe9, 0x4f, 0xbb, 0x3c
        /*0090*/ 	.byte	0x08, 0x73, 0x84, 0x3d, 0x39, 0xb3, 0x20, 0x3e, 0x9f, 0x7b, 0xa5, 0x3e, 0xbf, 0x5d, 0x0f, 0x3f
        /*00a0*/ 	.byte	0x6a, 0x99, 0x4f, 0x3f, 0x94, 0x18, 0x7a, 0x3f
.L_2:


//--------------------- .nv.constant4             --------------------------
	.section	.nv.constant4,"a",@progbits
	.align	8
	.align		8
.nv.constant4:
        /*0000*/ 	.dword	__cudart_i2opi_f


//--------------------- .text._Z11finalinterpPfS_S_m --------------------------
	.section	.text._Z11finalinterpPfS_S_m,"ax",@progbits
	.align	128
        .global         _Z11finalinterpPfS_S_m
        .type           _Z11finalinterpPfS_S_m,@function
        .size           _Z11finalinterpPfS_S_m,(.L_x_319 - _Z11finalinterpPfS_S_m)
        .other          _Z11finalinterpPfS_S_m,@"STO_CUDA_ENTRY STV_DEFAULT"
_Z11finalinterpPfS_S_m:
.text._Z11finalinterpPfS_S_m:
[----:B------:R-:W-:Y:S01]  /*0000*/  LDC R1, c[0x0][0x37c] ;  /* 0x0000df00ff017b82 */ /* 0x000fe20000000800 */
[----:B------:R-:W0:Y:S07]  /*0010*/  S2R R0, SR_TID.X ;  /* 0x0000000000007919 */ /* 0x000e2e0000002100 */
[----:B------:R-:W0:Y:S01]  /*0020*/  LDC R9, c[0x0][0x360] ;  /* 0x0000d800ff097b82 */ /* 0x000e220000000800 */
[----:B------:R-:W1:Y:S01]  /*0030*/  LDCU.64 UR12, c[0x0][0x398] ;  /* 0x00007300ff0c77ac */ /* 0x000e620008000a00 */
[----:B------:R-:W2:Y:S06]  /*0040*/  S2R R7, SR_TID.Y ;  /* 0x0000000000077919 */ /* 0x000eac0000002200 */
[----:B------:R-:W0:Y:S08]  /*0050*/  S2UR UR4, SR_CTAID.X ;  /* 0x00000000000479c3 */ /* 0x000e300000002500 */
[----:B------:R-:W2:Y:S08]  /*0060*/  S2UR UR5, SR_CTAID.Y ;  /* 0x00000000000579c3 */ /* 0x000eb00000002600 */
[----:B------:R-:W2:Y:S01]  /*0070*/  LDC R6, c[0x0][0x364] ;  /* 0x0000d900ff067b82 */ /* 0x000ea20000000800 */
[----:B0-----:R-:W-:-:S02]  /*0080*/  IMAD R9, R9, UR4, R0 ;  /* 0x0000000409097c24 */ /* 0x001fc4000f8e0200 */
[----:B--2---:R-:W-:-:S05]  /*0090*/  IMAD R6, R6, UR5, R7 ;  /* 0x0000000506067c24 */ /* 0x004fca000f8e0207 */
[----:B------:R-:W-:-:S04]  /*00a0*/  ISETP.GT.U32.AND P0, PT, R9, R6, PT ;  /* 0x000000060900720c */ /* 0x000fc80003f04070 */
[----:B------:R-:W-:-:S04]  /*00b0*/  ISETP.GT.U32.AND.EX P0, PT, RZ, RZ, PT, P0 ;  /* 0x000000ffff00720c */ /* 0x000fc80003f04100 */
[----:B------:R-:W-:-:S04]  /*00c0*/  SEL R0, R9, R6, P0 ;  /* 0x0000000609007207 */ /* 0x000fc80000000000 */
[----:B-1----:R-:W-:-:S04]  /*00d0*/  ISETP.GE.U32.AND P0, PT, R0, UR12, PT ;  /* 0x0000000c00007c0c */ /* 0x002fc8000bf06070 */
[----:B------:R-:W-:-:S13]  /*00e0*/  ISETP.GE.U32.AND.EX P0, PT, RZ, UR13, PT, P0 ;  /* 0x0000000dff007c0c */ /* 0x000fda000bf06100 */
[----:B------:R-:W-:Y:S05]  /*00f0*/  @P0 EXIT ;  /* 0x000000000000094d */ /* 0x000fea0003800000 */
[----:B------:R-:W0:Y:S01]  /*0100*/  LDCU.64 UR4, c[0x0][0x380] ;  /* 0x00007000ff0477ac */ /* 0x000e220008000a00 */
[----:B------:R-:W-:Y:S01]  /*0110*/  IMAD.MOV.U32 R7, RZ, RZ, RZ ;  /* 0x000000ffff077224 */ /* 0x000fe200078e00ff */
[----:B------:R-:W1:Y:S01]  /*0120*/  LDCU.64 UR6, c[0x0][0x358] ;  /* 0x00006b00ff0677ac */ /* 0x000e620008000a00 */
[----:B------:R-:W-:-:S04]  /*0130*/  IMAD.WIDE.U32 R4, R9, UR12, R6 ;  /* 0x0000000c09047c25 */ /* 0x000fc8000f8e0006 */
[----:B------:R-:W-:Y:S01]  /*0140*/  IMAD R3, R9, UR13, R5 ;  /* 0x0000000d09037c24 */ /* 0x000fe2000f8e0205 */
[----:B0-----:R-:W-:-:S04]  /*0150*/  LEA R2, P0, R4, UR4, 0x3 ;  /* 0x0000000404027c11 */ /* 0x001fc8000f8018ff */
[----:B------:R-:W-:-:S05]  /*0160*/  LEA.HI.X R3, R4, UR5, R3, 0x3, P0 ;  /* 0x0000000504037c11 */ /* 0x000fca00080f1c03 */
[----:B-1----:R-:W2:Y:S04]  /*0170*/  LDG.E R14, desc[UR6][R2.64+0x4] ;  /* 0x00000406020e7981 */ /* 0x002ea8000c1e1900 */
[----:B------:R-:W3:Y:S01]  /*0180*/  LDG.E R8, desc[UR6][R2.64] ;  /* 0x0000000602087981 */ /* 0x000ee2000c1e1900 */
[----:B------:R-:W-:Y:S02]  /*0190*/  USHF.R.U64 UR8, UR12, 0x1, UR13 ;  /* 0x000000010c087899 */ /* 0x000fe4000800120d */
[----:B------:R-:W-:Y:S02]  /*01a0*/  USHF.R.U32.HI UR9, URZ, 0x1, UR13 ;  /* 0x00000001ff097899 */ /* 0x000fe4000801160d */
[----:B------:R-:W-:-:S04]  /*01b0*/  UIADD3 UR4, UP0, UPT, UR8, -0x1, URZ ;  /* 0xffffffff08047890 */ /* 0x000fc8000ff1e0ff */
[----:B------:R-:W-:-:S03]  /*01c0*/  UIADD3.X UR5, UPT, UPT, UR9, -0x1, URZ, UP0, !UPT ;  /* 0xffffffff09057890 */ /* 0x000fc600087fe4ff */
[----:B------:R-:W2:Y:S08]  /*01d0*/  I2F.U64 R11, UR8 ;  /* 0x00000008000b7d12 */ /* 0x000eb00008301000 */
[----:B------:R-:W0:Y:S01]  /*01e0*/  I2F.U64 R5, UR4 ;  /* 0x0000000400057d12 */ /* 0x000e220008301000 */
[----:B--2---:R-:W-:Y:S01]  /*01f0*/  FADD R10, -R11, R14 ;  /* 0x0000000e0b0a7221 */ /* 0x004fe20000000100 */
[----:B---3--:R-:W-:-:S04]  /*0200*/  FADD R0, R8, -R11 ;  /* 0x8000000b08007221 */ /* 0x008fc80000000000 */
[----:B0-----:R-:W-:-:S04]  /*0210*/  FSETP.GEU.AND P0, PT, |R10|, R5, PT ;  /* 0x000000050a00720b */ /* 0x001fc80003f0e200 */
[----:B------:R-:W-:-:S13]  /*0220*/  FSETP.GEU.OR P0, PT, |R0|, R5, P0 ;  /* 0x000000050000720b */ /* 0x000fda000070e600 */
[----:B------:R-:W-:Y:S05]  /*0230*/  @P0 EXIT ;  /* 0x000000000000094d */ /* 0x000fea0003800000 */
[----:B------:R-:W-:Y:S01]  /*0240*/  IADD3 R7, P0, PT, R6, -UR8, RZ ;  /* 0x8000000806077c10 */ /* 0x000fe2000ff1e0ff */
[----:B------:R-:W0:Y:S01]  /*0250*/  LDCU.64 UR14, c[0x0][0x388] ;  /* 0x00007100ff0e77ac */ /* 0x000e220008000a00 */
[----:B------:R-:W-:Y:S01]  /*0260*/  IADD3 R2, P1, PT, R9, -UR8, RZ ;  /* 0x8000000809027c10 */ /* 0x000fe2000ff3e0ff */
[----:B------:R-:W-:-:S03]  /*0270*/  UIMAD UR4, UR9, UR12, URZ ;  /* 0x0000000c090472a4 */ /* 0x000fc6000f8e02ff */
[----:B------:R-:W-:Y:S01]  /*0280*/  IADD3.X R3, PT, PT, RZ, ~UR9, RZ, P1, !PT ;  /* 0x80000009ff037c10 */ /* 0x000fe20008ffe4ff */
[----:B------:R-:W-:Y:S01]  /*0290*/  IMAD.X R4, RZ, RZ, ~UR9, P0 ;  /* 0x80000009ff047e24 */ /* 0x000fe200080e06ff */
[----:B------:R-:W-:Y:S02]  /*02a0*/  UIMAD.WIDE.U32 UR10, UR8, UR12, UR8 ;  /* 0x0000000c080a72a5 */ /* 0x000fe4000f8e0008 */
[----:B------:R-:W-:Y:S01]  /*02b0*/  UIMAD UR4, UR8, UR13, UR4 ;  /* 0x0000000d080472a4 */ /* 0x000fe2000f8e0204 */
[----:B------:R-:W-:Y:S02]  /*02c0*/  IMAD R4, R4, UR12, RZ ;  /* 0x0000000c04047c24 */ /* 0x000fe4000f8e02ff */
[----:B------:R-:W-:Y:S01]  /*02d0*/  IMAD.WIDE.U32 R2, R7, UR12, R2 ;  /* 0x0000000c07027c25 */ /* 0x000fe2000f8e0002 */
[----:B------:R-:W-:-:S03]  /*02e0*/  UIADD3 UR4, UPT, UPT, UR11, UR4, URZ ;  /* 0x000000040b047290 */ /* 0x000fc6000fffe0ff */
[----:B------:R-:W-:Y:S01]  /*02f0*/  IMAD R7, R7, UR13, R4 ;  /* 0x0000000d07077c24 */ /* 0x000fe2000f8e0204 */
[----:B------:R-:W-:-:S04]  /*0300*/  IADD3 R2, P0, PT, R2, UR10, RZ ;  /* 0x0000000a02027c10 */ /* 0x000fc8000ff1e0ff */
[----:B------:R-:W-:Y:S02]  /*0310*/  IADD3.X R3, PT, PT, R3, UR4, R7, P0, !PT ;  /* 0x0000000403037c10 */ /* 0x000fe400087fe407 */
[----:B0-----:R-:W-:-:S04]  /*0320*/  LEA R4, P0, R2, UR14, 0x2 ;  /* 0x0000000e02047c11 */ /* 0x001fc8000f8010ff */
[----:B------:R-:W-:Y:S01]  /*0330*/  LEA.HI.X R5, R2, UR15, R3, 0x2, P0 ;  /* 0x0000000f02057c11 */ /* 0x000fe200080f1403 */
[----:B------:R-:W0:Y:S04]  /*0340*/  LDCU.64 UR14, c[0x0][0x390] ;  /* 0x00007200ff0e77ac */ /* 0x000e280008000a00 */
[----:B------:R-:W2:Y:S01]  /*0350*/  LDG.E R12, desc[UR6][R4.64] ;  /* 0x00000006040c7981 */ /* 0x000ea2000c1e1900 */
[-C--:B------:R-:W-:Y:S01]  /*0360*/  FSETP.GEU.AND P1, PT, R14, R11.reuse, PT ;  /* 0x0000000b0e00720b */ /* 0x080fe20003f2e000 */
[----:B------:R-:W-:Y:S01]  /*0370*/  FADD R16, -R10, 1 ;  /* 0x3f8000000a107421 */ /* 0x000fe20000000100 */
[----:B------:R-:W-:Y:S01]  /*0380*/  FSETP.GEU.AND P0, PT, R8, R11, PT ;  /* 0x0000000b0800720b */ /* 0x000fe20003f0e000 */
[----:B------:R-:W-:Y:S01]  /*0390*/  IMAD.U32 R8, RZ, RZ, UR10 ;  /* 0x0000000aff087e24 */ /* 0x000fe2000f8e00ff */
[----:B------:R-:W-:Y:S01]  /*03a0*/  MOV R9, UR11 ;  /* 0x0000000b00097c02 */ /* 0x000fe20008000f00 */
[----:B------:R-:W-:-:S08]  /*03b0*/  IMAD.U32 R9, RZ, RZ, UR4 ;  /* 0x00000004ff097e24 */ /* 0x000fd0000f8e00ff */
[----:B------:R-:W1:Y:S08]  /*03c0*/  @!P1 FRND.CEIL R14, -R10 ;  /* 0x8000000a000e9307 */ /* 0x000e700000209000 */
[----:B------:R-:W3:Y:S08]  /*03d0*/  @!P0 FRND.CEIL R15, -R0 ;  /* 0x80000000000f8307 */ /* 0x000ef00000209000 */
[----:B-1----:R-:W-:Y:S08]  /*03e0*/  @!P1 F2I.S64.TRUNC R2, -R14 ;  /* 0x8000000e00029311 */ /* 0x002ff0000020d900 */
[----:B------:R-:W1:Y:S08]  /*03f0*/  @P1 F2I.S64.FLOOR R2, R10 ;  /* 0x0000000a00021311 */ /* 0x000e700000205900 */
[----:B---3--:R3:W-:Y:S01]  /*0400*/  @!P0 F2I.S64.TRUNC R6, -R15 ;  /* 0x8000000f00068311 */ /* 0x0087e2000020d900 */
[----:B-1----:R-:W-:-:S07]  /*0410*/  IMAD.MOV.U32 R14, RZ, RZ, R2 ;  /* 0x000000ffff0e7224 */ /* 0x002fce00078e0002 */
[----:B------:R-:W1:Y:S01]  /*0420*/  @P0 F2I.S64.FLOOR R6, R0 ;  /* 0x0000000000060311 */ /* 0x000e620000205900 */
[----:B---3--:R-:W-:Y:S01]  /*0430*/  MOV R15, R3 ;  /* 0x00000003000f7202 */ /* 0x008fe20000000f00 */
[----:B------:R-:W-:-:S04]  /*0440*/  IMAD R3, R3, UR12, RZ ;  /* 0x0000000c03037c24 */ /* 0x000fc8000f8e02ff */
[C---:B------:R-:W-:Y:S02]  /*0450*/  IMAD R17, R2.reuse, UR13, R3 ;  /* 0x0000000d02117c24 */ /* 0x040fe4000f8e0203 */
[----:B------:R3:W4:Y:S01]  /*0460*/  I2F.S64 R13, R14 ;  /* 0x0000000e000d7312 */ /* 0x0007220000301400 */
[----:B------:R-:W-:-:S07]  /*0470*/  IMAD.WIDE.U32 R2, R2, UR12, R8 ;  /* 0x0000000c02027c25 */ /* 0x000fce000f8e0008 */
[----:B-1----:R-:W1:Y:S01]  /*0480*/  I2F.S64 R11, R6 ;  /* 0x00000006000b7312 */ /* 0x002e620000301400 */
[----:B---3--:R-:W-:Y:S01]  /*0490*/  FADD R14, -R0, 1 ;  /* 0x3f800000000e7421 */ /* 0x008fe20000000100 */
[----:B------:R-:W-:Y:S02]  /*04a0*/  IADD3 R15, PT, PT, R3, R17, RZ ;  /* 0x00000011030f7210 */ /* 0x000fe40007ffe0ff */
[----:B------:R-:W-:Y:S01]  /*04b0*/  IADD3 R17, P2, PT, R6, R2, RZ ;  /* 0x0000000206117210 */ /* 0x000fe20007f5e0ff */
[----:B----4-:R-:W-:-:S04]  /*04c0*/  FADD R3, R16, R13 ;  /* 0x0000000d10037221 */ /* 0x010fc80000000000 */
[----:B------:R-:W-:Y:S01]  /*04d0*/  IMAD.X R18, R7, 0x1, R15, P2 ;  /* 0x0000000107127824 */ /* 0x000fe200010e060f */
[----:B0-----:R-:W-:Y:S01]  /*04e0*/  LEA R16, P2, R17, UR14, 0x2 ;  /* 0x0000000e11107c11 */ /* 0x001fe2000f8410ff */
[----:B-1----:R-:W-:-:S03]  /*04f0*/  FADD R14, R14, R11 ;  /* 0x0000000b0e0e7221 */ /* 0x002fc60000000000 */
[----:B------:R-:W-:Y:S01]  /*0500*/  LEA.HI.X R17, R17, UR15, R18, 0x2, P2 ;  /* 0x0000000f11117c11 */ /* 0x000fe200090f1412 */
[----:B------:R-:W-:-:S04]  /*0510*/  FMUL R19, R14, R3 ;  /* 0x000000030e137220 */ /* 0x000fc80000400000 */
[----:B--2---:R-:W-:-:S05]  /*0520*/  FMUL R21, R19, R12 ;  /* 0x0000000c13157220 */ /* 0x004fca0000400000 */
[----:B------:R0:W-:Y:S04]  /*0530*/  REDG.E.ADD.F32.FTZ.RN.STRONG.GPU desc[UR6][R16.64], R21 ;  /* 0x00000015100079a6 */ /* 0x0001e8000c12f306 */
[----:B------:R-:W2:Y:S01]  /*0540*/  LDG.E R12, desc[UR6][R4.64] ;  /* 0x00000006040c7981 */ /* 0x000ea2000c1e1900 */
[----:B------:R-:W1:Y:S01]  /*0550*/  @!P1 FRND.FLOOR R20, -R10 ;  /* 0x8000000a00149307 */ /* 0x000e620000205000 */
[----:B------:R-:W-:-:S07]  /*0560*/  FADD R13, R10, -R13 ;  /* 0x8000000d0a0d7221 */ /* 0x000fce0000000000 */
[----:B-1----:R-:W-:Y:S08]  /*0570*/  @!P1 F2I.S64.TRUNC R18, -R20 ;  /* 0x8000001400129311 */ /* 0x002ff0000020d900 */
[----:B------:R-:W1:Y:S02]  /*0580*/  @P1 F2I.S64.CEIL R18, R10 ;  /* 0x0000000a00121311 */ /* 0x000e640000209900 */
[----:B-1----:R-:W-:-:S02]  /*0590*/  IMAD R19, R19, UR12, RZ ;  /* 0x0000000c13137c24 */ /* 0x002fc4000f8e02ff */
[----:B------:R-:W-:-:S04]  /*05a0*/  IMAD.WIDE.U32 R8, R18, UR12, R8 ;  /* 0x0000000c12087c25 */ /* 0x000fc8000f8e0008 */
[----:B------:R-:W-:Y:S01]  /*05b0*/  IMAD R19, R18, UR13, R19 ;  /* 0x0000000d12137c24 */ /* 0x000fe2000f8e0213 */
[----:B------:R-:W-:-:S04]  /*05c0*/  IADD3 R6, P1, PT, R6, R8, RZ ;  /* 0x0000000806067210 */ /* 0x000fc80007f3e0ff */
[----:B------:R-:W-:-:S05]  /*05d0*/  IADD3 R9, PT, PT, R9, R19, RZ ;  /* 0x0000001309097210 */ /* 0x000fca0007ffe0ff */
[----:B0-----:R-:W-:Y:S01]  /*05e0*/  IMAD.X R17, R7, 0x1, R9, P1 ;  /* 0x0000000107117824 */ /* 0x001fe200008e0609 */
[----:B------:R-:W-:Y:S01]  /*05f0*/  LEA R16, P1, R6, UR14, 0x2 ;  /* 0x0000000e06107c11 */ /* 0x000fe2000f8210ff */
[----:B------:R-:W-:-:S03]  /*0600*/  FMUL R7, R14, R13 ;  /* 0x0000000d0e077220 */ /* 0x000fc60000400000 */
[----:B------:R-:W-:Y:S01]  /*0610*/  LEA.HI.X R17, R6, UR15, R17, 0x2, P1 ;  /* 0x0000000f06117c11 */ /* 0x000fe200088f1411 */
[----:B--2---:R-:W-:-:S05]  /*0620*/  FMUL R19, R7, R12 ;  /* 0x0000000c07137220 */ /* 0x004fca0000400000 */
[----:B------:R-:W-:Y:S04]  /*0630*/  REDG.E.ADD.F32.FTZ.RN.STRONG.GPU desc[UR6][R16.64], R19 ;  /* 0x00000013100079a6 */ /* 0x000fe8000c12f306 */
[----:B------:R-:W2:Y:S01]  /*0640*/  LDG.E R14, desc[UR6][R4.64] ;  /* 0x00000006040e7981 */ /* 0x000ea2000c1e1900 */
[----:B------:R-:W0:Y:S01]  /*0650*/  @!P0 FRND.FLOOR R10, -R0 ;  /* 0x80000000000a8307 */ /* 0x000e220000205000 */
[----:B------:R-:W-:-:S04]  /*0660*/  FADD R12, R0, -R11 ;  /* 0x8000000b000c7221 */ /* 0x000fc80000000000 */
[----:B------:R-:W-:-:S03]  /*0670*/  FMUL R11, R3, R12 ;  /* 0x0000000c030b7220 */ /* 0x000fc60000400000 */
[----:B0-----:R-:W-:Y:S08]  /*0680*/  @!P0 F2I.S64.TRUNC R6, -R10 ;  /* 0x8000000a00068311 */ /* 0x001ff0000020d900 */
[----:B------:R-:W0:Y:S02]  /*0690*/  @P0 F2I.S64.CEIL R6, R0 ;  /* 0x0000000000060311 */ /* 0x000e240000209900 */
[----:B0-----:R-:W-:-:S04]  /*06a0*/  IADD3 R18, P0, PT, R6, R2, RZ ;  /* 0x0000000206127210 */ /* 0x001fc80007f1e0ff */
[----:B------:R-:W-:Y:S02]  /*06b0*/  IADD3.X R15, PT, PT, R7, R15, RZ, P0, !PT ;  /* 0x0000000f070f7210 */ /* 0x000fe400007fe4ff */
[----:B------:R-:W-:-:S04]  /*06c0*/  LEA R2, P0, R18, UR14, 0x2 ;  /* 0x0000000e12027c11 */ /* 0x000fc8000f8010ff */
[----:B------:R-:W-:Y:S01]  /*06d0*/  LEA.HI.X R3, R18, UR15, R15, 0x2, P0 ;  /* 0x0000000f12037c11 */ /* 0x000fe200080f140f */
[----:B--2---:R-:W-:-:S05]  /*06e0*/  FMUL R11, R11, R14 ;  /* 0x0000000e0b0b7220 */ /* 0x004fca0000400000 */
[----:B------:R-:W-:Y:S04]  /*06f0*/  REDG.E.ADD.F32.FTZ.RN.STRONG.GPU desc[UR6][R2.64], R11 ;  /* 0x0000000b020079a6 */ /* 0x000fe8000c12f306 */
[----:B------:R-:W2:Y:S01]  /*0700*/  LDG.E R5, desc[UR6][R4.64] ;  /* 0x0000000604057981 */ /* 0x000ea2000c1e1900 */
[----:B------:R-:W-:Y:S01]  /*0710*/  IADD3 R8, P0, PT, R6, R8, RZ ;  /* 0x0000000806087210 */ /* 0x000fe20007f1e0ff */
[----:B------:R-:W-:-:S03]  /*0720*/  FMUL R12, R13, R12 ;  /* 0x0000000c0d0c7220 */ /* 0x000fc60000400000 */
[----:B------:R-:W-:Y:S02]  /*0730*/  IADD3.X R7, PT, PT, R7, R9, RZ, P0, !PT ;  /* 0x0000000907077210 */ /* 0x000fe400007fe4ff */
[----:B------:R-:W-:-:S04]  /*0740*/  LEA R6, P0, R8, UR14, 0x2 ;  /* 0x0000000e08067c11 */ /* 0x000fc8000f8010ff */
[----:B------:R-:W-:Y:S01]  /*0750*/  LEA.HI.X R7, R8, UR15, R7, 0x2, P0 ;  /* 0x0000000f08077c11 */ /* 0x000fe200080f1407 */
[----:B--2---:R-:W-:-:S05]  /*0760*/  FMUL R9, R12, R5 ;  /* 0x000000050c097220 */ /* 0x004fca0000400000 */
[----:B------:R-:W-:Y:S01]  /*0770*/  REDG.E.ADD.F32.FTZ.RN.STRONG.GPU desc[UR6][R6.64], R9 ;  /* 0x00000009060079a6 */ /* 0x000fe2000c12f306 */
[----:B------:R-:W-:Y:S05]  /*0780*/  EXIT ;  /* 0x000000000000794d */ /* 0x000fea0003800000 */
.L_x_0:
[----:B------:R-:W-:-:S00]  /*0790*/  BRA `(.L_x_0) ;  /* 0xfffffffc00fc7947 */ /* 0x000fc0000383ffff */
[----:B------:R-:W-:-:S00]  /*07a0*/  NOP ;  /* 0x0000000000007918 */ /* 0x000fc00000000000 */
        /* <DEDUP_REMOVED lines=13> */
.L_x_319:


//--------------------- .text._Z3p2pPfS_fm        --------------------------
	.section	.text._Z3p2pPfS_fm,"ax",@progbits
	.align	128
        .global         _Z3p2pPfS_fm
        .type           _Z3p2pPfS_fm,@function
        .size           _Z3p2pPfS_fm,(.L_x_311 - _Z3p2pPfS_fm)
        .other          _Z3p2pPfS_fm,@"STO_CUDA_ENTRY STV_DEFAULT"
_Z3p2pPfS_fm:
.text._Z3p2pPfS_fm:
[----:B------:R-:W0:Y:S08]  /*0000*/  LDC R1, c[0x0][0x37c] ;  /* 0x0000df00ff017b82 */ /* 0x000e300000000800 */
[----:B------:R-:W1:Y:S01]  /*0010*/  LDC.64 R2, c[0x0][0x388] ;  /* 0x0000e200ff027b82 */ /* 0x000e620000000a00 */
[----:B------:R-:W1:Y:S01]  /*0020*/  LDCU.64 UR6, c[0x0][0x358] ;  /* 0x00006b00ff0677ac */ /* 0x000e620008000a00 */
[----:B0-----:R-:W-:Y:S01]  /*0030*/  VIADD R1, R1, 0xffffffe0 ;  /* 0xffffffe001017836 */ /* 0x001fe20000000000 */
[----:B-1----:R-:W2:Y:S04]  /*0040*/  LDG.E R7, desc[UR6][R2.64+0x20] ;  /* 0x0000200602077981 */ /* 0x002ea8000c1e1900 */
[----:B------:R0:W3:Y:S01]  /*0050*/  LDG.E R6, desc[UR6][R2.64+0x18] ;  /* 0x0000180602067981 */ /* 0x0000e2000c1e1900 */
[----:B------:R-:W0:Y:S01]  /*0060*/  S2UR UR4, SR_CTAID.X ;  /* 0x00000000000479c3 */ /* 0x000e220000002500 */
[----:B------:R-:W0:Y:S01]  /*0070*/  S2R R9, SR_TID.X ;  /* 0x0000000000097919 */ /* 0x000e220000002100 */
[----:B------:R-:W1:Y:S06]  /*0080*/  S2R R11, SR_TID.Y ;  /* 0x00000000000b7919 */ /* 0x000e6c0000002200 */
[----:B------:R-:W0:Y:S08]  /*0090*/  LDC R4, c[0x0][0x360] ;  /* 0x0000d800ff047b82 */ /* 0x000e300000000800 */
[----:B------:R-:W1:Y:S08]  /*00a0*/  S2UR UR5, SR_CTAID.Y ;  /* 0x00000000000579c3 */ /* 0x000e700000002600 */
[----:B------:R-:W1:Y:S01]  /*00b0*/  LDC R8, c[0x0][0x364] ;  /* 0x0000d900ff087b82 */ /* 0x000e620000000800 */
[----:B0-----:R-:W-:-:S02]  /*00c0*/  IMAD R3, R4, UR4, R9 ;  /* 0x0000000404037c24 */ /* 0x001fc4000f8e0209 */
[----:B-1----:R-:W-:Y:S01]  /*00d0*/  IMAD R4, R8, UR5, R11 ;  /* 0x0000000508047c24 */ /* 0x002fe2000f8e020b */
[----:B--2---:R-:W0:Y:S08]  /*00e0*/  MUFU.RCP R0, R7 ;  /* 0x0000000700007308 */ /* 0x004e300000001000 */
[----:B---3--:R-:W1:Y:S01]  /*00f0*/  FCHK P0, R6, R7 ;  /* 0x0000000706007302 */ /* 0x008e620000000000 */
[----:B0-----:R-:W-:-:S04]  /*0100*/  FFMA R5, -R7, R0, 1 ;  /* 0x3f80000007057423 */ /* 0x001fc80000000100 */
[----:B------:R-:W-:-:S04]  /*0110*/  FFMA R5, R0, R5, R0 ;  /* 0x0000000500057223 */ /* 0x000fc80000000000 */
[----:B------:R-:W-:-:S04]  /*0120*/  FFMA R26, R6, R5, RZ ;  /* 0x00000005061a7223 */ /* 0x000fc800000000ff */
[----:B------:R-:W-:-:S04]  /*0130*/  FFMA R0, -R7, R26, R6 ;  /* 0x0000001a07007223 */ /* 0x000fc80000000106 */
[----:B------:R-:W-:Y:S01]  /*0140*/  FFMA R26, R5, R0, R26 ;  /* 0x00000000051a7223 */ /* 0x000fe2000000001a */
[----:B-1----:R-:W-:Y:S06]  /*0150*/  @!P0 BRA `(.L_x_1) ;  /* 0x0000000000108947 */ /* 0x002fec0003800000 */
[----:B------:R-:W-:Y:S01]  /*0160*/  IMAD.MOV.U32 R11, RZ, RZ, R7 ;  /* 0x000000ffff0b7224 */ /* 0x000fe200078e0007 */
[----:B------:R-:W-:-:S07]  /*0170*/  MOV R10, 0x190 ;  /* 0x00000190000a7802 */ /* 0x000fce0000000f00 */
[----:B------:R-:W-:Y:S05]  /*0180*/  CALL.REL.NOINC `($__internal_3_$__cuda_sm3x_div_rn_noftz_f32_slowpath) ;  /* 0x0000004800947944 */ /* 0x000fea0003c00000 */
[----:B------:R-:W-:-:S07]  /*0190*/  IMAD.MOV.U32 R26, RZ, RZ, R0 ;  /* 0x000000ffff1a7224 */ /* 0x000fce00078e0000 */
.L_x_1:
[----:B------:R-:W0:Y:S02]  /*01a0*/  LDC.64 R8, c[0x0][0x388] ;  /* 0x0000e200ff087b82 */ /* 0x000e240000000a00 */
[----:B0-----:R-:W2:Y:S01]  /*01b0*/  LDG.E R6, desc[UR6][R8.64+0x1c] ;  /* 0x00001c0608067981 */ /* 0x001ea2000c1e1900 */
[----:B------:R-:W0:Y:S02]  /*01c0*/  MUFU.RCP R0, R7 ;  /* 0x0000000700007308 */ /* 0x000e240000001000 */
[----:B0-----:R-:W-:-:S04]  /*01d0*/  FFMA R25, -R7, R0, 1 ;  /* 0x3f80000007197423 */ /* 0x001fc80000000100 */
[----:B------:R-:W-:Y:S02]  /*01e0*/  FFMA R25, R0, R25, R0 ;  /* 0x0000001900197223 */ /* 0x000fe40000000000 */
[----:B--2---:R-:W0:Y:S02]  /*01f0*/  FCHK P0, R6, R7 ;  /* 0x0000000706007302 */ /* 0x004e240000000000 */
[----:B------:R-:W-:-:S04]  /*0200*/  FFMA R0, R25, R6, RZ ;  /* 0x0000000619007223 */ /* 0x000fc800000000ff */
[----:B------:R-:W-:-:S04]  /*0210*/  FFMA R11, -R7, R0, R6 ;  /* 0x00000000070b7223 */ /* 0x000fc80000000106 */
[----:B------:R-:W-:Y:S01]  /*0220*/  FFMA R25, R25, R11, R0 ;  /* 0x0000000b19197223 */ /* 0x000fe20000000000 */
[----:B0-----:R-:W-:Y:S06]  /*0230*/  @!P0 BRA `(.L_x_2) ;  /* 0x0000000000108947 */ /* 0x001fec0003800000 */
[----:B------:R-:W-:Y:S01]  /*0240*/  IMAD.MOV.U32 R11, RZ, RZ, R7 ;  /* 0x000000ffff0b7224 */ /* 0x000fe200078e0007 */
[----:B------:R-:W-:-:S07]  /*0250*/  MOV R10, 0x270 ;  /* 0x00000270000a7802 */ /* 0x000fce0000000f00 */
[----:B------:R-:W-:Y:S05]  /*0260*/  CALL.REL.NOINC `($__internal_3_$__cuda_sm3x_div_rn_noftz_f32_slowpath) ;  /* 0x00000048005c7944 */ /* 0x000fea0003c00000 */
[----:B------:R-:W-:-:S07]  /*0270*/  MOV R25, R0 ;  /* 0x0000000000197202 */ /* 0x000fce0000000f00 */
.L_x_2:
[----:B------:R-:W0:Y:S01]  /*0280*/  MUFU.RCP64H R7, 3.1415920257568359375 ;  /* 0x400921fb00077908 */ /* 0x000e220000001800 */
[----:B------:R-:W-:Y:S01]  /*0290*/  IMAD.MOV.U32 R10, RZ, RZ, 0x54442d18 ;  /* 0x54442d18ff0a7424 */ /* 0x000fe200078e00ff */
[----:B------:R-:W1:Y:S01]  /*02a0*/  LDCU UR4, c[0x0][0x390] ;  /* 0x00007200ff0477ac */ /* 0x000e620008000800 */
[----:B------:R-:W-:Y:S02]  /*02b0*/  IMAD.MOV.U32 R11, RZ, RZ, 0x400921fb ;  /* 0x400921fbff0b7424 */ /* 0x000fe400078e00ff */
[----:B------:R-:W-:-:S06]  /*02c0*/  IMAD.MOV.U32 R6, RZ, RZ, 0x1 ;  /* 0x00000001ff067424 */ /* 0x000fcc00078e00ff */
[----:B0-----:R-:W-:Y:S01]  /*02d0*/  DFMA R8, R6, -R10, 1 ;  /* 0x3ff000000608742b */ /* 0x001fe2000000080a */
[----:B-1----:R-:W0:Y:S07]  /*02e0*/  F2F.F64.F32 R14, UR4 ;  /* 0x00000004000e7d10 */ /* 0x002e2e0008201800 */
[----:B------:R-:W-:-:S08]  /*02f0*/  DFMA R8, R8, R8, R8 ;  /* 0x000000080808722b */ /* 0x000fd00000000008 */
[----:B------:R-:W-:Y:S01]  /*0300*/  DFMA R8, R6, R8, R6 ;  /* 0x000000080608722b */ /* 0x000fe20000000006 */
[----:B0-----:R-:W-:-:S07]  /*0310*/  FSETP.GEU.AND P1, PT, |R15|, 6.5827683646048100446e-37, PT ;  /* 0x036000000f00780b */ /* 0x001fce0003f2e200 */
[----:B------:R-:W-:-:S08]  /*0320*/  DFMA R6, R8, -R10, 1 ;  /* 0x3ff000000806742b */ /* 0x000fd0000000080a */
[----:B------:R-:W-:-:S08]  /*0330*/  DFMA R6, R8, R6, R8 ;  /* 0x000000060806722b */ /* 0x000fd00000000008 */
[----:B------:R-:W-:-:S08]  /*0340*/  DMUL R8, R14, R6 ;  /* 0x000000060e087228 */ /* 0x000fd00000000000 */
[----:B------:R-:W-:-:S08]  /*0350*/  DFMA R10, R8, -R10, R14 ;  /* 0x8000000a080a722b */ /* 0x000fd0000000000e */
[----:B------:R-:W-:-:S10]  /*0360*/  DFMA R6, R6, R10, R8 ;  /* 0x0000000a0606722b */ /* 0x000fd40000000008 */
[----:B------:R-:W-:-:S05]  /*0370*/  FFMA R0, RZ, 2.1426990032196044922, R7 ;  /* 0x400921fbff007823 */ /* 0x000fca0000000007 */
[----:B------:R-:W-:-:S13]  /*0380*/  FSETP.GT.AND P0, PT, |R0|, 1.469367938527859385e-39, PT ;  /* 0x001000000000780b */ /* 0x000fda0003f04200 */
[----:B------:R-:W-:Y:S05]  /*0390*/  @P0 BRA P1, `(.L_x_3) ;  /* 0x0000000000180947 */ /* 0x000fea0000800000 */
[----:B------:R-:W-:Y:S01]  /*03a0*/  IMAD.MOV.U32 R12, RZ, RZ, 0x54442d18 ;  /* 0x54442d18ff0c7424 */ /* 0x000fe200078e00ff */
[----:B------:R-:W-:Y:S02]  /*03b0*/  MOV R13, 0x400921fb ;  /* 0x400921fb000d7802 */ /* 0x000fe40000000f00 */
[----:B------:R-:W-:-:S07]  /*03c0*/  MOV R28, 0x3e0 ;  /* 0x000003e0001c7802 */ /* 0x000fce0000000f00 */
[----:B------:R-:W-:Y:S05]  /*03d0*/  CALL.REL.NOINC `($__internal_0_$__cuda_sm20_div_rn_f64_full) ;  /* 0x0000003c00647944 */ /* 0x000fea0003c00000 */
[----:B------:R-:W-:Y:S02]  /*03e0*/  IMAD.MOV.U32 R6, RZ, RZ, R2 ;  /* 0x000000ffff067224 */ /* 0x000fe400078e0002 */
[----:B------:R-:W-:-:S07]  /*03f0*/  IMAD.MOV.U32 R7, RZ, RZ, R11 ;  /* 0x000000ffff077224 */ /* 0x000fce00078e000b */
.L_x_3:
[----:B------:R-:W0:Y:S01]  /*0400*/  LDCU.64 UR4, c[0x0][0x398] ;  /* 0x00007300ff0477ac */ /* 0x000e220008000a00 */
[----:B------:R-:W-:-:S04]  /*0410*/  ISETP.GT.U32.AND P0, PT, R3, R4, PT ;  /* 0x000000040300720c */ /* 0x000fc80003f04070 */
[----:B------:R-:W-:-:S04]  /*0420*/  ISETP.GT.U32.AND.EX P0, PT, RZ, RZ, PT, P0 ;  /* 0x000000ffff00720c */ /* 0x000fc80003f04100 */
[----:B------:R-:W-:-:S04]  /*0430*/  SEL R0, R3, R4, P0 ;  /* 0x0000000403007207 */ /* 0x000fc80000000000 */
[----:B0-----:R-:W-:-:S04]  /*0440*/  ISETP.GE.U32.AND P0, PT, R0, UR4, PT ;  /* 0x0000000400007c0c */ /* 0x001fc8000bf06070 */
[----:B------:R-:W-:-:S13]  /*0450*/  ISETP.GE.U32.AND.EX P0, PT, RZ, UR5, PT, P0 ;  /* 0x00000005ff007c0c */ /* 0x000fda000bf06100 */
[----:B------:R-:W-:Y:S05]  /*0460*/  @P0 EXIT ;  /* 0x000000000000094d */ /* 0x000fea0003800000 */
[----:B------:R-:W0:Y:S01]  /*0470*/  LDCU.64 UR8, c[0x0][0x380] ;  /* 0x00007000ff0877ac */ /* 0x000e220008000a00 */
[----:B------:R-:W-:Y:S02]  /*0480*/  IMAD.MOV.U32 R5, RZ, RZ, RZ ;  /* 0x000000ffff057224 */ /* 0x000fe400078e00ff */
[----:B------:R-:W-:-:S04]  /*0490*/  IMAD.WIDE.U32 R4, R3, UR4, R4 ;  /* 0x0000000403047c25 */ /* 0x000fc8000f8e0004 */
[----:B------:R-:W-:Y:S01]  /*04a0*/  IMAD R3, R3, UR5, R5 ;  /* 0x0000000503037c24 */ /* 0x000fe2000f8e0205 */
[----:B------:R-:W1:Y:S01]  /*04b0*/  LDCU.64 UR4, c[0x0][0x398] ;  /* 0x00007300ff0477ac */ /* 0x000e620008000a00 */
[----:B0-----:R-:W-:-:S04]  /*04c0*/  LEA R8, P0, R4, UR8, 0x3 ;  /* 0x0000000804087c11 */ /* 0x001fc8000f8018ff */
[----:B------:R-:W-:-:S05]  /*04d0*/  LEA.HI.X R9, R4, UR9, R3, 0x3, P0 ;  /* 0x0000000904097c11 */ /* 0x000fca00080f1c03 */
[----:B------:R-:W2:Y:S04]  /*04e0*/  LDG.E R0, desc[UR6][R8.64] ;  /* 0x0000000608007981 */ /* 0x000ea8000c1e1900 */
[----:B------:R-:W3:Y:S01]  /*04f0*/  LDG.E R4, desc[UR6][R8.64+0x4] ;  /* 0x0000040608047981 */ /* 0x000ee2000c1e1900 */
[----:B-1----:R-:W0:Y:S01]  /*0500*/  I2F.U64 R5, UR4 ;  /* 0x0000000400057d12 */ /* 0x002e220008301000 */
[----:B------:R-:W-:Y:S01]  /*0510*/  DMUL R2, R6, 180 ;  /* 0x4066800006027828 */ /* 0x000fe20000000000 */
[----:B------:R-:W-:Y:S01]  /*0520*/  IMAD.MOV.U32 R13, RZ, RZ, 0x3c8efa35 ;  /* 0x3c8efa35ff0d7424 */ /* 0x000fe200078e00ff */
[----:B------:R-:W-:Y:S01]  /*0530*/  MOV R6, 0x42652ee1 ;  /* 0x42652ee100067802 */ /* 0x000fe20000000f00 */
[----:B------:R-:W-:Y:S04]  /*0540*/  BSSY.RECONVERGENT B0, `(.L_x_4) ;  /* 0x0000013000007945 */ /* 0x000fe80003800200 */
[----:B------:R-:W1:Y:S01]  /*0550*/  F2F.F32.F64 R24, R2 ;  /* 0x0000000200187310 */ /* 0x000e620000301000 */
[----:B0-----:R-:W-:-:S04]  /*0560*/  FMUL R7, R5, 0.5 ;  /* 0x3f00000005077820 */ /* 0x001fc80000400000 */
[----:B------:R-:W-:-:S04]  /*0570*/  FADD R5, R7, 1 ;  /* 0x3f80000007057421 */ /* 0x000fc80000000000 */
[----:B--2---:R-:W-:Y:S01]  /*0580*/  FADD R11, R0, -R5 ;  /* 0x80000005000b7221 */ /* 0x004fe20000000000 */
[----:B------:R-:W-:-:S03]  /*0590*/  FFMA R0, R13, -R6, 1 ;  /* 0x3f8000000d007423 */ /* 0x000fc60000000806 */
[----:B-1----:R-:W-:Y:S01]  /*05a0*/  FMUL R6, R24, -R11 ;  /* 0x8000000b18067220 */ /* 0x002fe20000400000 */
[----:B------:R-:W-:Y:S01]  /*05b0*/  FFMA R11, R0, R13, 0.017453292384743690491 ;  /* 0x3c8efa35000b7423 */ /* 0x000fe2000000000d */
[----:B---3--:R-:W-:Y:S02]  /*05c0*/  FADD R5, R4, -R5 ;  /* 0x8000000504057221 */ /* 0x008fe40000000000 */
[----:B------:R-:W0:Y:S01]  /*05d0*/  FCHK P0, R6, 57.295780181884765625 ;  /* 0x42652ee106007902 */ /* 0x000e220000000000 */
[----:B------:R-:W-:Y:S01]  /*05e0*/  FFMA R0, R6, R11, RZ ;  /* 0x0000000b06007223 */ /* 0x000fe200000000ff */
[----:B------:R-:W-:-:S03]  /*05f0*/  FMUL R2, R24, R5 ;  /* 0x0000000518027220 */ /* 0x000fc60000400000 */
[----:B------:R-:W-:-:S04]  /*0600*/  FFMA R4, R0, -57.295780181884765625, R6 ;  /* 0xc2652ee100047823 */ /* 0x000fc80000000006 */
[----:B------:R-:W-:Y:S01]  /*0610*/  FFMA R4, R11, R4, R0 ;  /* 0x000000040b047223 */ /* 0x000fe20000000000 */
[----:B0-----:R-:W-:Y:S06]  /*0620*/  @!P0 BRA `(.L_x_5) ;  /* 0x0000000000108947 */ /* 0x001fec0003800000 */
[----:B------:R-:W-:Y:S01]  /*0630*/  IMAD.MOV.U32 R11, RZ, RZ, 0x42652ee1 ;  /* 0x42652ee1ff0b7424 */ /* 0x000fe200078e00ff */
[----:B------:R-:W-:-:S07]  /*0640*/  MOV R10, 0x660 ;  /* 0x00000660000a7802 */ /* 0x000fce0000000f00 */
[----:B------:R-:W-:Y:S05]  /*0650*/  CALL.REL.NOINC `($__internal_3_$__cuda_sm3x_div_rn_noftz_f32_slowpath) ;  /* 0x0000004400607944 */ /* 0x000fea0003c00000 */
[----:B------:R-:W-:-:S07]  /*0660*/  IMAD.MOV.U32 R4, RZ, RZ, R0 ;  /* 0x000000ffff047224 */ /* 0x000fce00078e0000 */
.L_x_5:
[----:B------:R-:W-:Y:S05]  /*0670*/  BSYNC.RECONVERGENT B0 ;  /* 0x0000000000007941 */ /* 0x000fea0003800200 */
.L_x_4:
[----:B------:R-:W-:Y:S01]  /*0680*/  IMAD.MOV.U32 R0, RZ, RZ, 0x3c8efa35 ;  /* 0x3c8efa35ff007424 */ /* 0x000fe200078e00ff */
[----:B------:R-:W0:Y:S01]  /*0690*/  FCHK P0, R2, 57.295780181884765625 ;  /* 0x42652ee102007902 */ /* 0x000e220000000000 */
[----:B------:R-:W-:Y:S01]  /*06a0*/  IMAD.MOV.U32 R3, RZ, RZ, 0x42652ee1 ;  /* 0x42652ee1ff037424 */ /* 0x000fe200078e00ff */
[----:B------:R-:W-:Y:S03]  /*06b0*/  BSSY.RECONVERGENT B0, `(.L_x_6) ;  /* 0x000000c000007945 */ /* 0x000fe60003800200 */
[----:B------:R-:W-:-:S04]  /*06c0*/  FFMA R3, R0, -R3, 1 ;  /* 0x3f80000000037423 */ /* 0x000fc80000000803 */
[----:B------:R-:W-:-:S04]  /*06d0*/  FFMA R6, R3, R0, 0.017453292384743690491 ;  /* 0x3c8efa3503067423 */ /* 0x000fc80000000000 */
[----:B------:R-:W-:-:S04]  /*06e0*/  FFMA R5, R2, R6, RZ ;  /* 0x0000000602057223 */ /* 0x000fc800000000ff */
[----:B------:R-:W-:-:S04]  /*06f0*/  FFMA R0, R5, -57.295780181884765625, R2 ;  /* 0xc2652ee105007823 */ /* 0x000fc80000000002 */
[----:B------:R-:W-:Y:S01]  /*0700*/  FFMA R5, R6, R0, R5 ;  /* 0x0000000006057223 */ /* 0x000fe20000000005 */
[----:B0-----:R-:W-:Y:S06]  /*0710*/  @!P0 BRA `(.L_x_7) ;  /* 0x0000000000148947 */ /* 0x001fec0003800000 */
[----:B------:R-:W-:Y:S01]  /*0720*/  MOV R6, R2 ;  /* 0x0000000200067202 */ /* 0x000fe20000000f00 */
[----:B------:R-:W-:Y:S01]  /*0730*/  IMAD.MOV.U32 R11, RZ, RZ, 0x42652ee1 ;  /* 0x42652ee1ff0b7424 */ /* 0x000fe200078e00ff */
[----:B------:R-:W-:-:S07]  /*0740*/  MOV R10, 0x760 ;  /* 0x00000760000a7802 */ /* 0x000fce0000000f00 */
[----:B------:R-:W-:Y:S05]  /*0750*/  CALL.REL.NOINC `($__internal_3_$__cuda_sm3x_div_rn_noftz_f32_slowpath) ;  /* 0x0000004400207944 */ /* 0x000fea0003c00000 */
[----:B------:R-:W-:-:S07]  /*0760*/  IMAD.MOV.U32 R5, RZ, RZ, R0 ;  /* 0x000000ffff057224 */ /* 0x000fce00078e0000 */
.L_x_7:
[----:B------:R-:W-:Y:S05]  /*0770*/  BSYNC.RECONVERGENT B0 ;  /* 0x0000000000007941 */ /* 0x000fea0003800200 */
.L_x_6:
[----:B------:R-:W-:Y:S01]  /*0780*/  FMUL R3, R5, R5 ;  /* 0x0000000505037220 */ /* 0x000fe20000400000 */
[----:B------:R-:W-:Y:S01]  /*0790*/  BSSY.RECONVERGENT B0, `(.L_x_8) ;  /* 0x0000055000007945 */ /* 0x000fe20003800200 */
[----:B------:R-:W-:Y:S02]  /*07a0*/  IMAD.MOV.U32 R6, RZ, RZ, RZ ;  /* 0x000000ffff067224 */ /* 0x000fe400078e00ff */
[----:B------:R-:W-:-:S05]  /*07b0*/  FFMA R3, R4, R4, R3 ;  /* 0x0000000404037223 */ /* 0x000fca0000000003 */
[----:B------:R-:W-:-:S13]  /*07c0*/  FSETP.NEU.AND P0, PT, R3, RZ, PT ;  /* 0x000000ff0300720b */ /* 0x000fda0003f0d000 */
[----:B------:R-:W-:Y:S05]  /*07d0*/  @!P0 BRA `(.L_x_9) ;  /* 0x0000000400408947 */ /* 0x000fea0003800000 */
[----:B------:R-:W-:-:S13]  /*07e0*/  FSETP.NEU.AND P0, PT, R4, RZ, PT ;  /* 0x000000ff0400720b */ /* 0x000fda0003f0d000 */
[----:B------:R-:W-:-:S04]  /*07f0*/  @!P0 FSETP.GTU.AND P1, PT, R5, RZ, PT ;  /* 0x000000ff0500820b */ /* 0x000fc80003f2c000 */
[----:B------:R-:W-:Y:S01]  /*0800*/  @!P0 FSEL R6, RZ, 180, !P1 ;  /* 0x43340000ff068808 */ /* 0x000fe20004800000 */
[----:B------:R-:W-:Y:S08]  /*0810*/  @!P0 BRA `(.L_x_9) ;  /* 0x0000000400308947 */ /* 0x000ff00003800000 */
[----:B------:R-:W-:-:S13]  /*0820*/  FSETP.NEU.AND P1, PT, R5, RZ, PT ;  /* 0x000000ff0500720b */ /* 0x000fda0003f2d000 */
[----:B------:R-:W-:Y:S01]  /*0830*/  @!P1 IMAD.MOV.U32 R6, RZ, RZ, 0x42b40000 ;  /* 0x42b40000ff069424 */ /* 0x000fe200078e00ff */
[----:B------:R-:W-:-:S04]  /*0840*/  @!P1 FSETP.GT.AND P0, PT, R4, RZ, PT ;  /* 0x000000ff0400920b */ /* 0x000fc80003f04000 */
[----:B------:R-:W-:Y:S01]  /*0850*/  @!P1 FSEL R6, R6, -90, P0 ;  /* 0xc2b4000006069808 */ /* 0x000fe20000000000 */
[----:B------:R-:W-:Y:S08]  /*0860*/  @!P1 BRA `(.L_x_9) ;  /* 0x00000004001c9947 */ /* 0x000ff00003800000 */
[CC--:B------:R-:W-:Y:S01]  /*0870*/  FSETP.GT.AND P2, PT, |R4|.reuse, |R5|.reuse, PT ;  /* 0x400000050400720b */ /* 0x0c0fe20003f44200 */
[----:B------:R-:W-:Y:S01]  /*0880*/  BSSY.RECONVERGENT B1, `(.L_x_10) ;  /* 0x000000f000017945 */ /* 0x000fe20003800200 */
[C---:B------:R-:W-:Y:S02]  /*0890*/  FADD R2, -R5.reuse, -RZ ;  /* 0x800000ff05027221 */ /* 0x040fe40000000100 */
[----:B------:R-:W-:Y:S02]  /*08a0*/  FSEL R19, |R4|, |R5|, P2 ;  /* 0x4000000504137208 */ /* 0x000fe40001000200 */
[----:B------:R-:W-:Y:S02]  /*08b0*/  FSEL R6, |R5|, |R4|, P2 ;  /* 0x4000000405067208 */ /* 0x000fe40001000200 */
[----:B------:R-:W0:Y:S08]  /*08c0*/  MUFU.RCP R0, R19 ;  /* 0x0000001300007308 */ /* 0x000e300000001000 */
[----:B------:R-:W1:Y:S01]  /*08d0*/  FCHK P0, R6, R19 ;  /* 0x0000001306007302 */ /* 0x000e620000000000 */
[----:B0-----:R-:W-:-:S04]  /*08e0*/  FFMA R11, -R19, R0, 1 ;  /* 0x3f800000130b7423 */ /* 0x001fc80000000100 */
[----:B------:R-:W-:-:S04]  /*08f0*/  FFMA R11, R0, R11, R0 ;  /* 0x0000000b000b7223 */ /* 0x000fc80000000000 */
[----:B------:R-:W-:-:S04]  /*0900*/  FFMA R0, R6, R11, RZ ;  /* 0x0000000b06007223 */ /* 0x000fc800000000ff */
[----:B------:R-:W-:-:S04]  /*0910*/  FFMA R10, -R19, R0, R6 ;  /* 0x00000000130a7223 */ /* 0x000fc80000000106 */
[----:B------:R-:W-:Y:S01]  /*0920*/  FFMA R0, R11, R10, R0 ;  /* 0x0000000a0b007223 */ /* 0x000fe20000000000 */
[----:B-1----:R-:W-:Y:S06]  /*0930*/  @!P0 BRA `(.L_x_11) ;  /* 0x00000000000c8947 */ /* 0x002fec0003800000 */
[----:B------:R-:W-:Y:S02]  /*0940*/  MOV R11, R19 ;  /* 0x00000013000b7202 */ /* 0x000fe40000000f00 */
[----:B------:R-:W-:-:S07]  /*0950*/  MOV R10, 0x970 ;  /* 0x00000970000a7802 */ /* 0x000fce0000000f00 */
[----:B------:R-:W-:Y:S05]  /*0960*/  CALL.REL.NOINC `($__internal_3_$__cuda_sm3x_div_rn_noftz_f32_slowpath) ;  /* 0x00000040009c7944 */ /* 0x000fea0003c00000 */
.L_x_11:
[----:B------:R-:W-:Y:S05]  /*0970*/  BSYNC.RECONVERGENT B1 ;  /* 0x0000000000017941 */ /* 0x000fea0003800200 */
.L_x_10:
[----:B------:R-:W-:Y:S02]  /*0980*/  IMAD.MOV.U32 R11, RZ, RZ, 0x3b33710b ;  /* 0x3b33710bff0b7424 */ /* 0x000fe400078e00ff */
[----:B------:R-:W-:Y:S01]  /*0990*/  FMUL R6, R0, R0 ;  /* 0x0000000000067220 */ /* 0x000fe20000400000 */
[----:B------:R-:W0:Y:S01]  /*09a0*/  MUFU.RCP64H R13, 3.1415920257568359375 ;  /* 0x400921fb000d7908 */ /* 0x000e220000001800 */
[----:B------:R-:W-:Y:S01]  /*09b0*/  ISETP.GE.AND P0, PT, R2, RZ, PT ;  /* 0x000000ff0200720c */ /* 0x000fe20003f06270 */
[----:B------:R-:W-:Y:S02]  /*09c0*/  HFMA2 R12, -RZ, RZ, 0, 5.9604644775390625e-08 ;  /* 0x00000001ff0c7431 */ /* 0x000fe400000001ff */
[C---:B------:R-:W-:Y:S01]  /*09d0*/  FFMA R11, R6.reuse, R11, -0.015681877732276916504 ;  /* 0xbc807748060b7423 */ /* 0x040fe2000000000b */
[----:B------:R-:W-:Y:S01]  /*09e0*/  FSETP.NEU.AND P3, PT, |R5|, |R4|, PT ;  /* 0x400000040500720b */ /* 0x000fe20003f6d200 */
[----:B------:R-:W-:Y:S01]  /*09f0*/  IMAD.MOV.U32 R10, RZ, RZ, 0x54442d18 ;  /* 0x54442d18ff0a7424 */ /* 0x000fe200078e00ff */
[----:B------:R-:W-:Y:S01]  /*0a00*/  FSETP.NEU.AND P1, PT, R19, RZ, PT ;  /* 0x000000ff1300720b */ /* 0x000fe20003f2d000 */
[C---:B------:R-:W-:Y:S01]  /*0a10*/  FFMA R11, R6.reuse, R11, 0.042200751602649688721 ;  /* 0x3d2cdab2060b7423 */ /* 0x040fe2000000000b */
[----:B------:R-:W-:Y:S01]  /*0a20*/  FADD R5, |R5|, |R4| ;  /* 0x4000000405057221 */ /* 0x000fe20000000200 */
[----:B------:R-:W-:Y:S02]  /*0a30*/  BSSY.RECONVERGENT B1, `(.L_x_12) ;  /* 0x0000029000017945 */ /* 0x000fe40003800200 */
[----:B------:R-:W-:-:S04]  /*0a40*/  FFMA R11, R6, R11, -0.074792981147766113281 ;  /* 0xbd992d10060b7423 */ /* 0x000fc8000000000b */
[----:B------:R-:W-:-:S04]  /*0a50*/  FFMA R11, R6, R11, 0.10640415549278259277 ;  /* 0x3dd9ea6c060b7423 */ /* 0x000fc8000000000b */
[----:B------:R-:W-:-:S04]  /*0a60*/  FFMA R11, R6, R11, -0.14207722246646881104 ;  /* 0xbe117cb1060b7423 */ /* 0x000fc8000000000b */
[----:B------:R-:W-:-:S04]  /*0a70*/  FFMA R11, R6, R11, 0.19993925094604492188 ;  /* 0x3e4cbce0060b7423 */ /* 0x000fc8000000000b */
[----:B------:R-:W-:-:S04]  /*0a80*/  FFMA R11, R6, R11, -0.33333197236061096191 ;  /* 0xbeaaaa7d060b7423 */ /* 0x000fc8000000000b */
[----:B------:R-:W-:Y:S01]  /*0a90*/  FMUL R11, R6, R11 ;  /* 0x0000000b060b7220 */ /* 0x000fe20000400000 */
[----:B------:R-:W-:-:S03]  /*0aa0*/  IMAD.MOV.U32 R6, RZ, RZ, 0x3f6ee581 ;  /* 0x3f6ee581ff067424 */ /* 0x000fc600078e00ff */
[----:B------:R-:W-:Y:S02]  /*0ab0*/  FFMA R11, R11, R0, R0 ;  /* 0x000000000b0b7223 */ /* 0x000fe40000000000 */
[C---:B------:R-:W-:Y:S02]  /*0ac0*/  FSEL R2, R6.reuse, 1.8663789033889770508, P2 ;  /* 0x3feee58106027808 */ /* 0x040fe40001000000 */
[----:B------:R-:W-:Y:S01]  /*0ad0*/  FFMA R0, R6, 1.6832555532455444336, -R11 ;  /* 0x3fd774eb06007823 */ /* 0x000fe2000000080b */
[----:B------:R-:W-:-:S04]  /*0ae0*/  FSEL R15, R11, -R11, P2 ;  /* 0x8000000b0b0f7208 */ /* 0x000fc80001000000 */
[----:B------:R-:W-:Y:S01]  /*0af0*/  FSEL R17, R0, R11, P2 ;  /* 0x0000000b00117208 */ /* 0x000fe20001000000 */
[----:B------:R-:W-:Y:S02]  /*0b00*/  IMAD.MOV.U32 R11, RZ, RZ, 0x400921fb ;  /* 0x400921fbff0b7424 */ /* 0x000fe400078e00ff */
[----:B------:R-:W-:Y:S01]  /*0b10*/  @!P0 FFMA R17, R2, 1.6832555532455444336, R15 ;  /* 0x3fd774eb02118823 */ /* 0x000fe2000000000f */
[----:B------:R-:W-:-:S03]  /*0b20*/  IMAD.MOV.U32 R0, RZ, RZ, 0x4016cbe4 ;  /* 0x4016cbe4ff007424 */ /* 0x000fc600078e00ff */
[----:B0-----:R-:W-:Y:S02]  /*0b30*/  DFMA R14, R12, -R10, 1 ;  /* 0x3ff000000c0e742b */ /* 0x001fe4000000080a */
[----:B------:R-:W-:Y:S02]  /*0b40*/  @!P3 FSEL R17, R0, 0.78539818525314331055, !P0 ;  /* 0x3f490fdb0011b808 */ /* 0x000fe40004000000 */
[----:B------:R-:W-:Y:S02]  /*0b50*/  @!P1 FSEL R17, RZ, 3.1415927410125732422, P0 ;  /* 0x40490fdbff119808 */ /* 0x000fe40000000000 */
[----:B------:R-:W-:Y:S02]  /*0b60*/  FSETP.NAN.AND P0, PT, R5, R5, PT ;  /* 0x000000050500720b */ /* 0x000fe40003f08000 */
[----:B------:R-:W-:Y:S01]  /*0b70*/  LOP3.LUT R4, R17, 0x80000000, R4, 0xb8, !PT ;  /* 0x8000000011047812 */ /* 0x000fe200078eb804 */
[----:B------:R-:W-:-:S03]  /*0b80*/  DFMA R14, R14, R14, R14 ;  /* 0x0000000e0e0e722b */ /* 0x000fc6000000000e */
[----:B------:R-:W-:-:S05]  /*0b90*/  FSEL R4, R5, R4, P0 ;  /* 0x0000000405047208 */ /* 0x000fca0000000000 */
[----:B------:R-:W-:Y:S01]  /*0ba0*/  DFMA R12, R12, R14, R12 ;  /* 0x0000000e0c0c722b */ /* 0x000fe2000000000c */
[----:B------:R-:W-:-:S07]  /*0bb0*/  FMUL R14, R4, 180 ;  /* 0x43340000040e7820 */ /* 0x000fce0000400000 */
[C---:B------:R-:W-:Y:S01]  /*0bc0*/  DFMA R4, R12.reuse, -R10, 1 ;  /* 0x3ff000000c04742b */ /* 0x040fe2000000080a */
[----:B------:R-:W0:Y:S07]  /*0bd0*/  F2F.F64.F32 R14, R14 ;  /* 0x0000000e000e7310 */ /* 0x000e2e0000201800 */
[----:B------:R-:W-:-:S08]  /*0be0*/  DFMA R12, R12, R4, R12 ;  /* 0x000000040c0c722b */ /* 0x000fd0000000000c */
[----:B0-----:R-:W-:Y:S01]  /*0bf0*/  DMUL R4, R12, R14 ;  /* 0x0000000e0c047228 */ /* 0x001fe20000000000 */
[----:B------:R-:W-:-:S07]  /*0c00*/  FSETP.GEU.AND P1, PT, |R15|, 6.5827683646048100446e-37, PT ;  /* 0x036000000f00780b */ /* 0x000fce0003f2e200 */
[----:B------:R-:W-:-:S08]  /*0c10*/  DFMA R10, R4, -R10, R14 ;  /* 0x8000000a040a722b */ /* 0x000fd0000000000e */
[----:B------:R-:W-:-:S10]  /*0c20*/  DFMA R4, R12, R10, R4 ;  /* 0x0000000a0c04722b */ /* 0x000fd40000000004 */
[----:B------:R-:W-:-:S05]  /*0c30*/  FFMA R0, RZ, 2.1426990032196044922, R5 ;  /* 0x400921fbff007823 */ /* 0x000fca0000000005 */
[----:B------:R-:W-:-:S13]  /*0c40*/  FSETP.GT.AND P0, PT, |R0|, 1.469367938527859385e-39, PT ;  /* 0x001000000000780b */ /* 0x000fda0003f04200 */
[----:B------:R-:W-:Y:S05]  /*0c50*/  @P0 BRA P1, `(.L_x_13) ;  /* 0x0000000000180947 */ /* 0x000fea0000800000 */
[----:B------:R-:W-:Y:S01]  /*0c60*/  IMAD.MOV.U32 R12, RZ, RZ, 0x54442d18 ;  /* 0x54442d18ff0c7424 */ /* 0x000fe200078e00ff */
[----:B------:R-:W-:Y:S01]  /*0c70*/  MOV R28, 0xca0 ;  /* 0x00000ca0001c7802 */ /* 0x000fe20000000f00 */
[----:B------:R-:W-:-:S07]  /*0c80*/  IMAD.MOV.U32 R13, RZ, RZ, 0x400921fb ;  /* 0x400921fbff0d7424 */ /* 0x000fce00078e00ff */
[----:B------:R-:W-:Y:S05]  /*0c90*/  CALL.REL.NOINC `($__internal_0_$__cuda_sm20_div_rn_f64_full) ;  /* 0x0000003400347944 */ /* 0x000fea0003c00000 */
[----:B------:R-:W-:Y:S01]  /*0ca0*/  IMAD.MOV.U32 R4, RZ, RZ, R2 ;  /* 0x000000ffff047224 */ /* 0x000fe200078e0002 */
[----:B------:R-:W-:-:S07]  /*0cb0*/  MOV R5, R11 ;  /* 0x0000000b00057202 */ /* 0x000fce0000000f00 */
.L_x_13:
[----:B------:R-:W-:Y:S05]  /*0cc0*/  BSYNC.RECONVERGENT B1 ;  /* 0x0000000000017941 */ /* 0x000fea0003800200 */
.L_x_12:
[----:B------:R0:W1:Y:S02]  /*0cd0*/  F2F.F32.F64 R6, R4 ;  /* 0x0000000400067310 */ /* 0x0000640000301000 */
.L_x_9:
[----:B------:R-:W-:Y:S05]  /*0ce0*/  BSYNC.RECONVERGENT B0 ;  /* 0x0000000000007941 */ /* 0x000fea0003800200 */
.L_x_8:
[----:B------:R-:W-:Y:S01]  /*0cf0*/  FSETP.GEU.AND P0, PT, R3, 0.5, PT ;  /* 0x3f0000000300780b */ /* 0x000fe20003f0e000 */
[----:B------:R-:W-:-:S12]  /*0d00*/  BSSY.RECONVERGENT B0, `(.L_x_14) ;  /* 0x00000ad000007945 */ /* 0x000fd80003800200 */
[----:B------:R-:W-:Y:S05]  /*0d10*/  @P0 BRA `(.L_x_15) ;  /* 0x0000000400540947 */ /* 0x000fea0003800000 */
[----:B------:R-:W-:Y:S01]  /*0d20*/  VIADD R0, R3, 0xf3000000 ;  /* 0xf300000003007836 */ /* 0x000fe20000000000 */
[----:B------:R2:W3:Y:S01]  /*0d30*/  MUFU.RSQ R2, R3 ;  /* 0x0000000300027308 */ /* 0x0004e20000001400 */
[----:B------:R-:W-:Y:S03]  /*0d40*/  BSSY.RECONVERGENT B1, `(.L_x_16) ;  /* 0x000000a000017945 */ /* 0x000fe60003800200 */
[----:B------:R-:W-:-:S13]  /*0d50*/  ISETP.GT.U32.AND P0, PT, R0, 0x727fffff, PT ;  /* 0x727fffff0000780c */ /* 0x000fda0003f04070 */
[----:B--23--:R-:W-:Y:S05]  /*0d60*/  @!P0 BRA `(.L_x_17) ;  /* 0x00000000000c8947 */ /* 0x00cfea0003800000 */
[----:B------:R-:W-:-:S07]  /*0d70*/  MOV R10, 0xd90 ;  /* 0x00000d90000a7802 */ /* 0x000fce0000000f00 */
[----:B01----:R-:W-:Y:S05]  /*0d80*/  CALL.REL.NOINC `($__internal_2_$__cuda_sm20_sqrt_rn_f32_slowpath) ;  /* 0x0000003c003c7944 */ /* 0x003fea0003c00000 */
[----:B------:R-:W-:Y:S05]  /*0d90*/  BRA `(.L_x_18) ;  /* 0x0000000000107947 */ /* 0x000fea0003800000 */
.L_x_17:
[----:B------:R-:W-:Y:S01]  /*0da0*/  FMUL.FTZ R0, R3, R2 ;  /* 0x0000000203007220 */ /* 0x000fe20000410000 */
[----:B------:R-:W-:-:S03]  /*0db0*/  FMUL.FTZ R2, R2, 0.5 ;  /* 0x3f00000002027820 */ /* 0x000fc60000410000 */
[----:B------:R-:W-:-:S04]  /*0dc0*/  FFMA R3, -R0, R0, R3 ;  /* 0x0000000000037223 */ /* 0x000fc80000000103 */
[----:B------:R-:W-:-:S07]  /*0dd0*/  FFMA R0, R3, R2, R0 ;  /* 0x0000000203007223 */ /* 0x000fce0000000000 */
.L_x_18:
[----:B------:R-:W-:Y:S05]  /*0de0*/  BSYNC.RECONVERGENT B1 ;  /* 0x0000000000017941 */ /* 0x000fea0003800200 */
.L_x_16:
[C---:B------:R-:W-:Y:S01]  /*0df0*/  FADD R2, R0.reuse, -1 ;  /* 0xbf80000000027421 */ /* 0x040fe20000000000 */
[----:B------:R-:W-:Y:S01]  /*0e00*/  UMOV UR4, 0xd9d7bdbb ;  /* 0xd9d7bdbb00047882 */ /* 0x000fe20000000000 */
[----:B------:R-:W-:Y:S01]  /*0e10*/  UMOV UR5, 0x3ddb7cdf ;  /* 0x3ddb7cdf00057882 */ /* 0x000fe20000000000 */
[----:B------:R-:W-:Y:S01]  /*0e20*/  FSETP.GE.AND P1, PT, R0, 1, PT ;  /* 0x3f8000000000780b */ /* 0x000fe20003f26000 */
[----:B0-----:R-:W-:Y:S02]  /*0e30*/  IMAD.MOV.U32 R5, RZ, RZ, RZ ;  /* 0x000000ffff057224 */ /* 0x001fe400078e00ff */
[----:B------:R-:W0:Y:S02]  /*0e40*/  F2F.F64.F32 R2, R2 ;  /* 0x0000000200027310 */ /* 0x000e240000201800 */
[----:B0-----:R-:W-:-:S14]  /*0e50*/  DSETP.GEU.AND P0, PT, R2, UR4, PT ;  /* 0x0000000402007e2a */ /* 0x001fdc000bf0e000 */
[----:B------:R-:W-:Y:S05]  /*0e60*/  @!P0 BRA P1, `(.L_x_19) ;  /* 0x0000000800588947 */ /* 0x000fea0000800000 */
[----:B------:R-:W-:Y:S01]  /*0e70*/  FSETP.NEU.AND P0, PT, R0, RZ, PT ;  /* 0x000000ff0000720b */ /* 0x000fe20003f0d000 */
[----:B------:R-:W-:-:S12]  /*0e80*/  IMAD.MOV.U32 R5, RZ, RZ, 0x42b40000 ;  /* 0x42b40000ff057424 */ /* 0x000fd800078e00ff */
[----:B------:R-:W-:Y:S05]  /*0e90*/  @!P0 BRA `(.L_x_19) ;  /* 0x00000008004c8947 */ /* 0x000fea0003800000 */
[C---:B------:R-:W-:Y:S01]  /*0ea0*/  FADD R2, R0.reuse, 1 ;  /* 0x3f80000000027421 */ /* 0x040fe20000000000 */
[----:B------:R-:W-:Y:S01]  /*0eb0*/  UMOV UR4, 0xd9d7bdbb ;  /* 0xd9d7bdbb00047882 */ /* 0x000fe20000000000 */
[----:B------:R-:W-:Y:S01]  /*0ec0*/  UMOV UR5, 0x3ddb7cdf ;  /* 0x3ddb7cdf00057882 */ /* 0x000fe20000000000 */
[----:B------:R-:W-:Y:S01]  /*0ed0*/  FSETP.LE.AND P1, PT, R0, -1, PT ;  /* 0xbf8000000000780b */ /* 0x000fe20003f23000 */
[----:B------:R-:W-:Y:S02]  /*0ee0*/  IMAD.MOV.U32 R5, RZ, RZ, 0x43340000 ;  /* 0x43340000ff057424 */ /* 0x000fe400078e00ff */
[----:B------:R-:W0:Y:S02]  /*0ef0*/  F2F.F64.F32 R2, R2 ;  /* 0x0000000200027310 */ /* 0x000e240000201800 */
[----:B0-----:R-:W-:-:S14]  /*0f00*/  DSETP.GT.AND P0, PT, R2, -UR4, PT ;  /* 0x8000000402007e2a */ /* 0x001fdc000bf04000 */
[----:B------:R-:W-:Y:S05]  /*0f10*/  @P0 BRA P1, `(.L_x_19) ;  /* 0x00000008002c0947 */ /* 0x000fea0000800000 */
[----:B------:R-:W-:Y:S01]  /*0f20*/  MOV R3, 0x3f000000 ;  /* 0x3f00000000037802 */ /* 0x000fe20000000f00 */
[----:B------:R-:W-:Y:S01]  /*0f30*/  MUFU.RCP64H R5, 3.1415920257568359375 ;  /* 0x400921fb00057908 */ /* 0x000fe20000001800 */
[C---:B------:R-:W-:Y:S01]  /*0f40*/  FSETP.NEU.AND P1, PT, |R0|.reuse, 1, PT ;  /* 0x3f8000000000780b */ /* 0x040fe20003f2d200 */
[----:B------:R-:W-:Y:S01]  /*0f50*/  BSSY.RECONVERGENT B1, `(.L_x_20) ;  /* 0x000002f000017945 */ /* 0x000fe20003800200 */
[C---:B------:R-:W-:Y:S01]  /*0f60*/  FSETP.GT.AND P0, PT, |R0|.reuse, 0.56000000238418579102, PT ;  /* 0x3f0f5c290000780b */ /* 0x040fe20003f04200 */
[----:B------:R-:W-:-:S04]  /*0f70*/  FFMA R2, |R0|, -R3, 0.5 ;  /* 0x3f00000000027423 */ /* 0x000fc80000000a03 */
[----:B------:R-:W0:Y:S02]  /*0f80*/  MUFU.RSQ R3, R2 ;  /* 0x0000000200037308 */ /* 0x000e240000001400 */
[----:B0-----:R-:W-:Y:S01]  /*0f90*/  FMUL R4, R2, R3 ;  /* 0x0000000302047220 */ /* 0x001fe20000400000 */
[----:B------:R-:W-:-:S04]  /*0fa0*/  FMUL R3, R3, -0.5 ;  /* 0xbf00000003037820 */ /* 0x000fc80000400000 */
[----:B------:R-:W-:-:S04]  /*0fb0*/  FFMA R3, R4, R3, 0.5 ;  /* 0x3f00000004037423 */ /* 0x000fc80000000003 */
[----:B------:R-:W-:Y:S01]  /*0fc0*/  FFMA R3, R4, R3, R4 ;  /* 0x0000000304037223 */ /* 0x000fe20000000004 */
[----:B------:R-:W-:-:S04]  /*0fd0*/  IMAD.MOV.U32 R4, RZ, RZ, 0x3d10ecef ;  /* 0x3d10ecefff047424 */ /* 0x000fc800078e00ff */
[----:B------:R-:W-:Y:S02]  /*0fe0*/  FSEL R3, R3, RZ, P1 ;  /* 0x000000ff03037208 */ /* 0x000fe40000800000 */
[----:B------:R-:W-:Y:S02]  /*0ff0*/  FSETP.GT.AND P1, PT, R0, 0.56000000238418579102, PT ;  /* 0x3f0f5c290000780b */ /* 0x000fe40003f24000 */
[----:B------:R-:W-:-:S04]  /*1000*/  FSEL R3, R3, |R0|, P0 ;  /* 0x4000000003037208 */ /* 0x000fc80000000000 */
[----:B------:R-:W-:Y:S01]  /*1010*/  LOP3.LUT R12, R3, 0x80000000, R0, 0xb8, !PT ;  /* 0x80000000030c7812 */ /* 0x000fe200078eb800 */
[----:B------:R-:W-:-:S04]  /*1020*/  IMAD.MOV.U32 R3, RZ, RZ, 0x400921fb ;  /* 0x400921fbff037424 */ /* 0x000fc800078e00ff */
[----:B------:R-:W-:-:S04]  /*1030*/  FMUL R13, R12, R12 ;  /* 0x0000000c0c0d7220 */ /* 0x000fc80000400000 */
[----:B------:R-:W-:-:S04]  /*1040*/  FFMA R2, R13, R4, 0.016980519518256187439 ;  /* 0x3c8b1abb0d027423 */ /* 0x000fc80000000004 */
[----:B------:R-:W-:-:S04]  /*1050*/  FFMA R2, R13, R2, 0.030762933194637298584 ;  /* 0x3cfc028c0d027423 */ /* 0x000fc80000000002 */
[----:B------:R-:W-:-:S04]  /*1060*/  FFMA R2, R13, R2, 0.044709417968988418579 ;  /* 0x3d3721390d027423 */ /* 0x000fc80000000002 */
[----:B------:R-:W-:Y:S01]  /*1070*/  FFMA R4, R13, R2, 0.074989043176174163818 ;  /* 0x3d9993db0d047423 */ /* 0x000fe20000000002 */
[----:B------:R-:W-:-:S03]  /*1080*/  IMAD.MOV.U32 R2, RZ, RZ, 0x54442d18 ;  /* 0x54442d18ff027424 */ /* 0x000fc600078e00ff */
[----:B------:R-:W-:Y:S01]  /*1090*/  FFMA R14, R13, R4, 0.16666707396507263184 ;  /* 0x3e2aaac60d0e7423 */ /* 0x000fe20000000004 */
[----:B------:R-:W-:-:S03]  /*10a0*/  MOV R4, 0x1 ;  /* 0x0000000100047802 */ /* 0x000fc60000000f00 */
[----:B------:R-:W-:-:S03]  /*10b0*/  FMUL R13, R13, R14 ;  /* 0x0000000e0d0d7220 */ /* 0x000fc60000400000 */
[----:B------:R-:W-:Y:S01]  /*10c0*/  DFMA R10, R4, -R2, 1 ;  /* 0x3ff00000040a742b */ /* 0x000fe20000000802 */
[----:B------:R-:W-:Y:S01]  /*10d0*/  FFMA R12, R12, R13, R12 ;  /* 0x0000000d0c0c7223 */ /* 0x000fe2000000000c */
[----:B------:R-:W-:-:S04]  /*10e0*/  IMAD.MOV.U32 R13, RZ, RZ, 0x3fd774eb ;  /* 0x3fd774ebff0d7424 */ /* 0x000fc800078e00ff */
[----:B------:R-:W-:Y:S02]  /*10f0*/  FSEL R0, R12, -R12, P0 ;  /* 0x8000000c0c007208 */ /* 0x000fe40000000000 */
[----:B------:R-:W-:-:S03]  /*1100*/  DFMA R10, R10, R10, R10 ;  /* 0x0000000a0a0a722b */ /* 0x000fc6000000000a */
[----:B------:R-:W-:-:S04]  /*1110*/  @!P1 FFMA R12, R13, 0.93318945169448852539, R0 ;  /* 0x3f6ee5810d0c9823 */ /* 0x000fc80000000000 */
[----:B------:R-:W-:Y:S01]  /*1120*/  @P0 FADD R12, R12, R12 ;  /* 0x0000000c0c0c0221 */ /* 0x000fe20000000000 */
[----:B------:R-:W-:-:S03]  /*1130*/  DFMA R10, R4, R10, R4 ;  /* 0x0000000a040a722b */ /* 0x000fc60000000004 */
[----:B------:R-:W-:-:S05]  /*1140*/  FMUL R14, R12, 180 ;  /* 0x433400000c0e7820 */ /* 0x000fca0000400000 */
        /* <DEDUP_REMOVED lines=13> */
[----:B-1----:R-:W-:Y:S05]  /*1220*/  CALL.REL.NOINC `($__internal_0_$__cuda_sm20_div_rn_f64_full) ;  /* 0x0000002c00d07944 */ /* 0x002fea0003c00000 */
[----:B------:R-:W-:-:S07]  /*1230*/  MOV R3, R11 ;  /* 0x0000000b00037202 */ /* 0x000fce0000000f00 */
.L_x_21:
[----:B------:R-:W-:Y:S05]  /*1240*/  BSYNC.RECONVERGENT B1 ;  /* 0x0000000000017941 */ /* 0x000fea0003800200 */
.L_x_20:
[----:B------:R0:W2:Y:S01]  /*1250*/  F2F.F32.F64 R5, R2 ;  /* 0x0000000200057310 */ /* 0x0000a20000301000 */
[----:B------:R-:W-:Y:S05]  /*1260*/  BRA `(.L_x_19) ;  /* 0x0000000400587947 */ /* 0x000fea0003800000 */
.L_x_15:
[----:B------:R-:W-:-:S13]  /*1270*/  FSETP.GTU.AND P0, PT, R3, 1, PT ;  /* 0x3f8000000300780b */ /* 0x000fda0003f0c000 */
[----:B------:R-:W-:Y:S05]  /*1280*/  @P0 EXIT ;  /* 0x000000000000094d */ /* 0x000fea0003800000 */
[----:B------:R-:W-:Y:S01]  /*1290*/  FADD R3, -R3, 1 ;  /* 0x3f80000003037421 */ /* 0x000fe20000000100 */
[----:B------:R-:W-:Y:S03]  /*12a0*/  BSSY.RECONVERGENT B1, `(.L_x_22) ;  /* 0x000000c000017945 */ /* 0x000fe60003800200 */
[----:B------:R-:W-:Y:S01]  /*12b0*/  VIADD R0, R3, 0xf3000000 ;  /* 0xf300000003007836 */ /* 0x000fe20000000000 */
[----:B------:R2:W3:Y:S04]  /*12c0*/  MUFU.RSQ R2, R3 ;  /* 0x0000000300027308 */ /* 0x0004e80000001400 */
[----:B------:R-:W-:-:S13]  /*12d0*/  ISETP.GT.U32.AND P0, PT, R0, 0x727fffff, PT ;  /* 0x727fffff0000780c */ /* 0x000fda0003f04070 */
[----:B--23--:R-:W-:Y:S05]  /*12e0*/  @!P0 BRA `(.L_x_23) ;  /* 0x00000000000c8947 */ /* 0x00cfea0003800000 */
[----:B------:R-:W-:-:S07]  /*12f0*/  MOV R10, 0x1310 ;  /* 0x00001310000a7802 */ /* 0x000fce0000000f00 */
[----:B01----:R-:W-:Y:S05]  /*1300*/  CALL.REL.NOINC `($__internal_2_$__cuda_sm20_sqrt_rn_f32_slowpath) ;  /* 0x0000003400dc7944 */ /* 0x003fea0003c00000 */
[----:B------:R-:W-:Y:S05]  /*1310*/  BRA `(.L_x_24) ;  /* 0x0000000000107947 */ /* 0x000fea0003800000 */
.L_x_23:
[----:B------:R-:W-:Y:S01]  /*1320*/  FMUL.FTZ R0, R3, R2 ;  /* 0x0000000203007220 */ /* 0x000fe20000410000 */
[----:B------:R-:W-:-:S03]  /*1330*/  FMUL.FTZ R2, R2, 0.5 ;  /* 0x3f00000002027820 */ /* 0x000fc60000410000 */
[----:B------:R-:W-:-:S04]  /*1340*/  FFMA R3, -R0, R0, R3 ;  /* 0x0000000000037223 */ /* 0x000fc80000000103 */
[----:B------:R-:W-:-:S07]  /*1350*/  FFMA R0, R3, R2, R0 ;  /* 0x0000000203007223 */ /* 0x000fce0000000000 */
.L_x_24:
[----:B------:R-:W-:Y:S05]  /*1360*/  BSYNC.RECONVERGENT B1 ;  /* 0x0000000000017941 */ /* 0x000fea0003800200 */
.L_x_22:
[C---:B------:R-:W-:Y:S01]  /*1370*/  FADD R2, R0.reuse, 1 ;  /* 0x3f80000000027421 */ /* 0x040fe20000000000 */
[----:B------:R-:W-:Y:S01]  /*1380*/  UMOV UR4, 0xd9d7bdbb ;  /* 0xd9d7bdbb00047882 */ /* 0x000fe20000000000 */
[----:B------:R-:W-:Y:S01]  /*1390*/  UMOV UR5, 0x3ddb7cdf ;  /* 0x3ddb7cdf00057882 */ /* 0x000fe20000000000 */
[----:B------:R-:W-:Y:S01]  /*13a0*/  FSETP.LE.AND P1, PT, R0, -1, PT ;  /* 0xbf8000000000780b */ /* 0x000fe20003f23000 */
[----:B0-----:R-:W-:Y:S02]  /*13b0*/  IMAD.MOV.U32 R5, RZ, RZ, -0x3d4c0000 ;  /* 0xc2b40000ff057424 */ /* 0x001fe400078e00ff */
[----:B------:R-:W0:Y:S02]  /*13c0*/  F2F.F64.F32 R2, R2 ;  /* 0x0000000200027310 */ /* 0x000e240000201800 */
[----:B0-----:R-:W-:-:S14]  /*13d0*/  DSETP.GT.AND P0, PT, R2, -UR4, PT ;  /* 0x8000000402007e2a */ /* 0x001fdc000bf04000 */
[----:B------:R-:W-:Y:S05]  /*13e0*/  @P0 BRA P1, `(.L_x_19) ;  /* 0x0000000000f80947 */ /* 0x000fea0000800000 */
[----:B------:R-:W-:Y:S01]  /*13f0*/  FSETP.NEU.AND P0, PT, R0, RZ, PT ;  /* 0x000000ff0000720b */ /* 0x000fe20003f0d000 */
[----:B------:R-:W-:-:S12]  /*1400*/  IMAD.MOV.U32 R5, RZ, RZ, RZ ;  /* 0x000000ffff057224 */ /* 0x000fd800078e00ff */
[----:B------:R-:W-:Y:S05]  /*1410*/  @!P0 BRA `(.L_x_19) ;  /* 0x0000000000ec8947 */ /* 0x000fea0003800000 */
[C---:B------:R-:W-:Y:S01]  /*1420*/  FADD R2, R0.reuse, -1 ;  /* 0xbf80000000027421 */ /* 0x040fe20000000000 */
[----:B------:R-:W-:Y:S01]  /*1430*/  UMOV UR4, 0xd9d7bdbb ;  /* 0xd9d7bdbb00047882 */ /* 0x000fe20000000000 */
[----:B------:R-:W-:Y:S01]  /*1440*/  UMOV UR5, 0x3ddb7cdf ;  /* 0x3ddb7cdf00057882 */ /* 0x000fe20000000000 */
[----:B------:R-:W-:Y:S02]  /*1450*/  FSETP.GE.AND P1, PT, R0, 1, PT ;  /* 0x3f8000000000780b */ /* 0x000fe40003f26000 */
[----:B------:R-:W-:Y:S01]  /*1460*/  MOV R5, 0x42b40000 ;  /* 0x42b4000000057802 */ /* 0x000fe20000000f00 */
[----:B------:R-:W0:Y:S02]  /*1470*/  F2F.F64.F32 R2, R2 ;  /* 0x0000000200027310 */ /* 0x000e240000201800 */
[----:B0-----:R-:W-:-:S14]  /*1480*/  DSETP.GEU.AND P0, PT, R2, UR4, PT ;  /* 0x0000000402007e2a */ /* 0x001fdc000bf0e000 */
[----:B------:R-:W-:Y:S05]  /*1490*/  @!P0 BRA P1, `(.L_x_19) ;  /* 0x0000000000cc8947 */ /* 0x000fea0000800000 */
[----:B------:R-:W-:Y:S01]  /*14a0*/  IMAD.MOV.U32 R3, RZ, RZ, 0x3f000000 ;  /* 0x3f000000ff037424 */ /* 0x000fe200078e00ff */
[C---:B------:R-:W-:Y:S01]  /*14b0*/  FSETP.NEU.AND P1, PT, |R0|.reuse, 1, PT ;  /* 0x3f8000000000780b */ /* 0x040fe20003f2d200 */
[----:B------:R-:W-:Y:S01]  /*14c0*/  MUFU.RCP64H R5, 3.1415920257568359375 ;  /* 0x400921fb00057908 */ /* 0x000fe20000001800 */
[C---:B------:R-:W-:Y:S01]  /*14d0*/  FSETP.GT.AND P0, PT, |R0|.reuse, 0.56000000238418579102, PT ;  /* 0x3f0f5c290000780b */ /* 0x040fe20003f04200 */
[----:B------:R-:W-:Y:S01]  /*14e0*/  FFMA R2, |R0|, -R3, 0.5 ;  /* 0x3f00000000027423 */ /* 0x000fe20000000a03 */
[----:B------:R-:W-:Y:S01]  /*14f0*/  IMAD.MOV.U32 R15, RZ, RZ, 0x3fd774eb ;  /* 0x3fd774ebff0f7424 */ /* 0x000fe200078e00ff */
[----:B------:R-:W-:Y:S04]  /*1500*/  BSSY.RECONVERGENT B1, `(.L_x_25) ;  /* 0x000002b000017945 */ /* 0x000fe80003800200 */
[----:B------:R-:W0:Y:S02]  /*1510*/  MUFU.RSQ R3, R2 ;  /* 0x0000000200037308 */ /* 0x000e240000001400 */
[----:B0-----:R-:W-:Y:S01]  /*1520*/  FMUL R4, R2, R3 ;  /* 0x0000000302047220 */ /* 0x001fe20000400000 */
[----:B------:R-:W-:Y:S01]  /*1530*/  FMUL R3, R3, -0.5 ;  /* 0xbf00000003037820 */ /* 0x000fe20000400000 */
[----:B------:R-:W-:-:S03]  /*1540*/  IMAD.MOV.U32 R2, RZ, RZ, 0x54442d18 ;  /* 0x54442d18ff027424 */ /* 0x000fc600078e00ff */
[----:B------:R-:W-:-:S04]  /*1550*/  FFMA R3, R4, R3, 0.5 ;  /* 0x3f00000004037423 */ /* 0x000fc80000000003 */
[----:B------:R-:W-:-:S05]  /*1560*/  FFMA R3, R4, R3, R4 ;  /* 0x0000000304037223 */ /* 0x000fca0000000004 */
[----:B------:R-:W-:-:S04]  /*1570*/  FSEL R3, R3, RZ, P1 ;  /* 0x000000ff03037208 */ /* 0x000fc80000800000 */
[----:B------:R-:W-:Y:S01]  /*1580*/  FSEL R10, R3, |R0|, P0 ;  /* 0x40000000030a7208 */ /* 0x000fe20000000000 */
[----:B------:R-:W-:-:S04]  /*1590*/  IMAD.MOV.U32 R3, RZ, RZ, 0x3d4dd2f7 ;  /* 0x3d4dd2f7ff037424 */ /* 0x000fc800078e00ff */
[----:B------:R-:W-:-:S04]  /*15a0*/  FMUL R4, R10, R10 ;  /* 0x0000000a0a047220 */ /* 0x000fc80000400000 */
[----:B------:R-:W-:-:S04]  /*15b0*/  FFMA R3, R4, R3, 0.018773360177874565125 ;  /* 0x3c99ca9704037423 */ /* 0x000fc80000000003 */
[----:B------:R-:W-:-:S04]  /*15c0*/  FFMA R3, R4, R3, 0.046769052743911743164 ;  /* 0x3d3f90e804037423 */ /* 0x000fc80000000003 */
[----:B------:R-:W-:-:S04]  /*15d0*/  FFMA R3, R4, R3, 0.074823014438152313232 ;  /* 0x3d993ccf04037423 */ /* 0x000fc80000000003 */
[----:B------:R-:W-:Y:S01]  /*15e0*/  FFMA R11, R4, R3, 0.16667181253433227539 ;  /* 0x3e2aac04040b7423 */ /* 0x000fe20000000003 */
[----:B------:R-:W-:-:S03]  /*15f0*/  MOV R3, 0x400921fb ;  /* 0x400921fb00037802 */ /* 0x000fc60000000f00 */
[----:B------:R-:W-:Y:S01]  /*1600*/  FMUL R11, R4, R11 ;  /* 0x0000000b040b7220 */ /* 0x000fe20000400000 */
[----:B------:R-:W-:-:S03]  /*1610*/  IMAD.MOV.U32 R4, RZ, RZ, 0x1 ;  /* 0x00000001ff047424 */ /* 0x000fc600078e00ff */
[----:B------:R-:W-:-:S03]  /*1620*/  FFMA R13, R10, R11, R10 ;  /* 0x0000000b0a0d7223 */ /* 0x000fc6000000000a */
[----:B------:R-:W-:Y:S01]  /*1630*/  DFMA R10, R4, -R2, 1 ;  /* 0x3ff00000040a742b */ /* 0x000fe20000000802 */
[----:B------:R-:W-:-:S04]  /*1640*/  FMUL R12, R13, -2 ;  /* 0xc00000000d0c7820 */ /* 0x000fc80000400000 */
[----:B------:R-:W-:-:S03]  /*1650*/  @P0 FFMA R13, R15, 0.93318945169448852539, R12 ;  /* 0x3f6ee5810f0d0823 */ /* 0x000fc6000000000c */
[----:B------:R-:W-:Y:S02]  /*1660*/  DFMA R10, R10, R10, R10 ;  /* 0x0000000a0a0a722b */ /* 0x000fe4000000000a */
[C---:B------:R-:W-:Y:S02]  /*1670*/  FSETP.NAN.AND P0, PT, R13.reuse, R13, PT ;  /* 0x0000000d0d00720b */ /* 0x040fe40003f08000 */
[----:B------:R-:W-:-:S04]  /*1680*/  LOP3.LUT R0, R13, 0x80000000, R0, 0xb8, !PT ;  /* 0x800000000d007812 */ /* 0x000fc800078eb800 */
[----:B------:R-:W-:Y:S01]  /*1690*/  DFMA R10, R4, R10, R4 ;  /* 0x0000000a040a722b */ /* 0x000fe20000000004 */
[----:B------:R-:W-:-:S05]  /*16a0*/  FSEL R0, R0, R13, !P0 ;  /* 0x0000000d00007208 */ /* 0x000fca0004000000 */
[----:B------:R-:W-:Y:S02]  /*16b0*/  FMUL R0, R0, 180 ;  /* 0x4334000000007820 */ /* 0x000fe40000400000 */
[C---:B------:R-:W-:Y:S02]  /*16c0*/  DFMA R4, R10.reuse, -R2, 1 ;  /* 0x3ff000000a04742b */ /* 0x040fe40000000802 */
[----:B------:R-:W0:Y:S06]  /*16d0*/  F2F.F64.F32 R14, R0 ;  /* 0x00000000000e7310 */ /* 0x000e2c0000201800 */
        /* <DEDUP_REMOVED lines=11> */
[----:B-1----:R-:W-:Y:S05]  /*1790*/  CALL.REL.NOINC `($__internal_0_$__cuda_sm20_div_rn_f64_full) ;  /* 0x0000002800747944 */ /* 0x002fea0003c00000 */
[----:B------:R-:W-:-:S07]  /*17a0*/  IMAD.MOV.U32 R3, RZ, RZ, R11 ;  /* 0x000000ffff037224 */ /* 0x000fce00078e000b */
.L_x_26:
[----:B------:R-:W-:Y:S05]  /*17b0*/  BSYNC.RECONVERGENT B1 ;  /* 0x0000000000017941 */ /* 0x000fea0003800200 */
.L_x_25:
[----:B------:R3:W4:Y:S02]  /*17c0*/  F2F.F32.F64 R5, R2 ;  /* 0x0000000200057310 */ /* 0x0007240000301000 */
.L_x_19:
[----:B------:R-:W-:Y:S05]  /*17d0*/  BSYNC.RECONVERGENT B0 ;  /* 0x0000000000007941 */ /* 0x000fea0003800200 */
.L_x_14:
[C---:B-1----:R-:W-:Y:S01]  /*17e0*/  FSETP.GEU.AND P0, PT, |R6|.reuse, 90, PT ;  /* 0x42b400000600780b */ /* 0x042fe20003f0e200 */
[----:B------:R-:W-:Y:S01]  /*17f0*/  BSSY.RECONVERGENT B0, `(.L_x_27) ;  /* 0x0000036000007945 */ /* 0x000fe20003800200 */
[----:B0--3--:R-:W-:-:S11]  /*1800*/  FADD R3, |R6|, -RZ ;  /* 0x800000ff06037221 */ /* 0x009fd60000000200 */
[----:B------:R-:W-:Y:S05]  /*1810*/  @!P0 BRA `(.L_x_28) ;  /* 0x0000000000cc8947 */ /* 0x000fea0003800000 */
[----:B------:R-:W-:-:S13]  /*1820*/  FSETP.GTU.AND P0, PT, R3, 754974720, PT ;  /* 0x4e3400000300780b */ /* 0x000fda0003f0c000 */
[----:B------:R-:W-:Y:S05]  /*1830*/  @P0 BRA `(.L_x_29) ;  /* 0x00000000005c0947 */ /* 0x000fea0003800000 */
[----:B------:R-:W-:Y:S01]  /*1840*/  FMUL R0, R3, 0.011111111380159854889 ;  /* 0x3c360b6103007820 */ /* 0x000fe20000400000 */
[----:B------:R-:W-:Y:S05]  /*1850*/  BSSY.RECONVERGENT B1, `(.L_x_30) ;  /* 0x0000013000017945 */ /* 0x000fea0003800200 */
[----:B------:R-:W0:Y:S02]  /*1860*/  FRND.TRUNC R0, R0 ;  /* 0x0000000000007307 */ /* 0x000e24000020d000 */
[----:B0-----:R-:W-:-:S05]  /*1870*/  FFMA R2, R0, -90, R3 ;  /* 0xc2b4000000027823 */ /* 0x001fca0000000003 */
[----:B------:R-:W-:-:S13]  /*1880*/  ISETP.GE.U32.AND P0, PT, R2, 0x42b40000, PT ;  /* 0x42b400000200780c */ /* 0x000fda0003f06070 */
[----:B------:R-:W-:Y:S05]  /*1890*/  @!P0 BRA `(.L_x_31) ;  /* 0x0000000000388947 */ /* 0x000fea0003800000 */
[----:B------:R-:W-:-:S04]  /*18a0*/  ISETP.GE.U32.AND P0, PT, R2, -0x7fffffff, PT ;  /* 0x800000010200780c */ /* 0x000fc80003f06070 */
[----:B------:R-:W-:-:S09]  /*18b0*/  FSETP.GEU.OR P1, PT, R2, -90, !P0 ;  /* 0xc2b400000200780b */ /* 0x000fd2000472e400 */
[----:B------:R-:W-:-:S04]  /*18c0*/  @P0 FADD R4, R0, -1 ;  /* 0xbf80000000040421 */ /* 0x000fc80000000000 */
[----:B------:R-:W-:-:S04]  /*18d0*/  @!P1 FADD R4, R4, -1 ;  /* 0xbf80000004049421 */ /* 0x000fc80000000000 */
[----:B------:R-:W-:Y:S01]  /*18e0*/  @P0 IMAD.MOV.U32 R0, RZ, RZ, R4 ;  /* 0x000000ffff000224 */ /* 0x000fe200078e0004 */
[----:B------:R-:W-:Y:S06]  /*18f0*/  @P0 BRA `(.L_x_31) ;  /* 0x0000000000200947 */ /* 0x000fec0003800000 */
[----:B------:R-:W-:Y:S01]  /*1900*/  FSETP.GE.AND P0, PT, R2, 180, PT ;  /* 0x433400000200780b */ /* 0x000fe20003f06000 */
[----:B------:R-:W-:-:S12]  /*1910*/  FADD R0, R0, 1 ;  /* 0x3f80000000007421 */ /* 0x000fd80000000000 */
[----:B------:R-:W-:-:S04]  /*1920*/  @P0 IMAD.MOV.U32 R11, RZ, RZ, 0x42b40000 ;  /* 0x42b40000ff0b0424 */ /* 0x000fc800078e00ff */
[----:B------:R-:W-:-:S05]  /*1930*/  @P0 FFMA R2, R11, -3, R2 ;  /* 0xc04000000b020823 */ /* 0x000fca0000000002 */
[----:B------:R-:W-:Y:S01]  /*1940*/  FSETP.GE.AND P1, PT, R2, RZ, P0 ;  /* 0x000000ff0200720b */ /* 0x000fe20000726000 */
[----:B------:R-:W-:-:S12]  /*1950*/  @P0 FADD R2, R0, 1 ;  /* 0x3f80000000020421 */ /* 0x000fd80000000000 */
[----:B------:R-:W-:-:S05]  /*1960*/  @P1 FADD R2, R2, 1 ;  /* 0x3f80000002021421 */ /* 0x000fca0000000000 */
[----:B------:R-:W-:-:S07]  /*1970*/  @P0 MOV R0, R2 ;  /* 0x0000000200000202 */ /* 0x000fce0000000f00 */
.L_x_31:
[----:B------:R-:W-:Y:S05]  /*1980*/  BSYNC.RECONVERGENT B1 ;  /* 0x0000000000017941 */ /* 0x000fea0003800200 */
.L_x_30:
[----:B------:R-:W-:Y:S01]  /*1990*/  FFMA R3, R0, -90, R3 ;  /* 0xc2b4000000037823 */ /* 0x000fe20000000003 */
[----:B------:R-:W-:Y:S06]  /*19a0*/  BRA `(.L_x_28) ;  /* 0x0000000000687947 */ /* 0x000fec0003800000 */
.L_x_29:
[C---:B------:R-:W-:Y:S01]  /*19b0*/  LOP3.LUT R0, R3.reuse, 0xff800000, RZ, 0xc0, !PT ;  /* 0xff80000003007812 */ /* 0x040fe200078ec0ff */
[----:B------:R-:W-:Y:S01]  /*19c0*/  IMAD.MOV.U32 R10, RZ, RZ, 0x7fffffff ;  /* 0x7fffffffff0a7424 */ /* 0x000fe200078e00ff */
[C---:B------:R-:W-:Y:S01]  /*19d0*/  ISETP.GT.U32.AND P0, PT, R3.reuse, 0x7f7fffff, PT ;  /* 0x7f7fffff0300780c */ /* 0x040fe20003f04070 */
[----:B------:R-:W-:Y:S02]  /*19e0*/  BSSY.RECONVERGENT B1, `(.L_x_32) ;  /* 0x0000014000017945 */ /* 0x000fe40003800200 */
[----:B------:R-:W-:Y:S01]  /*19f0*/  VIADD R2, R0, 0xbd800000 ;  /* 0xbd80000000027836 */ /* 0x000fe20000000000 */
[----:B------:R-:W-:Y:S02]  /*1a00*/  LOP3.LUT R0, R3, 0x7fffff, RZ, 0xc0, !PT ;  /* 0x007fffff03007812 */ /* 0x000fe400078ec0ff */
[----:B------:R-:W-:Y:S02]  /*1a10*/  FSEL R10, R10, 536870912, P0 ;  /* 0x4e0000000a0a7808 */ /* 0x000fe40000000000 */
[----:B------:R-:W-:-:S02]  /*1a20*/  ISETP.NE.AND P1, PT, R2, RZ, PT ;  /* 0x000000ff0200720c */ /* 0x000fc40003f25270 */
[----:B------:R-:W-:-:S11]  /*1a30*/  LOP3.LUT R0, R0, 0x3f800000, RZ, 0xfc, !PT ;  /* 0x3f80000000007812 */ /* 0x000fd600078efcff */
[----:B------:R-:W-:Y:S05]  /*1a40*/  @!P1 BRA `(.L_x_33) ;  /* 0x0000000000349947 */ /* 0x000fea0003800000 */
.L_x_34:
[----:B------:R-:W-:-:S04]  /*1a50*/  VIMNMX.U32 R3, PT, PT, R2, 0xb800000, PT ;  /* 0x0b80000002037848 */ /* 0x000fc80003fe0000 */
[C---:B------:R-:W-:Y:S01]  /*1a60*/  IADD3 R2, PT, PT, -R3.reuse, R2, RZ ;  /* 0x0000000203027210 */ /* 0x040fe20007ffe1ff */
[----:B------:R-:W-:-:S03]  /*1a70*/  IMAD.IADD R0, R3, 0x1, R0 ;  /* 0x0000000103007824 */ /* 0x000fc600078e0200 */
[----:B------:R-:W-:Y:S01]  /*1a80*/  ISETP.NE.AND P1, PT, R2, RZ, PT ;  /* 0x000000ff0200720c */ /* 0x000fe20003f25270 */
[----:B------:R-:W-:-:S04]  /*1a90*/  FMUL R11, R0, 0.71111112833023071289 ;  /* 0x3f360b61000b7820 */ /* 0x000fc80000400000 */
[----:B------:R-:W-:-:S04]  /*1aa0*/  FFMA R4, R11, -1.40625, R0 ;  /* 0xbfb400000b047823 */ /* 0x000fc80000000000 */
[----:B------:R-:W-:-:S04]  /*1ab0*/  FFMA R11, R4, 0.71111112833023071289, R11 ;  /* 0x3f360b61040b7823 */ /* 0x000fc8000000000b */
[----:B------:R-:W-:-:S04]  /*1ac0*/  FFMA R4, R11, -1.40625, R0 ;  /* 0xbfb400000b047823 */ /* 0x000fc80000000000 */
[----:B------:R-:W-:-:S04]  /*1ad0*/  FFMA.RZ R4, R4, 0.71111112833023071289, R11 ;  /* 0x3f360b6104047823 */ /* 0x000fc8000000c00b */
[----:B------:R-:W0:Y:S02]  /*1ae0*/  FRND.TRUNC R11, R4 ;  /* 0x00000004000b7307 */ /* 0x000e24000020d000 */
[----:B0-----:R-:W-:-:S05]  /*1af0*/  FFMA R0, R11, -1.40625, R0 ;  /* 0xbfb400000b007823 */ /* 0x001fca0000000000 */
[----:B------:R-:W-:-:S13]  /*1b00*/  ISETP.NE.AND P0, PT, R0, RZ, PT ;  /* 0x000000ff0000720c */ /* 0x000fda0003f05270 */
[----:B------:R-:W-:Y:S05]  /*1b10*/  @P0 BRA P1, `(.L_x_34) ;  /* 0xfffffffc00cc0947 */ /* 0x000fea000083ffff */
.L_x_33:
[----:B------:R-:W-:Y:S05]  /*1b20*/  BSYNC.RECONVERGENT B1 ;  /* 0x0000000000017941 */ /* 0x000fea0003800200 */
.L_x_32:
[----:B------:R-:W-:-:S04]  /*1b30*/  FMUL R3, R0, 1.1920928955078125e-07 ;  /* 0x3400000000037820 */ /* 0x000fc80000400000 */
[----:B------:R-:W-:-:S07]  /*1b40*/  FMUL R3, R10, R3 ;  /* 0x000000030a037220 */ /* 0x000fce0000400000 */
.L_x_28:
[----:B------:R-:W-:Y:S05]  /*1b50*/  BSYNC.RECONVERGENT B0 ;  /* 0x0000000000007941 */ /* 0x000fea0003800200 */
.L_x_27:
[C---:B------:R-:W-:Y:S01]  /*1b60*/  FSETP.NAN.AND P0, PT, |R3|.reuse, |R3|, PT ;  /* 0x400000030300720b */ /* 0x040fe20003f08200 */
[----:B------:R-:W-:Y:S01]  /*1b70*/  BSSY.RECONVERGENT B0, `(.L_x_35) ;  /* 0x00000ee000007945 */ /* 0x000fe20003800200 */
[----:B------:R-:W-:-:S04]  /*1b80*/  LOP3.LUT R0, R3, 0x80000000, R6, 0xb8, !PT ;  /* 0x8000000003007812 */ /* 0x000fc800078eb806 */
[----:B------:R-:W-:-:S04]  /*1b90*/  FSEL R0, R3, R0, P0 ;  /* 0x0000000003007208 */ /* 0x000fc80000000000 */
[----:B------:R-:W-:-:S13]  /*1ba0*/  FSETP.NEU.AND P0, PT, R0, RZ, PT ;  /* 0x000000ff0000720b */ /* 0x000fda0003f0d000 */
[----:B------:R-:W-:Y:S05]  /*1bb0*/  @P0 BRA `(.L_x_36) ;  /* 0x0000000000b40947 */ /* 0x000fea0003800000 */
[----:B------:R-:W-:Y:S01]  /*1bc0*/  IMAD.MOV.U32 R3, RZ, RZ, 0x42b40000 ;  /* 0x42b40000ff037424 */ /* 0x000fe200078e00ff */
[----:B------:R-:W0:Y:S01]  /*1bd0*/  FCHK P0, R6, 90 ;  /* 0x42b4000006007902 */ /* 0x000e220000000000 */
[----:B------:R-:W-:Y:S01]  /*1be0*/  IMAD.MOV.U32 R0, RZ, RZ, 0x3c360b61 ;  /* 0x3c360b61ff007424 */ /* 0x000fe200078e00ff */
[----:B------:R-:W-:Y:S03]  /*1bf0*/  BSSY.RECONVERGENT B1, `(.L_x_37) ;  /* 0x000000a000017945 */ /* 0x000fe60003800200 */
[----:B------:R-:W-:-:S04]  /*1c00*/  FFMA R3, -R3, R0, 1 ;  /* 0x3f80000003037423 */ /* 0x000fc80000000100 */
[----:B------:R-:W-:-:S04]  /*1c10*/  FFMA R3, R3, R0, 0.011111111380159854889 ;  /* 0x3c360b6103037423 */ /* 0x000fc80000000000 */
[----:B------:R-:W-:-:S04]  /*1c20*/  FFMA R11, R3, R6, RZ ;  /* 0x00000006030b7223 */ /* 0x000fc800000000ff */
[----:B------:R-:W-:-:S04]  /*1c30*/  FFMA R0, R11, -90, R6 ;  /* 0xc2b400000b007823 */ /* 0x000fc80000000006 */
[----:B------:R-:W-:Y:S01]  /*1c40*/  FFMA R0, R3, R0, R11 ;  /* 0x0000000003007223 */ /* 0x000fe2000000000b */
[----:B0-----:R-:W-:Y:S06]  /*1c50*/  @!P0 BRA `(.L_x_38) ;  /* 0x00000000000c8947 */ /* 0x001fec0003800000 */
[----:B------:R-:W-:Y:S01]  /*1c60*/  IMAD.MOV.U32 R11, RZ, RZ, 0x42b40000 ;  /* 0x42b40000ff0b7424 */ /* 0x000fe200078e00ff */
[----:B------:R-:W-:-:S07]  /*1c70*/  MOV R10, 0x1c90 ;  /* 0x00001c90000a7802 */ /* 0x000fce0000000f00 */
[----:B--2-4-:R-:W-:Y:S05]  /*1c80*/  CALL.REL.NOINC `($__internal_3_$__cuda_sm3x_div_rn_noftz_f32_slowpath) ;  /* 0x0000002c00d47944 */ /* 0x014fea0003c00000 */
.L_x_38:
[----:B------:R-:W-:Y:S05]  /*1c90*/  BSYNC.RECONVERGENT B1 ;  /* 0x0000000000017941 */ /* 0x000fea0003800200 */
.L_x_37:
[C---:B------:R-:W-:Y:S01]  /*1ca0*/  FSETP.GEU.AND P0, PT, R0.reuse, -0.5, PT ;  /* 0xbf0000000000780b */ /* 0x040fe20003f0e000 */
[----:B------:R-:W-:Y:S01]  /*1cb0*/  FADD R10, R0, 0.5 ;  /* 0x3f000000000a7421 */ /* 0x000fe20000000000 */
[----:B------:R-:W-:-:S11]  /*1cc0*/  IMAD.MOV.U32 R12, RZ, RZ, 0x3f800000 ;  /* 0x3f800000ff0c7424 */ /* 0x000fd600078e00ff */
[----:B------:R-:W0:Y:S08]  /*1cd0*/  @!P0 FRND.CEIL R0, -R10 ;  /* 0x8000000a00008307 */ /* 0x000e300000209000 */
[----:B0-----:R-:W-:Y:S08]  /*1ce0*/  @!P0 F2I.S64.TRUNC R2, -R0 ;  /* 0x8000000000028311 */ /* 0x001ff0000020d900 */
[----:B------:R-:W0:Y:S08]  /*1cf0*/  @P0 F2I.S64.FLOOR R2, R10 ;  /* 0x0000000a00020311 */ /* 0x000e300000205900 */
[----:B0-----:R-:W0:Y:S08]  /*1d00*/  I2F.S64 R2, R2 ;  /* 0x0000000200027312 */ /* 0x001e300000301400 */
[----:B0-----:R-:W0:Y:S02]  /*1d10*/  F2I.TRUNC.NTZ R4, |R2| ;  /* 0x4000000200047305 */ /* 0x001e24000020f100 */
[----:B0-----:R-:W-:-:S04]  /*1d20*/  SHF.R.S32.HI R11, RZ, 0x1f, R4 ;  /* 0x0000001fff0b7819 */ /* 0x001fc80000011404 */
[----:B------:R-:W-:-:S04]  /*1d30*/  LEA.HI R11, R11, R4, RZ, 0x2 ;  /* 0x000000040b0b7211 */ /* 0x000fc800078f10ff */
[----:B------:R-:W-:-:S04]  /*1d40*/  LOP3.LUT R11, R11, 0xfffffffc, RZ, 0xc0, !PT ;  /* 0xfffffffc0b0b7812 */ /* 0x000fc800078ec0ff */
[----:B------:R-:W-:-:S04]  /*1d50*/  IADD3 R11, PT, PT, R4, -R11, RZ ;  /* 0x8000000b040b7210 */ /* 0x000fc80007ffe0ff */
[----:B------:R-:W-:-:S13]  /*1d60*/  ISETP.NE.AND P0, PT, R11, 0x3, PT ;  /* 0x000000030b00780c */ /* 0x000fda0003f05270 */
[----:B------:R-:W-:Y:S05]  /*1d70*/  @!P0 BRA `(.L_x_39) ;  /* 0x0000000000348947 */ /* 0x000fea0003800000 */
[----:B------:R-:W-:-:S13]  /*1d80*/  ISETP.NE.AND P0, PT, R11, 0x2, PT ;  /* 0x000000020b00780c */ /* 0x000fda0003f05270 */
[----:B------:R-:W-:Y:S05]  /*1d90*/  @!P0 BRA `(.L_x_40) ;  /* 0x0000000000208947 */ /* 0x000fea0003800000 */
[----:B------:R-:W-:Y:S01]  /*1da0*/  ISETP.NE.AND P0, PT, R11, 0x1, PT ;  /* 0x000000010b00780c */ /* 0x000fe20003f05270 */
[----:B------:R-:W-:Y:S02]  /*1db0*/  IMAD.MOV.U32 R4, RZ, RZ, 0x3f800000 ;  /* 0x3f800000ff047424 */ /* 0x000fe400078e00ff */
[----:B------:R-:W-:-:S10]  /*1dc0*/  IMAD.MOV.U32 R3, RZ, RZ, RZ ;  /* 0x000000ffff037224 */ /* 0x000fd400078e00ff */
[----:B------:R-:W-:Y:S05]  /*1dd0*/  @P0 BRA `(.L_x_41) ;  /* 0x0000000c001c0947 */ /* 0x000fea0003800000 */
[----:B------:R-:W-:Y:S01]  /*1de0*/  FSETP.GT.AND P0, PT, R6, RZ, PT ;  /* 0x000000ff0600720b */ /* 0x000fe20003f04000 */
[----:B------:R-:W-:-:S03]  /*1df0*/  HFMA2 R4, -RZ, RZ, 0, 0 ;  /* 0x00000000ff047431 */ /* 0x000fc600000001ff */
[----:B------:R-:W-:Y:S01]  /*1e00*/  FSEL R3, R12, -1, P0 ;  /* 0xbf8000000c037808 */ /* 0x000fe20000000000 */
[----:B------:R-:W-:Y:S08]  /*1e10*/  BRA `(.L_x_41) ;  /* 0x0000000c000c7947 */ /* 0x000ff00003800000 */
.L_x_40:
[----:B------:R-:W-:Y:S02]  /*1e20*/  IMAD.MOV.U32 R4, RZ, RZ, -0x40800000 ;  /* 0xbf800000ff047424 */ /* 0x000fe400078e00ff */
[----:B------:R-:W-:Y:S01]  /*1e30*/  IMAD.MOV.U32 R3, RZ, RZ, RZ ;  /* 0x000000ffff037224 */ /* 0x000fe200078e00ff */
[----:B------:R-:W-:Y:S06]  /*1e40*/  BRA `(.L_x_41) ;  /* 0x0000000c00007947 */ /* 0x000fec0003800000 */
.L_x_39:
[----:B------:R-:W-:Y:S01]  /*1e50*/  FSETP.GT.AND P0, PT, R6, RZ, PT ;  /* 0x000000ff0600720b */ /* 0x000fe20003f04000 */
[----:B------:R-:W-:-:S03]  /*1e60*/  IMAD.MOV.U32 R4, RZ, RZ, RZ ;  /* 0x000000ffff047224 */ /* 0x000fc600078e00ff */
[----:B------:R-:W-:Y:S01]  /*1e70*/  FSEL R3, -R12, 1, P0 ;  /* 0x3f8000000c037808 */ /* 0x000fe20000000100 */
[----:B------:R-:W-:Y:S08]  /*1e80*/  BRA `(.L_x_41) ;  /* 0x0000000800f07947 */ /* 0x000ff00003800000 */
.L_x_36:
[----:B------:R-:W0:Y:S01]  /*1e90*/  MUFU.RCP64H R3, 180 ;  /* 0x4066800000037908 */ /* 0x000e220000001800 */
[----:B------:R-:W-:Y:S01]  /*1ea0*/  MOV R12, 0x0 ;  /* 0x00000000000c7802 */ /* 0x000fe20000000f00 */
[----:B------:R-:W-:Y:S01]  /*1eb0*/  IMAD.MOV.U32 R13, RZ, RZ, 0x40668000 ;  /* 0x40668000ff0d7424 */ /* 0x000fe200078e00ff */
[----:B------:R-:W-:Y:S01]  /*1ec0*/  UMOV UR4, 0x54442d18 ;  /* 0x54442d1800047882 */ /* 0x000fe20000000000 */
[----:B------:R-:W-:Y:S01]  /*1ed0*/  IMAD.MOV.U32 R2, RZ, RZ, 0x1 ;  /* 0x00000001ff027424 */ /* 0x000fe200078e00ff */
[----:B------:R-:W-:Y:S01]  /*1ee0*/  UMOV UR5, 0x400921fb ;  /* 0x400921fb00057882 */ /* 0x000fe20000000000 */
[----:B------:R-:W-:Y:S02]  /*1ef0*/  BSSY.RECONVERGENT B1, `(.L_x_42) ;  /* 0x0000014000017945 */ /* 0x000fe40003800200 */
[----:B------:R-:W1:Y:S02]  /*1f00*/  F2F.F64.F32 R14, R6 ;  /* 0x00000006000e7310 */ /* 0x000e640000201800 */
[----:B0-----:R-:W-:-:S02]  /*1f10*/  DFMA R10, R2, -R12, 1 ;  /* 0x3ff00000020a742b */ /* 0x001fc4000000080c */
[----:B-1----:R-:W-:-:S06]  /*1f20*/  DMUL R14, R14, UR4 ;  /* 0x000000040e0e7c28 */ /* 0x002fcc0008000000 */
[----:B------:R-:W-:-:S08]  /*1f30*/  DFMA R10, R10, R10, R10 ;  /* 0x0000000a0a0a722b */ /* 0x000fd0000000000a */
[----:B------:R-:W-:Y:S01]  /*1f40*/  DFMA R10, R2, R10, R2 ;  /* 0x0000000a020a722b */ /* 0x000fe20000000002 */
[----:B------:R-:W-:-:S07]  /*1f50*/  FSETP.GEU.AND P1, PT, |R15|, 6.5827683646048100446e-37, PT ;  /* 0x036000000f00780b */ /* 0x000fce0003f2e200 */
[----:B------:R-:W-:-:S08]  /*1f60*/  DFMA R2, R10, -R12, 1 ;  /* 0x3ff000000a02742b */ /* 0x000fd0000000080c */
[----:B------:R-:W-:-:S08]  /*1f70*/  DFMA R2, R10, R2, R10 ;  /* 0x000000020a02722b */ /* 0x000fd0000000000a */
[----:B------:R-:W-:-:S08]  /*1f80*/  DMUL R10, R14, R2 ;  /* 0x000000020e0a7228 */ /* 0x000fd00000000000 */
[----:B------:R-:W-:-:S08]  /*1f90*/  DFMA R12, R10, -180, R14 ;  /* 0xc06680000a0c782b */ /* 0x000fd0000000000e */
[----:B------:R-:W-:-:S10]  /*1fa0*/  DFMA R2, R2, R12, R10 ;  /* 0x0000000c0202722b */ /* 0x000fd4000000000a */
[----:B------:R-:W-:-:S05]  /*1fb0*/  FFMA R0, RZ, 3.6015625, R3 ;  /* 0x40668000ff007823 */ /* 0x000fca0000000003 */
[----:B------:R-:W-:-:S13]  /*1fc0*/  FSETP.GT.AND P0, PT, |R0|, 1.469367938527859385e-39, PT ;  /* 0x001000000000780b */ /* 0x000fda0003f04200 */
[----:B------:R-:W-:Y:S05]  /*1fd0*/  @P0 BRA P1, `(.L_x_43) ;  /* 0x0000000000140947 */ /* 0x000fea0000800000 */
[----:B------:R-:W-:Y:S01]  /*1fe0*/  IMAD.MOV.U32 R12, RZ, RZ, RZ ;  /* 0x000000ffff0c7224 */ /* 0x000fe200078e00ff */
[----:B------:R-:W-:Y:S02]  /*1ff0*/  MOV R13, 0x40668000 ;  /* 0x40668000000d7802 */ /* 0x000fe40000000f00 */
[----:B------:R-:W-:-:S07]  /*2000*/  MOV R28, 0x2020 ;  /* 0x00002020001c7802 */ /* 0x000fce0000000f00 */
[----:B--2-4-:R-:W-:Y:S05]  /*2010*/  CALL.REL.NOINC `($__internal_0_$__cuda_sm20_div_rn_f64_full) ;  /* 0x0000002000547944 */ /* 0x014fea0003c00000 */
[----:B------:R-:W-:-:S07]  /*2020*/  IMAD.MOV.U32 R3, RZ, RZ, R11 ;  /* 0x000000ffff037224 */ /* 0x000fce00078e000b */
.L_x_43:
[----:B------:R-:W-:Y:S05]  /*2030*/  BSYNC.RECONVERGENT B1 ;  /* 0x0000000000017941 */ /* 0x000fea0003800200 */
.L_x_42:
[----:B------:R-:W0:Y:S01]  /*2040*/  F2F.F32.F64 R13, R2 ;  /* 0x00000002000d7310 */ /* 0x000e220000301000 */
[----:B------:R-:W-:Y:S01]  /*2050*/  BSSY.RECONVERGENT B1, `(.L_x_44) ;  /* 0x0000042000017945 */ /* 0x000fe20003800200 */
[C---:B0-----:R-:W-:Y:S01]  /*2060*/  FMUL R0, R13.reuse, 0.63661974668502807617 ;  /* 0x3f22f9830d007820 */ /* 0x041fe20000400000 */
[----:B------:R-:W-:-:S05]  /*2070*/  FSETP.GE.AND P0, PT, |R13|, 105615, PT ;  /* 0x47ce47800d00780b */ /* 0x000fca0003f06200 */
[----:B------:R-:W0:Y:S02]  /*2080*/  F2I.NTZ R0, R0 ;  /* 0x0000000000007305 */ /* 0x000e240000203100 */
[----:B0-----:R-:W-:Y:S01]  /*2090*/  I2FP.F32.S32 R12, R0 ;  /* 0x00000000000c7245 */ /* 0x001fe20000201400 */
[----:B------:R-:W-:-:S04]  /*20a0*/  IMAD.MOV.U32 R14, RZ, RZ, R0 ;  /* 0x000000ffff0e7224 */ /* 0x000fc800078e0000 */
[----:B------:R-:W-:-:S04]  /*20b0*/  FFMA R11, R12, -1.5707962512969970703, R13 ;  /* 0xbfc90fda0c0b7823 */ /* 0x000fc8000000000d */
[----:B------:R-:W-:-:S04]  /*20c0*/  FFMA R11, R12, -7.5497894158615963534e-08, R11 ;  /* 0xb3a221680c0b7823 */ /* 0x000fc8000000000b */
[----:B------:R-:W-:-:S04]  /*20d0*/  FFMA R12, R12, -5.3903029534742383927e-15, R11 ;  /* 0xa7c234c50c0c7823 */ /* 0x000fc8000000000b */
[----:B------:R-:W-:Y:S01]  /*20e0*/  IMAD.MOV.U32 R4, RZ, RZ, R12 ;  /* 0x000000ffff047224 */ /* 0x000fe200078e000c */
[----:B------:R-:W-:Y:S06]  /*20f0*/  @!P0 BRA `(.L_x_45) ;  /* 0x0000000000dc8947 */ /* 0x000fec0003800000 */
[----:B------:R-:W-:-:S13]  /*2100*/  FSETP.NEU.AND P0, PT, |R13|, +INF , PT ;  /* 0x7f8000000d00780b */ /* 0x000fda0003f0d200 */
[----:B------:R-:W-:Y:S01]  /*2110*/  @!P0 FMUL R4, RZ, R13 ;  /* 0x0000000dff048220 */ /* 0x000fe20000400000 */
[----:B------:R-:W-:Y:S01]  /*2120*/  @!P0 MOV R0, RZ ;  /* 0x000000ff00008202 */ /* 0x000fe20000000f00 */
[----:B------:R-:W-:Y:S06]  /*2130*/  @!P0 BRA `(.L_x_45) ;  /* 0x0000000000cc8947 */ /* 0x000fec0003800000 */
[----:B------:R-:W-:Y:S01]  /*2140*/  IMAD.SHL.U32 R2, R13, 0x100, RZ ;  /* 0x000001000d027824 */ /* 0x000fe200078e00ff */
[----:B------:R-:W0:Y:S01]  /*2150*/  LDCU.64 UR8, c[0x4][URZ] ;  /* 0x01000000ff0877ac */ /* 0x000e220008000a00 */
[----:B------:R-:W-:Y:S02]  /*2160*/  IMAD.MOV.U32 R6, RZ, RZ, RZ ;  /* 0x000000ffff067224 */ /* 0x000fe400078e00ff */
[----:B------:R-:W-:Y:S01]  /*2170*/  IMAD.MOV.U32 R0, RZ, RZ, R1 ;  /* 0x000000ffff007224 */ /* 0x000fe200078e0001 */
[----:B------:R-:W-:Y:S01]  /*2180*/  LOP3.LUT R17, R2, 0x80000000, RZ, 0xfc, !PT ;  /* 0x8000000002117812 */ /* 0x000fe200078efcff */
[----:B------:R-:W-:Y:S01]  /*2190*/  UMOV UR5, URZ ;  /* 0x000000ff00057c82 */ /* 0x000fe20008000000 */
[----:B------:R-:W-:-:S05]  /*21a0*/  UMOV UR4, URZ ;  /* 0x000000ff00047c82 */ /* 0x000fca0008000000 */
.L_x_46:
[----:B0-----:R-:W-:Y:S01]  /*21b0*/  MOV R10, UR8 ;  /* 0x00000008000a7c02 */ /* 0x001fe20008000f00 */
[----:B------:R-:W-:-:S05]  /*21c0*/  IMAD.U32 R11, RZ, RZ, UR9 ;  /* 0x00000009ff0b7e24 */ /* 0x000fca000f8e00ff */
[----:B------:R-:W3:Y:S01]  /*21d0*/  LDG.E.CONSTANT R2, desc[UR6][R10.64] ;  /* 0x000000060a027981 */ /* 0x000ee2000c1e9900 */
[----:B------:R-:W-:Y:S02]  /*21e0*/  UIADD3 UR8, UP0, UPT, UR8, 0x4, URZ ;  /* 0x0000000408087890 */ /* 0x000fe4000ff1e0ff */
[----:B------:R-:W-:Y:S02]  /*21f0*/  UIADD3 UR4, UPT, UPT, UR4, 0x1, URZ ;  /* 0x0000000104047890 */ /* 0x000fe4000fffe0ff */
[----:B------:R-:W-:Y:S02]  /*2200*/  UIADD3.X UR9, UPT, UPT, URZ, UR9, URZ, UP0, !UPT ;  /* 0x00000009ff097290 */ /* 0x000fe400087fe4ff */
[----:B------:R-:W-:Y:S01]  /*2210*/  UISETP.NE.AND UP0, UPT, UR4, 0x6, UPT ;  /* 0x000000060400788c */ /* 0x000fe2000bf05270 */
[----:B---3--:R-:W-:-:S03]  /*2220*/  IMAD.WIDE.U32 R2, R2, R17, RZ ;  /* 0x0000001102027225 */ /* 0x008fc600078e00ff */
[----:B------:R-:W-:-:S04]  /*2230*/  IADD3 R15, P0, PT, R2, R6, RZ ;  /* 0x00000006020f7210 */ /* 0x000fc80007f1e0ff */
[----:B------:R-:W-:Y:S01]  /*2240*/  IADD3.X R6, PT, PT, R3, UR5, RZ, P0, !PT ;  /* 0x0000000503067c10 */ /* 0x000fe200087fe4ff */
[----:B------:R0:W-:Y:S02]  /*2250*/  STL [R0], R15 ;  /* 0x0000000f00007387 */ /* 0x0001e40000100800 */
[----:B0-----:R-:W-:Y:S01]  /*2260*/  VIADD R0, R0, 0x4 ;  /* 0x0000000400007836 */ /* 0x001fe20000000000 */
[----:B------:R-:W-:Y:S06]  /*2270*/  BRA.U UP0, `(.L_x_46) ;  /* 0xfffffffd00cc7547 */ /* 0x000fec000b83ffff */
[----:B------:R-:W-:Y:S01]  /*2280*/  SHF.R.U32.HI R4, RZ, 0x17, R13 ;  /* 0x00000017ff047819 */ /* 0x000fe2000001160d */
[----:B------:R0:W-:Y:S03]  /*2290*/  STL [R1+0x18], R6 ;  /* 0x0000180601007387 */ /* 0x0001e60000100800 */
[C---:B------:R-:W-:Y:S02]  /*22a0*/  LOP3.LUT R0, R4.reuse, 0xe0, RZ, 0xc0, !PT ;  /* 0x000000e004007812 */ /* 0x040fe400078ec0ff */
[----:B------:R-:W-:-:S03]  /*22b0*/  LOP3.LUT P0, RZ, R4, 0x1f, RZ, 0xc0, !PT ;  /* 0x0000001f04ff7812 */ /* 0x000fc6000780c0ff */
[----:B------:R-:W-:-:S05]  /*22c0*/  VIADD R0, R0, 0xffffff80 ;  /* 0xffffff8000007836 */ /* 0x000fca0000000000 */
[----:B------:R-:W-:-:S05]  /*22d0*/  SHF.R.U32.HI R0, RZ, 0x5, R0 ;  /* 0x00000005ff007819 */ /* 0x000fca0000011600 */
[----:B------:R-:W-:-:S05]  /*22e0*/  IMAD R15, R0, -0x4, R1 ;  /* 0xfffffffc000f7824 */ /* 0x000fca00078e0201 */
[----:B------:R-:W3:Y:S04]  /*22f0*/  LDL R0, [R15+0x18] ;  /* 0x000018000f007983 */ /* 0x000ee80000100800 */
[----:B------:R-:W3:Y:S04]  /*2300*/  LDL R3, [R15+0x14] ;  /* 0x000014000f037983 */ /* 0x000ee80000100800 */
[----:B------:R-:W5:Y:S01]  /*2310*/  @P0 LDL R2, [R15+0x10] ;  /* 0x000010000f020983 */ /* 0x000f620000100800 */
[----:B------:R-:W-:Y:S01]  /*2320*/  LOP3.LUT R4, R4, 0x1f, RZ, 0xc0, !PT ;  /* 0x0000001f04047812 */ /* 0x000fe200078ec0ff */
[----:B------:R-:W-:Y:S01]  /*2330*/  UMOV UR4, 0x54442d19 ;  /* 0x54442d1900047882 */ /* 0x000fe20000000000 */
[----:B------:R-:W-:-:S02]  /*2340*/  UMOV UR5, 0x3bf921fb ;  /* 0x3bf921fb00057882 */ /* 0x000fc40000000000 */
[-C--:B---3--:R-:W-:Y:S02]  /*2350*/  @P0 SHF.L.W.U32.HI R0, R3, R4.reuse, R0 ;  /* 0x0000000403000219 */ /* 0x088fe40000010e00 */
[----:B-----5:R-:W-:Y:S02]  /*2360*/  @P0 SHF.L.W.U32.HI R3, R2, R4, R3 ;  /* 0x0000000402030219 */ /* 0x020fe40000010e03 */
[----:B------:R-:W-:Y:S02]  /*2370*/  ISETP.GE.AND P0, PT, R13, RZ, PT ;  /* 0x000000ff0d00720c */ /* 0x000fe40003f06270 */
[C---:B------:R-:W-:Y:S02]  /*2380*/  SHF.L.W.U32.HI R2, R3.reuse, 0x2, R0 ;  /* 0x0000000203027819 */ /* 0x040fe40000010e00 */
[----:B------:R-:W-:Y:S02]  /*2390*/  SHF.L.U32 R3, R3, 0x2, RZ ;  /* 0x0000000203037819 */ /* 0x000fe400000006ff */
[----:B------:R-:W-:-:S04]  /*23a0*/  SHF.R.S32.HI R4, RZ, 0x1f, R2 ;  /* 0x0000001fff047819 */ /* 0x000fc80000011402 */
[C---:B------:R-:W-:Y:S02]  /*23b0*/  LOP3.LUT R10, R4.reuse, R3, RZ, 0x3c, !PT ;  /* 0x00000003040a7212 */ /* 0x040fe400078e3cff */
[----:B------:R-:W-:Y:S02]  /*23c0*/  LOP3.LUT R11, R4, R2, RZ, 0x3c, !PT ;  /* 0x00000002040b7212 */ /* 0x000fe400078e3cff */
[----:B------:R-:W-:Y:S02]  /*23d0*/  SHF.R.U32.HI R3, RZ, 0x1e, R0 ;  /* 0x0000001eff037819 */ /* 0x000fe40000011600 */
[C---:B------:R-:W-:Y:S02]  /*23e0*/  LOP3.LUT R4, R2.reuse, R13, RZ, 0x3c, !PT ;  /* 0x0000000d02047212 */ /* 0x040fe400078e3cff */
[----:B------:R-:W1:Y:S01]  /*23f0*/  I2F.F64.S64 R10, R10 ;  /* 0x0000000a000a7312 */ /* 0x000e620000301c00 */
[----:B------:R-:W-:Y:S02]  /*2400*/  LEA.HI R0, R2, R3, RZ, 0x1 ;  /* 0x0000000302007211 */ /* 0x000fe400078f08ff */
[----:B------:R-:W-:-:S03]  /*2410*/  ISETP.GE.AND P1, PT, R4, RZ, PT ;  /* 0x000000ff0400720c */ /* 0x000fc60003f26270 */
[----:B------:R-:W-:-:S04]  /*2420*/  IMAD.MOV R2, RZ, RZ, -R0 ;  /* 0x000000ffff027224 */ /* 0x000fc800078e0a00 */
[----:B------:R-:W-:Y:S01]  /*2430*/  @!P0 IMAD.MOV.U32 R0, RZ, RZ, R2 ;  /* 0x000000ffff008224 */ /* 0x000fe200078e0002 */
[----:B-1----:R-:W-:-:S10]  /*2440*/  DMUL R16, R10, UR4 ;  /* 0x000000040a107c28 */ /* 0x002fd40008000000 */
[----:B------:R-:W1:Y:S02]  /*2450*/  F2F.F32.F64 R16, R16 ;  /* 0x0000001000107310 */ /* 0x000e640000301000 */
[----:B01----:R-:W-:-:S07]  /*2460*/  FSEL R4, -R16, R16, !P1 ;  /* 0x0000001010047208 */ /* 0x003fce0004800100 */
.L_x_45:
[----:B------:R-:W-:Y:S05]  /*2470*/  BSYNC.RECONVERGENT B1 ;  /* 0x0000000000017941 */ /* 0x000fea0003800200 */
.L_x_44:
[----:B------:R-:W-:Y:S02]  /*2480*/  IMAD.MOV.U32 R15, RZ, RZ, 0x37cbac00 ;  /* 0x37cbac00ff0f7424 */ /* 0x000fe400078e00ff */
[----:B------:R-:W-:Y:S01]  /*2490*/  FMUL R2, R4, R4 ;  /* 0x0000000404027220 */ /* 0x000fe20000400000 */
[----:B------:R-:W-:Y:S01]  /*24a0*/  LOP3.LUT R6, R0, 0x1, RZ, 0xc0, !PT ;  /* 0x0000000100067812 */ /* 0x000fe200078ec0ff */
[----:B------:R-:W-:Y:S01]  /*24b0*/  BSSY.RECONVERGENT B1, `(.L_x_47) ;  /* 0x0000048000017945 */ /* 0x000fe20003800200 */
[----:B------:R-:W-:Y:S01]  /*24c0*/  MOV R17, 0x3d2aaabb ;  /* 0x3d2aaabb00117802 */ /* 0x000fe20000000f00 */
[----:B------:R-:W-:Y:S01]  /*24d0*/  FFMA R3, R2, R15, -0.0013887860113754868507 ;  /* 0xbab607ed02037423 */ /* 0x000fe2000000000f */
[----:B------:R-:W-:Y:S01]  /*24e0*/  ISETP.NE.U32.AND P0, PT, R6, 0x1, PT ;  /* 0x000000010600780c */ /* 0x000fe20003f05070 */
[----:B------:R-:W-:Y:S01]  /*24f0*/  IMAD.MOV.U32 R6, RZ, RZ, 0x3effffff ;  /* 0x3effffffff067424 */ /* 0x000fe200078e00ff */
[----:B------:R-:W-:Y:S02]  /*2500*/  LOP3.LUT P1, RZ, R0, 0x2, RZ, 0xc0, !PT ;  /* 0x0000000200ff7812 */ /* 0x000fe4000782c0ff */
[----:B------:R-:W-:-:S02]  /*2510*/  FSEL R11, R3, -0.00019574658654164522886, !P0 ;  /* 0xb94d4153030b7808 */ /* 0x000fc40004000000 */
[----:B------:R-:W-:Y:S02]  /*2520*/  FSEL R17, R17, 0.0083327032625675201416, !P0 ;  /* 0x3c0885e411117808 */ /* 0x000fe40004000000 */
[----:B------:R-:W-:Y:S02]  /*2530*/  FSEL R3, R4, 1, P0 ;  /* 0x3f80000004037808 */ /* 0x000fe40000000000 */
[----:B------:R-:W-:Y:S01]  /*2540*/  FSEL R4, -R6, -0.16666662693023681641, !P0 ;  /* 0xbe2aaaa806047808 */ /* 0x000fe20004000100 */
[C---:B------:R-:W-:Y:S01]  /*2550*/  FFMA R11, R2.reuse, R11, R17 ;  /* 0x0000000b020b7223 */ /* 0x040fe20000000011 */
[----:B------:R-:W-:Y:S01]  /*2560*/  FSETP.GE.AND P0, PT, |R13|, 105615, PT ;  /* 0x47ce47800d00780b */ /* 0x000fe20003f06200 */
[C---:B------:R-:W-:Y:S02]  /*2570*/  FFMA R0, R2.reuse, R3, RZ ;  /* 0x0000000302007223 */ /* 0x040fe400000000ff */
[----:B------:R-:W-:-:S04]  /*2580*/  FFMA R4, R2, R11, R4 ;  /* 0x0000000b02047223 */ /* 0x000fc80000000004 */
[----:B------:R-:W-:-:S04]  /*2590*/  FFMA R3, R0, R4, R3 ;  /* 0x0000000400037223 */ /* 0x000fc80000000003 */
[----:B------:R-:W-:Y:S02]  /*25a0*/  @P1 FADD R3, RZ, -R3 ;  /* 0x80000003ff031221 */ /* 0x000fe40000000000 */
[----:B------:R-:W-:Y:S05]  /*25b0*/  @!P0 BRA `(.L_x_48) ;  /* 0x0000000000dc8947 */ /* 0x000fea0003800000 */
[----:B------:R-:W-:-:S13]  /*25c0*/  FSETP.NEU.AND P0, PT, |R13|, +INF , PT ;  /* 0x7f8000000d00780b */ /* 0x000fda0003f0d200 */
[----:B------:R-:W-:Y:S01]  /*25d0*/  @!P0 FMUL R12, RZ, R13 ;  /* 0x0000000dff0c8220 */ /* 0x000fe20000400000 */
[----:B------:R-:W-:Y:S01]  /*25e0*/  @!P0 IMAD.MOV.U32 R14, RZ, RZ, RZ ;  /* 0x000000ffff0e8224 */ /* 0x000fe200078e00ff */
[----:B------:R-:W-:Y:S06]  /*25f0*/  @!P0 BRA `(.L_x_48) ;  /* 0x0000000000cc8947 */ /* 0x000fec0003800000 */
[----:B------:R-:W-:Y:S02]  /*2600*/  IMAD.SHL.U32 R2, R13, 0x100, RZ ;  /* 0x000001000d027824 */ /* 0x000fe400078e00ff */
[----:B------:R-:W-:Y:S02]  /*2610*/  HFMA2 R6, -RZ, RZ, 0, 0 ;  /* 0x00000000ff067431 */ /* 0x000fe400000001ff */
[----:B------:R-:W-:Y:S01]  /*2620*/  IMAD.MOV.U32 R0, RZ, RZ, R1 ;  /* 0x000000ffff007224 */ /* 0x000fe200078e0001 */
[----:B------:R-:W0:Y:S01]  /*2630*/  LDCU.64 UR8, c[0x4][URZ] ;  /* 0x01000000ff0877ac */ /* 0x000e220008000a00 */
[----:B------:R-:W-:Y:S01]  /*2640*/  LOP3.LUT R21, R2, 0x80000000, RZ, 0xfc, !PT ;  /* 0x8000000002157812 */ /* 0x000fe200078efcff */
[----:B------:R-:W-:Y:S01]  /*2650*/  UMOV UR5, URZ ;  /* 0x000000ff00057c82 */ /* 0x000fe20008000000 */
[----:B------:R-:W-:-:S05]  /*2660*/  UMOV UR4, URZ ;  /* 0x000000ff00047c82 */ /* 0x000fca0008000000 */
.L_x_49:
[----:B0-----:R-:W-:Y:S02]  /*2670*/  IMAD.U32 R16, RZ, RZ, UR8 ;  /* 0x00000008ff107e24 */ /* 0x001fe4000f8e00ff */
        /* <DEDUP_REMOVED lines=10> */
[----:B0-----:R-:W-:Y:S01]  /*2720*/  IADD3 R0, PT, PT, R0, 0x4, RZ ;  /* 0x0000000400007810 */ /* 0x001fe20007ffe0ff */
        /* <DEDUP_REMOVED lines=13> */
[----:B------:R-:W-:Y:S01]  /*2800*/  UMOV UR5, 0x3bf921fb ;  /* 0x3bf921fb00057882 */ /* 0x000fe20000000000 */
[----:B------:R-:W-:-:S02]  /*2810*/  ISETP.GE.AND P1, PT, R13, RZ, PT ;  /* 0x000000ff0d00720c */ /* 0x000fc40003f26270 */
[-C--:B---3--:R-:W-:Y:S02]  /*2820*/  @P0 SHF.L.W.U32.HI R0, R11, R4.reuse, R0 ;  /* 0x000000040b000219 */ /* 0x088fe40000010e00 */
[----:B-----5:R-:W-:Y:S02]  /*2830*/  @P0 SHF.L.W.U32.HI R11, R2, R4, R11 ;  /* 0x00000004020b0219 */ /* 0x020fe40000010e0b */
[--C-:B------:R-:W-:Y:S02]  /*2840*/  SHF.R.U32.HI R19, RZ, 0x1e, R0.reuse ;  /* 0x0000001eff137819 */ /* 0x100fe40000011600 */
[C---:B------:R-:W-:Y:S01]  /*2850*/  SHF.L.W.U32.HI R2, R11.reuse, 0x2, R0 ;  /* 0x000000020b027819 */ /* 0x040fe20000010e00 */
[----:B------:R-:W-:-:S03]  /*2860*/  IMAD.SHL.U32 R11, R11, 0x4, RZ ;  /* 0x000000040b0b7824 */ /* 0x000fc600078e00ff */
[----:B------:R-:W-:Y:S02]  /*2870*/  SHF.R.S32.HI R4, RZ, 0x1f, R2 ;  /* 0x0000001fff047819 */ /* 0x000fe40000011402 */
[----:B------:R-:W-:Y:S02]  /*2880*/  LEA.HI R14, R2, R19, RZ, 0x1 ;  /* 0x00000013020e7211 */ /* 0x000fe400078f08ff */
[C---:B------:R-:W-:Y:S02]  /*2890*/  LOP3.LUT R10, R4.reuse, R11, RZ, 0x3c, !PT ;  /* 0x0000000b040a7212 */ /* 0x040fe400078e3cff */
[----:B------:R-:W-:Y:S01]  /*28a0*/  LOP3.LUT R11, R4, R2, RZ, 0x3c, !PT ;  /* 0x00000002040b7212 */ /* 0x000fe200078e3cff */
[----:B------:R-:W-:Y:S01]  /*28b0*/  IMAD.MOV R0, RZ, RZ, -R14 ;  /* 0x000000ffff007224 */ /* 0x000fe200078e0a0e */
[----:B------:R-:W-:-:S04]  /*28c0*/  LOP3.LUT R13, R2, R13, RZ, 0x3c, !PT ;  /* 0x0000000d020d7212 */ /* 0x000fc800078e3cff */
[----:B------:R-:W1:Y:S01]  /*28d0*/  I2F.F64.S64 R10, R10 ;  /* 0x0000000a000a7312 */ /* 0x000e620000301c00 */
[----:B------:R-:W-:Y:S02]  /*28e0*/  ISETP.GE.AND P0, PT, R13, RZ, PT ;  /* 0x000000ff0d00720c */ /* 0x000fe40003f06270 */
[----:B------:R-:W-:Y:S01]  /*28f0*/  @!P1 MOV R14, R0 ;  /* 0x00000000000e9202 */ /* 0x000fe20000000f00 */
[----:B-1----:R-:W-:-:S10]  /*2900*/  DMUL R16, R10, UR4 ;  /* 0x000000040a107c28 */ /* 0x002fd40008000000 */
[----:B------:R-:W1:Y:S02]  /*2910*/  F2F.F32.F64 R16, R16 ;  /* 0x0000001000107310 */ /* 0x000e640000301000 */
[----:B01----:R-:W-:-:S07]  /*2920*/  FSEL R12, -R16, R16, !P0 ;  /* 0x00000010100c7208 */ /* 0x003fce0004000100 */
.L_x_48:
[----:B------:R-:W-:Y:S05]  /*2930*/  BSYNC.RECONVERGENT B1 ;  /* 0x0000000000017941 */ /* 0x000fea0003800200 */
.L_x_47:
[----:B------:R-:W-:Y:S01]  /*2940*/  FMUL R0, R12, R12 ;  /* 0x0000000c0c007220 */ /* 0x000fe20000400000 */
[----:B------:R-:W-:Y:S01]  /*2950*/  LOP3.LUT R2, R14, 0x1, RZ, 0xc0, !PT ;  /* 0x000000010e027812 */ /* 0x000fe200078ec0ff */
[----:B------:R-:W-:Y:S02]  /*2960*/  IMAD.MOV.U32 R11, RZ, RZ, 0x3c0885e4 ;  /* 0x3c0885e4ff0b7424 */ /* 0x000fe400078e00ff */
[----:B------:R-:W-:Y:S01]  /*2970*/  FFMA R15, R0, R15, -0.0013887860113754868507 ;  /* 0xbab607ed000f7423 */ /* 0x000fe2000000000f */
[----:B------:R-:W-:Y:S01]  /*2980*/  ISETP.NE.U32.AND P0, PT, R2, 0x1, PT ;  /* 0x000000010200780c */ /* 0x000fe20003f05070 */
[----:B------:R-:W-:Y:S02]  /*2990*/  VIADD R14, R14, 0x1 ;  /* 0x000000010e0e7836 */ /* 0x000fe40000000000 */
[----:B------:R-:W-:Y:S01]  /*29a0*/  IMAD.MOV.U32 R2, RZ, RZ, 0x3e2aaaa8 ;  /* 0x3e2aaaa8ff027424 */ /* 0x000fe200078e00ff */
[----:B------:R-:W-:Y:S02]  /*29b0*/  FSEL R15, R15, -0.00019574658654164522886, P0 ;  /* 0xb94d41530f0f7808 */ /* 0x000fe40000000000 */
[----:B------:R-:W-:-:S02]  /*29c0*/  FSEL R11, R11, 0.041666727513074874878, !P0 ;  /* 0x3d2aaabb0b0b7808 */ /* 0x000fc40004000000 */
[----:B------:R-:W-:Y:S02]  /*29d0*/  LOP3.LUT P1, RZ, R14, 0x2, RZ, 0xc0, !PT ;  /* 0x000000020eff7812 */ /* 0x000fe4000782c0ff */
[----:B------:R-:W-:Y:S01]  /*29e0*/  FSEL R4, R12, 1, !P0 ;  /* 0x3f8000000c047808 */ /* 0x000fe20004000000 */
[----:B------:R-:W-:Y:S01]  /*29f0*/  FFMA R15, R0, R15, R11 ;  /* 0x0000000f000f7223 */ /* 0x000fe2000000000b */
[----:B------:R-:W-:-:S03]  /*2a00*/  FSEL R2, -R2, -0.4999999701976776123, !P0 ;  /* 0xbeffffff02027808 */ /* 0x000fc60004000100 */
[C---:B------:R-:W-:Y:S02]  /*2a10*/  FFMA R11, R0.reuse, R4, RZ ;  /* 0x00000004000b7223 */ /* 0x040fe400000000ff */
[----:B------:R-:W-:-:S04]  /*2a20*/  FFMA R2, R0, R15, R2 ;  /* 0x0000000f00027223 */ /* 0x000fc80000000002 */
[----:B------:R-:W-:-:S04]  /*2a30*/  FFMA R4, R11, R2, R4 ;  /* 0x000000020b047223 */ /* 0x000fc80000000004 */
[----:B------:R-:W-:-:S07]  /*2a40*/  @P1 FADD R4, RZ, -R4 ;  /* 0x80000004ff041221 */ /* 0x000fce0000000000 */
.L_x_41:
[----:B------:R-:W-:Y:S05]  /*2a50*/  BSYNC.RECONVERGENT B0 ;  /* 0x0000000000007941 */ /* 0x000fea0003800200 */
.L_x_35:
[----:B------:R-:W-:Y:S02]  /*2a60*/  HFMA2 R11, -RZ, RZ, 0.9638671875, 0.00022518634796142578125 ;  /* 0x3bb60b61ff0b7431 */ /* 0x000fe400000001ff */
[C---:B--2-4-:R-:W-:Y:S01]  /*2a70*/  FADD R6, -|R5|.reuse, 90 ;  /* 0x42b4000005067421 */ /* 0x054fe20000000300 */
[----:B------:R-:W-:Y:S01]  /*2a80*/  IMAD.MOV.U32 R0, RZ, RZ, 0x43340000 ;  /* 0x43340000ff007424 */ /* 0x000fe200078e00ff */
[----:B------:R-:W-:Y:S01]  /*2a90*/  BSSY.RECONVERGENT B0, `(.L_x_50) ;  /* 0x000000c000007945 */ /* 0x000fe20003800200 */
[----:B------:R-:W-:Y:S01]  /*2aa0*/  FADD R2, |R5|, -RZ ;  /* 0x800000ff05027221 */ /* 0x000fe20000000200 */
[----:B------:R-:W0:Y:S01]  /*2ab0*/  FCHK P0, R6, 180 ;  /* 0x4334000006007902 */ /* 0x000e220000000000 */
[----:B------:R-:W-:-:S04]  /*2ac0*/  FFMA R0, R11, -R0, 1 ;  /* 0x3f8000000b007423 */ /* 0x000fc80000000800 */
[----:B------:R-:W-:-:S04]  /*2ad0*/  FFMA R11, R0, R11, 0.0055555556900799274445 ;  /* 0x3bb60b61000b7423 */ /* 0x000fc8000000000b */
[----:B------:R-:W-:-:S04]  /*2ae0*/  FFMA R0, R6, R11, RZ ;  /* 0x0000000b06007223 */ /* 0x000fc800000000ff */
[----:B------:R-:W-:-:S04]  /*2af0*/  FFMA R10, R0, -180, R6 ;  /* 0xc3340000000a7823 */ /* 0x000fc80000000006 */
[----:B------:R-:W-:Y:S01]  /*2b00*/  FFMA R0, R11, R10, R0 ;  /* 0x0000000a0b007223 */ /* 0x000fe20000000000 */
[----:B0-----:R-:W-:Y:S06]  /*2b10*/  @!P0 BRA `(.L_x_51) ;  /* 0x00000000000c8947 */ /* 0x001fec0003800000 */
[----:B------:R-:W-:Y:S01]  /*2b20*/  IMAD.MOV.U32 R11, RZ, RZ, 0x43340000 ;  /* 0x43340000ff0b7424 */ /* 0x000fe200078e00ff */
[----:B------:R-:W-:-:S07]  /*2b30*/  MOV R10, 0x2b50 ;  /* 0x00002b50000a7802 */ /* 0x000fce0000000f00 */
[----:B------:R-:W-:Y:S05]  /*2b40*/  CALL.REL.NOINC `($__internal_3_$__cuda_sm3x_div_rn_noftz_f32_slowpath) ;  /* 0x0000002000247944 */ /* 0x000fea0003c00000 */
.L_x_51:
[----:B------:R-:W-:Y:S05]  /*2b50*/  BSYNC.RECONVERGENT B0 ;  /* 0x0000000000007941 */ /* 0x000fea0003800200 */
.L_x_50:
[----:B------:R-:W0:Y:S01]  /*2b60*/  F2F.F64.F32 R10, R0 ;  /* 0x00000000000a7310 */ /* 0x000e220000201800 */
[----:B------:R-:W-:Y:S01]  /*2b70*/  UMOV UR10, 0x54442d18 ;  /* 0x54442d18000a7882 */ /* 0x000fe20000000000 */
[----:B------:R-:W-:Y:S01]  /*2b80*/  UMOV UR11, 0x400921fb ;  /* 0x400921fb000b7882 */ /* 0x000fe20000000000 */
[----:B------:R-:W-:Y:S01]  /*2b90*/  BSSY.RECONVERGENT B0, `(.L_x_52) ;  /* 0x000013f000007945 */ /* 0x000fe20003800200 */
[----:B0-----:R-:W-:-:S10]  /*2ba0*/  DMUL R10, R10, UR10 ;  /* 0x0000000a0a0a7c28 */ /* 0x001fd40008000000 */
[----:B------:R-:W0:Y:S02]  /*2bb0*/  F2F.F32.F64 R10, R10 ;  /* 0x0000000a000a7310 */ /* 0x000e240000301000 */
[----:B0-----:R-:W-:-:S13]  /*2bc0*/  FSETP.GEU.AND P0, PT, R10, 9.9999997473787516356e-06, PT ;  /* 0x3727c5ac0a00780b */ /* 0x001fda0003f0e000 */
[----:B------:R-:W-:Y:S05]  /*2bd0*/  @P0 BRA `(.L_x_53) ;  /* 0x0000000000180947 */ /* 0x000fea0003800000 */
[----:B------:R-:W-:-:S13]  /*2be0*/  FSETP.GT.AND P0, PT, R5, RZ, PT ;  /* 0x000000ff0500720b */ /* 0x000fda0003f04000 */
[----:B------:R-:W-:Y:S02]  /*2bf0*/  @!P0 IMAD.MOV.U32 R5, RZ, RZ, 0x3f000000 ;  /* 0x3f000000ff058424 */ /* 0x000fe400078e00ff */
[CC--:B------:R-:W-:Y:S01]  /*2c00*/  @!P0 FMUL R0, R10.reuse, R10.reuse ;  /* 0x0000000a0a008220 */ /* 0x0c0fe20000400000 */
[----:B------:R-:W-:-:S03]  /*2c10*/  @P0 FMUL.D2 R16, R10, R10 ;  /* 0x0000000a0a100220 */ /* 0x000fc60000300000 */
[----:B------:R-:W-:Y:S01]  /*2c20*/  @!P0 FFMA R16, R0, -R5, 2 ;  /* 0x4000000000108423 */ /* 0x000fe20000000805 */
[----:B------:R-:W-:Y:S06]  /*2c30*/  BRA `(.L_x_54) ;  /* 0x0000001000d07947 */ /* 0x000fec0003800000 */
.L_x_53:
[----:B------:R-:W-:Y:S01]  /*2c40*/  FSETP.GEU.AND P0, PT, R2, 90, PT ;  /* 0x42b400000200780b */ /* 0x000fe20003f0e000 */
[----:B------:R-:W-:-:S12]  /*2c50*/  BSSY.RECONVERGENT B1, `(.L_x_55) ;  /* 0x0000035000017945 */ /* 0x000fd80003800200 */
[----:B------:R-:W-:Y:S05]  /*2c60*/  @!P0 BRA `(.L_x_56) ;  /* 0x0000000000cc8947 */ /* 0x000fea0003800000 */
[----:B------:R-:W-:-:S13]  /*2c70*/  FSETP.GTU.AND P0, PT, R2, 754974720, PT ;  /* 0x4e3400000200780b */ /* 0x000fda0003f0c000 */
[----:B------:R-:W-:Y:S05]  /*2c80*/  @P0 BRA `(.L_x_57) ;  /* 0x00000000005c0947 */ /* 0x000fea0003800000 */
[----:B------:R-:W-:Y:S01]  /*2c90*/  FMUL R0, R2, 0.011111111380159854889 ;  /* 0x3c360b6102007820 */ /* 0x000fe20000400000 */
[----:B------:R-:W-:Y:S03]  /*2ca0*/  BSSY.RECONVERGENT B2, `(.L_x_58) ;  /* 0x0000013000027945 */ /* 0x000fe60003800200 */
[----:B------:R-:W0:Y:S02]  /*2cb0*/  FRND.TRUNC R11, R0 ;  /* 0x00000000000b7307 */ /* 0x000e24000020d000 */
[----:B0-----:R-:W-:-:S05]  /*2cc0*/  FFMA R6, R11, -90, R2 ;  /* 0xc2b400000b067823 */ /* 0x001fca0000000002 */
[----:B------:R-:W-:-:S13]  /*2cd0*/  ISETP.GE.U32.AND P0, PT, R6, 0x42b40000, PT ;  /* 0x42b400000600780c */ /* 0x000fda0003f06070 */
[----:B------:R-:W-:Y:S05]  /*2ce0*/  @!P0 BRA `(.L_x_59) ;  /* 0x0000000000388947 */ /* 0x000fea0003800000 */
[----:B------:R-:W-:-:S04]  /*2cf0*/  ISETP.GE.U32.AND P0, PT, R6, -0x7fffffff, PT ;  /* 0x800000010600780c */ /* 0x000fc80003f06070 */
[----:B------:R-:W-:-:S09]  /*2d00*/  FSETP.GEU.OR P1, PT, R6, -90, !P0 ;  /* 0xc2b400000600780b */ /* 0x000fd2000472e400 */
[----:B------:R-:W-:-:S04]  /*2d10*/  @P0 FADD R0, R11, -1 ;  /* 0xbf8000000b000421 */ /* 0x000fc80000000000 */
[----:B------:R-:W-:-:S05]  /*2d20*/  @!P1 FADD R0, R0, -1 ;  /* 0xbf80000000009421 */ /* 0x000fca0000000000 */
[----:B------:R-:W-:Y:S01]  /*2d30*/  @P0 MOV R11, R0 ;  /* 0x00000000000b0202 */ /* 0x000fe20000000f00 */
[----:B------:R-:W-:Y:S06]  /*2d40*/  @P0 BRA `(.L_x_59) ;  /* 0x0000000000200947 */ /* 0x000fec0003800000 */
[----:B------:R-:W-:Y:S01]  /*2d50*/  FSETP.GE.AND P0, PT, R6, 180, PT ;  /* 0x433400000600780b */ /* 0x000fe20003f06000 */
[----:B------:R-:W-:-:S12]  /*2d60*/  FADD R11, R11, 1 ;  /* 0x3f8000000b0b7421 */ /* 0x000fd80000000000 */
[----:B------:R-:W-:-:S04]  /*2d70*/  @P0 IMAD.MOV.U32 R13, RZ, RZ, 0x42b40000 ;  /* 0x42b40000ff0d0424 */ /* 0x000fc800078e00ff */
[----:B------:R-:W-:-:S05]  /*2d80*/  @P0 FFMA R0, R13, -3, R6 ;  /* 0xc04000000d000823 */ /* 0x000fca0000000006 */
[----:B------:R-:W-:Y:S01]  /*2d90*/  FSETP.GE.AND P1, PT, R0, RZ, P0 ;  /* 0x000000ff0000720b */ /* 0x000fe20000726000 */
[----:B------:R-:W-:-:S12]  /*2da0*/  @P0 FADD R0, R11, 1 ;  /* 0x3f8000000b000421 */ /* 0x000fd80000000000 */
[----:B------:R-:W-:-:S04]  /*2db0*/  @P1 FADD R0, R0, 1 ;  /* 0x3f80000000001421 */ /* 0x000fc80000000000 */
[----:B------:R-:W-:-:S07]  /*2dc0*/  @P0 IMAD.MOV.U32 R11, RZ, RZ, R0 ;  /* 0x000000ffff0b0224 */ /* 0x000fce00078e0000 */
.L_x_59:
[----:B------:R-:W-:Y:S05]  /*2dd0*/  BSYNC.RECONVERGENT B2 ;  /* 0x0000000000027941 */ /* 0x000fea0003800200 */
.L_x_58:
[----:B------:R-:W-:Y:S01]  /*2de0*/  FFMA R2, R11, -90, R2 ;  /* 0xc2b400000b027823 */ /* 0x000fe20000000002 */
[----:B------:R-:W-:Y:S06]  /*2df0*/  BRA `(.L_x_56) ;  /* 0x0000000000687947 */ /* 0x000fec0003800000 */
.L_x_57:
[C---:B------:R-:W-:Y:S01]  /*2e00*/  LOP3.LUT R0, R2.reuse, 0xff800000, RZ, 0xc0, !PT ;  /* 0xff80000002007812 */ /* 0x040fe200078ec0ff */
[----:B------:R-:W-:Y:S01]  /*2e10*/  BSSY.RECONVERGENT B2, `(.L_x_60) ;  /* 0x0000016000027945 */ /* 0x000fe20003800200 */
[----:B------:R-:W-:Y:S02]  /*2e20*/  ISETP.GT.U32.AND P0, PT, R2, 0x7f7fffff, PT ;  /* 0x7f7fffff0200780c */ /* 0x000fe40003f04070 */
[----:B------:R-:W-:Y:S01]  /*2e30*/  MOV R10, 0x7fffffff ;  /* 0x7fffffff000a7802 */ /* 0x000fe20000000f00 */
[----:B------:R-:W-:Y:S01]  /*2e40*/  VIADD R6, R0, 0xbd800000 ;  /* 0xbd80000000067836 */ /* 0x000fe20000000000 */
[----:B------:R-:W-:Y:S02]  /*2e50*/  LOP3.LUT R0, R2, 0x7fffff, RZ, 0xc0, !PT ;  /* 0x007fffff02007812 */ /* 0x000fe400078ec0ff */
[----:B------:R-:W-:Y:S02]  /*2e60*/  FSEL R10, R10, 536870912, P0 ;  /* 0x4e0000000a0a7808 */ /* 0x000fe40000000000 */
[----:B------:R-:W-:-:S02]  /*2e70*/  ISETP.NE.AND P1, PT, R6, RZ, PT ;  /* 0x000000ff0600720c */ /* 0x000fc40003f25270 */
[----:B------:R-:W-:-:S11]  /*2e80*/  LOP3.LUT R0, R0, 0x3f800000, RZ, 0xfc, !PT ;  /* 0x3f80000000007812 */ /* 0x000fd600078efcff */
[----:B------:R-:W-:Y:S05]  /*2e90*/  @!P1 BRA `(.L_x_61) ;  /* 0x0000000000349947 */ /* 0x000fea0003800000 */
.L_x_62:
[----:B------:R-:W-:-:S05]  /*2ea0*/  VIMNMX.U32 R11, PT, PT, R6, 0xb800000, PT ;  /* 0x0b800000060b7848 */ /* 0x000fca0003fe0000 */
[----:B------:R-:W-:Y:S02]  /*2eb0*/  IMAD.IADD R0, R11, 0x1, R0 ;  /* 0x000000010b007824 */ /* 0x000fe400078e0200 */
[----:B------:R-:W-:Y:S02]  /*2ec0*/  IMAD.IADD R6, R6, 0x1, -R11 ;  /* 0x0000000106067824 */ /* 0x000fe400078e0a0b */
[----:B------:R-:W-:-:S03]  /*2ed0*/  FMUL R13, R0, 0.71111112833023071289 ;  /* 0x3f360b61000d7820 */ /* 0x000fc60000400000 */
[----:B------:R-:W-:Y:S01]  /*2ee0*/  ISETP.NE.AND P1, PT, R6, RZ, PT ;  /* 0x000000ff0600720c */ /* 0x000fe20003f25270 */
        /* <DEDUP_REMOVED lines=8> */
.L_x_61:
[----:B------:R-:W-:Y:S05]  /*2f70*/  BSYNC.RECONVERGENT B2 ;  /* 0x0000000000027941 */ /* 0x000fea0003800200 */
.L_x_60:
[----:B------:R-:W-:-:S04]  /*2f80*/  FMUL R11, R0, 1.1920928955078125e-07 ;  /* 0x34000000000b7820 */ /* 0x000fc80000400000 */
[----:B------:R-:W-:-:S07]  /*2f90*/  FMUL R2, R10, R11 ;  /* 0x0000000b0a027220 */ /* 0x000fce0000400000 */
.L_x_56:
[----:B------:R-:W-:Y:S05]  /*2fa0*/  BSYNC.RECONVERGENT B1 ;  /* 0x0000000000017941 */ /* 0x000fea0003800200 */
.L_x_55:
[C---:B------:R-:W-:Y:S02]  /*2fb0*/  FSETP.NAN.AND P0, PT, |R2|.reuse, |R2|, PT ;  /* 0x400000020200720b */ /* 0x040fe40003f08200 */
[----:B------:R-:W-:-:S04]  /*2fc0*/  LOP3.LUT R11, R2, 0x80000000, R5, 0xb8, !PT ;  /* 0x80000000020b7812 */ /* 0x000fc800078eb805 */
[----:B------:R-:W-:-:S04]  /*2fd0*/  FSEL R11, R2, R11, P0 ;  /* 0x0000000b020b7208 */ /* 0x000fc80000000000 */
[----:B------:R-:W-:-:S13]  /*2fe0*/  FSETP.NEU.AND P0, PT, R11, RZ, PT ;  /* 0x000000ff0b00720b */ /* 0x000fda0003f0d000 */
[----:B------:R-:W-:Y:S05]  /*2ff0*/  @P0 BRA `(.L_x_63) ;  /* 0x0000000000f40947 */ /* 0x000fea0003800000 */
[----:B------:R-:W-:Y:S02]  /*3000*/  HFMA2 R11, -RZ, RZ, 1.052734375, 0.00022518634796142578125 ;  /* 0x3c360b61ff0b7431 */ /* 0x000fe400000001ff */
[----:B------:R-:W-:Y:S01]  /*3010*/  IMAD.MOV.U32 R0, RZ, RZ, 0x42b40000 ;  /* 0x42b40000ff007424 */ /* 0x000fe200078e00ff */
[----:B------:R-:W0:Y:S01]  /*3020*/  FCHK P0, R5, 90 ;  /* 0x42b4000005007902 */ /* 0x000e220000000000 */
[----:B------:R-:W-:Y:S02]  /*3030*/  BSSY.RECONVERGENT B1, `(.L_x_64) ;  /* 0x000000b000017945 */ /* 0x000fe40003800200 */
[----:B------:R-:W-:-:S04]  /*3040*/  FFMA R0, -R0, R11, 1 ;  /* 0x3f80000000007423 */ /* 0x000fc8000000010b */
[----:B------:R-:W-:-:S04]  /*3050*/  FFMA R0, R0, R11, 0.011111111380159854889 ;  /* 0x3c360b6100007423 */ /* 0x000fc8000000000b */
[----:B------:R-:W-:-:S04]  /*3060*/  FFMA R2, R0, R5, RZ ;  /* 0x0000000500027223 */ /* 0x000fc800000000ff */
[----:B------:R-:W-:-:S04]  /*3070*/  FFMA R11, R2, -90, R5 ;  /* 0xc2b40000020b7823 */ /* 0x000fc80000000005 */
[----:B------:R-:W-:Y:S01]  /*3080*/  FFMA R0, R0, R11, R2 ;  /* 0x0000000b00007223 */ /* 0x000fe20000000002 */
[----:B0-----:R-:W-:Y:S06]  /*3090*/  @!P0 BRA `(.L_x_65) ;  /* 0x0000000000108947 */ /* 0x001fec0003800000 */
[----:B------:R-:W-:Y:S01]  /*30a0*/  IMAD.MOV.U32 R6, RZ, RZ, R5 ;  /* 0x000000ffff067224 */ /* 0x000fe200078e0005 */
[----:B------:R-:W-:Y:S01]  /*30b0*/  MOV R10, 0x30e0 ;  /* 0x000030e0000a7802 */ /* 0x000fe20000000f00 */
[----:B------:R-:W-:-:S07]  /*30c0*/  IMAD.MOV.U32 R11, RZ, RZ, 0x42b40000 ;  /* 0x42b40000ff0b7424 */ /* 0x000fce00078e00ff */
[----:B------:R-:W-:Y:S05]  /*30d0*/  CALL.REL.NOINC `($__internal_3_$__cuda_sm3x_div_rn_noftz_f32_slowpath) ;  /* 0x0000001800c07944 */ /* 0x000fea0003c00000 */
.L_x_65:
[----:B------:R-:W-:Y:S05]  /*30e0*/  BSYNC.RECONVERGENT B1 ;  /* 0x0000000000017941 */ /* 0x000fea0003800200 */
.L_x_64:
[C---:B------:R-:W-:Y:S01]  /*30f0*/  FSETP.GEU.AND P0, PT, R0.reuse, 0.5, PT ;  /* 0x3f0000000000780b */ /* 0x040fe20003f0e000 */
[----:B------:R-:W-:Y:S01]  /*3100*/  FADD R12, R0, -0.5 ;  /* 0xbf000000000c7421 */ /* 0x000fe20000000000 */
[----:B------:R-:W-:Y:S11]  /*3110*/  BSSY.RECONVERGENT B1, `(.L_x_66) ;  /* 0x0000014000017945 */ /* 0x000ff60003800200 */
[----:B------:R-:W0:Y:S08]  /*3120*/  @!P0 FRND.CEIL R2, -R12 ;  /* 0x8000000c00028307 */ /* 0x000e300000209000 */
[----:B0-----:R-:W-:Y:S08]  /*3130*/  @!P0 F2I.S64.TRUNC R10, -R2 ;  /* 0x80000002000a8311 */ /* 0x001ff0000020d900 */
[----:B------:R-:W0:Y:S08]  /*3140*/  @P0 F2I.S64.FLOOR R10, R12 ;  /* 0x0000000c000a0311 */ /* 0x000e300000205900 */
[----:B0-----:R-:W0:Y:S08]  /*3150*/  I2F.S64 R10, R10 ;  /* 0x0000000a000a7312 */ /* 0x001e300000301400 */
[----:B0-----:R-:W0:Y:S02]  /*3160*/  F2I.TRUNC.NTZ R5, |R10| ;  /* 0x4000000a00057305 */ /* 0x001e24000020f100 */
[----:B0-----:R-:W-:-:S04]  /*3170*/  SHF.R.S32.HI R6, RZ, 0x1f, R5 ;  /* 0x0000001fff067819 */ /* 0x001fc80000011405 */
[----:B------:R-:W-:-:S04]  /*3180*/  LEA.HI R6, R6, R5, RZ, 0x2 ;  /* 0x0000000506067211 */ /* 0x000fc800078f10ff */
[----:B------:R-:W-:-:S05]  /*3190*/  LOP3.LUT R6, R6, 0xfffffffc, RZ, 0xc0, !PT ;  /* 0xfffffffc06067812 */ /* 0x000fca00078ec0ff */
[----:B------:R-:W-:-:S05]  /*31a0*/  IMAD.IADD R6, R5, 0x1, -R6 ;  /* 0x0000000105067824 */ /* 0x000fca00078e0a06 */
[----:B------:R-:W-:-:S13]  /*31b0*/  ISETP.NE.AND P0, PT, R6, 0x3, PT ;  /* 0x000000030600780c */ /* 0x000fda0003f05270 */
[----:B------:R-:W-:Y:S05]  /*31c0*/  @!P0 BRA `(.L_x_67) ;  /* 0x0000000000148947 */ /* 0x000fea0003800000 */
[----:B------:R-:W-:-:S13]  /*31d0*/  ISETP.NE.AND P0, PT, R6, 0x2, PT ;  /* 0x000000020600780c */ /* 0x000fda0003f05270 */
[----:B------:R-:W-:Y:S05]  /*31e0*/  @!P0 BRA `(.L_x_68) ;  /* 0x0000000000148947 */ /* 0x000fea0003800000 */
[----:B------:R-:W-:Y:S02]  /*31f0*/  ISETP.NE.AND P0, PT, R6, 0x1, PT ;  /* 0x000000010600780c */ /* 0x000fe40003f05270 */
[----:B------:R-:W-:-:S11]  /*3200*/  MOV R16, 0x3f800000 ;  /* 0x3f80000000107802 */ /* 0x000fd60000000f00 */
[----:B------:R-:W-:Y:S05]  /*3210*/  @P0 BRA `(.L_x_69) ;  /* 0x00000000000c0947 */ /* 0x000fea0003800000 */
.L_x_67:
[----:B------:R-:W-:Y:S01]  /*3220*/  IMAD.MOV.U32 R16, RZ, RZ, RZ ;  /* 0x000000ffff107224 */ /* 0x000fe200078e00ff */
[----:B------:R-:W-:Y:S06]  /*3230*/  BRA `(.L_x_69) ;  /* 0x0000000000047947 */ /* 0x000fec0003800000 */
.L_x_68:
[----:B------:R-:W-:-:S07]  /*3240*/  IMAD.MOV.U32 R16, RZ, RZ, -0x40800000 ;  /* 0xbf800000ff107424 */ /* 0x000fce00078e00ff */
.L_x_69:
[----:B------:R-:W-:Y:S05]  /*3250*/  BSYNC.RECONVERGENT B1 ;  /* 0x0000000000017941 */ /* 0x000fea0003800200 */
.L_x_66:
[C---:B------:R-:W-:Y:S01]  /*3260*/  FSETP.GEU.AND P0, PT, R0.reuse, -0.5, PT ;  /* 0xbf0000000000780b */ /* 0x040fe20003f0e000 */
[----:B------:R-:W-:Y:S01]  /*3270*/  FADD R6, R0, 0.5 ;  /* 0x3f00000000067421 */ /* 0x000fe20000000000 */
[----:B------:R-:W-:-:S11]  /*3280*/  FADD R16, -R16, 1 ;  /* 0x3f80000010107421 */ /* 0x000fd60000000100 */
[----:B------:R-:W0:Y:S08]  /*3290*/  @!P0 FRND.CEIL R0, -R6 ;  /* 0x8000000600008307 */ /* 0x000e300000209000 */
[----:B------:R-:W-:Y:S08]  /*32a0*/  @P0 F2I.S64.FLOOR R10, R6 ;  /* 0x00000006000a0311 */ /* 0x000ff00000205900 */
[----:B0-----:R-:W0:Y:S08]  /*32b0*/  @!P0 F2I.S64.TRUNC R10, -R0 ;  /* 0x80000000000a8311 */ /* 0x001e30000020d900 */
        /* <DEDUP_REMOVED lines=10> */
[----:B------:R-:W-:Y:S01]  /*3360*/  ISETP.NE.AND P0, PT, R5, 0x1, PT ;  /* 0x000000010500780c */ /* 0x000fe20003f05270 */
[----:B------:R-:W-:-:S12]  /*3370*/  HFMA2 R10, -RZ, RZ, 1.875, 0 ;  /* 0x3f800000ff0a7431 */ /* 0x000fd800000001ff */
[----:B------:R-:W-:Y:S05]  /*3380*/  @P0 BRA `(.L_x_54) ;  /* 0x0000000800fc0947 */ /* 0x000fea0003800000 */
.L_x_70:
[----:B------:R-:W-:Y:S01]  /*3390*/  IMAD.MOV.U32 R10, RZ, RZ, RZ ;  /* 0x000000ffff0a7224 */ /* 0x000fe200078e00ff */
[----:B------:R-:W-:Y:S06]  /*33a0*/  BRA `(.L_x_54) ;  /* 0x0000000800f47947 */ /* 0x000fec0003800000 */
.L_x_71:
[----:B------:R-:W-:Y:S01]  /*33b0*/  IMAD.MOV.U32 R10, RZ, RZ, -0x40800000 ;  /* 0xbf800000ff0a7424 */ /* 0x000fe200078e00ff */
[----:B------:R-:W-:Y:S06]  /*33c0*/  BRA `(.L_x_54) ;  /* 0x0000000800ec7947 */ /* 0x000fec0003800000 */
.L_x_63:
[----:B------:R-:W0:Y:S01]  /*33d0*/  MUFU.RCP64H R11, 180 ;  /* 0x40668000000b7908 */ /* 0x000e220000001800 */
[----:B------:R-:W-:Y:S01]  /*33e0*/  IMAD.MOV.U32 R12, RZ, RZ, 0x0 ;  /* 0x00000000ff0c7424 */ /* 0x000fe200078e00ff */
[----:B------:R-:W-:Y:S01]  /*33f0*/  MOV R13, 0x40668000 ;  /* 0x40668000000d7802 */ /* 0x000fe20000000f00 */
[----:B------:R-:W-:Y:S01]  /*3400*/  IMAD.MOV.U32 R10, RZ, RZ, 0x1 ;  /* 0x00000001ff0a7424 */ /* 0x000fe200078e00ff */
[----:B------:R-:W-:Y:S05]  /*3410*/  BSSY.RECONVERGENT B1, `(.L_x_72) ;  /* 0x0000014000017945 */ /* 0x000fea0003800200 */
[----:B0-----:R-:W-:-:S08]  /*3420*/  DFMA R14, R10, -R12, 1 ;  /* 0x3ff000000a0e742b */ /* 0x001fd0000000080c */
[----:B------:R-:W-:Y:S02]  /*3430*/  DFMA R16, R14, R14, R14 ;  /* 0x0000000e0e10722b */ /* 0x000fe4000000000e */
[----:B------:R-:W0:Y:S06]  /*3440*/  F2F.F64.F32 R14, R5 ;  /* 0x00000005000e7310 */ /* 0x000e2c0000201800 */
[----:B------:R-:W-:-:S08]  /*3450*/  DFMA R16, R10, R16, R10 ;  /* 0x000000100a10722b */ /* 0x000fd0000000000a */
[----:B------:R-:W-:Y:S02]  /*3460*/  DFMA R12, R16, -R12, 1 ;  /* 0x3ff00000100c742b */ /* 0x000fe4000000080c */
[----:B0-----:R-:W-:-:S06]  /*3470*/  DMUL R14, R14, UR10 ;  /* 0x0000000a0e0e7c28 */ /* 0x001fcc0008000000 */
[----:B------:R-:W-:-:S04]  /*3480*/  DFMA R16, R16, R12, R16 ;  /* 0x0000000c1010722b */ /* 0x000fc80000000010 */
[----:B------:R-:W-:-:S04]  /*3490*/  FSETP.GEU.AND P1, PT, |R15|, 6.5827683646048100446e-37, PT ;  /* 0x036000000f00780b */ /* 0x000fc80003f2e200 */
[----:B------:R-:W-:-:S08]  /*34a0*/  DMUL R10, R16, R14 ;  /* 0x0000000e100a7228 */ /* 0x000fd00000000000 */
[----:B------:R-:W-:-:S08]  /*34b0*/  DFMA R12, R10, -180, R14 ;  /* 0xc06680000a0c782b */ /* 0x000fd0000000000e */
[----:B------:R-:W-:-:S10]  /*34c0*/  DFMA R10, R16, R12, R10 ;  /* 0x0000000c100a722b */ /* 0x000fd4000000000a */
[----:B------:R-:W-:-:S05]  /*34d0*/  FFMA R0, RZ, 3.6015625, R11 ;  /* 0x40668000ff007823 */ /* 0x000fca000000000b */
[----:B------:R-:W-:-:S13]  /*34e0*/  FSETP.GT.AND P0, PT, |R0|, 1.469367938527859385e-39, PT ;  /* 0x001000000000780b */ /* 0x000fda0003f04200 */
[----:B------:R-:W-:Y:S05]  /*34f0*/  @P0 BRA P1, `(.L_x_73) ;  /* 0x0000000000140947 */ /* 0x000fea0000800000 */
[----:B------:R-:W-:Y:S01]  /*3500*/  IMAD.MOV.U32 R12, RZ, RZ, RZ ;  /* 0x000000ffff0c7224 */ /* 0x000fe200078e00ff */
[----:B------:R-:W-:Y:S01]  /*3510*/  MOV R28, 0x3540 ;  /* 0x00003540001c7802 */ /* 0x000fe20000000f00 */
[----:B------:R-:W-:-:S07]  /*3520*/  IMAD.MOV.U32 R13, RZ, RZ, 0x40668000 ;  /* 0x40668000ff0d7424 */ /* 0x000fce00078e00ff */
[----:B------:R-:W-:Y:S05]  /*3530*/  CALL.REL.NOINC `($__internal_0_$__cuda_sm20_div_rn_f64_full) ;  /* 0x0000000c000c7944 */ /* 0x000fea0003c00000 */
[----:B------:R-:W-:-:S07]  /*3540*/  MOV R10, R2 ;  /* 0x00000002000a7202 */ /* 0x000fce0000000f00 */
.L_x_73:
[----:B------:R-:W-:Y:S05]  /*3550*/  BSYNC.RECONVERGENT B1 ;  /* 0x0000000000017941 */ /* 0x000fea0003800200 */
.L_x_72:
        /* <DEDUP_REMOVED lines=14> */
[----:B------:R-:W-:Y:S01]  /*3640*/  @!P0 IMAD.MOV.U32 R0, RZ, RZ, RZ ;  /* 0x000000ffff008224 */ /* 0x000fe200078e00ff */
[----:B------:R-:W-:Y:S06]  /*3650*/  @!P0 BRA `(.L_x_75) ;  /* 0x0000000000cc8947 */ /* 0x000fec0003800000 */
[----:B------:R-:W-:Y:S01]  /*3660*/  SHF.L.U32 R2, R11, 0x8, RZ ;  /* 0x000000080b027819 */ /* 0x000fe200000006ff */
[----:B------:R-:W-:Y:S01]  /*3670*/  IMAD.MOV.U32 R10, RZ, RZ, RZ ;  /* 0x000000ffff0a7224 */ /* 0x000fe200078e00ff */
[----:B------:R-:W0:Y:S01]  /*3680*/  LDCU.64 UR8, c[0x4][URZ] ;  /* 0x01000000ff0877ac */ /* 0x000e220008000a00 */
[----:B------:R-:W-:Y:S01]  /*3690*/  IMAD.MOV.U32 R0, RZ, RZ, R1 ;  /* 0x000000ffff007224 */ /* 0x000fe200078e0001 */
[----:B------:R-:W-:Y:S01]  /*36a0*/  LOP3.LUT R19, R2, 0x80000000, RZ, 0xfc, !PT ;  /* 0x8000000002137812 */ /* 0x000fe200078efcff */
[----:B------:R-:W-:Y:S01]  /*36b0*/  UMOV UR5, URZ ;  /* 0x000000ff00057c82 */ /* 0x000fe20008000000 */
[----:B------:R-:W-:-:S05]  /*36c0*/  UMOV UR4, URZ ;  /* 0x000000ff00047c82 */ /* 0x000fca0008000000 */
.L_x_76:
[----:B0-----:R-:W-:Y:S01]  /*36d0*/  IMAD.U32 R16, RZ, RZ, UR8 ;  /* 0x00000008ff107e24 */ /* 0x001fe2000f8e00ff */
[----:B------:R-:W-:-:S05]  /*36e0*/  MOV R17, UR9 ;  /* 0x0000000900117c02 */ /* 0x000fca0008000f00 */
[----:B------:R-:W2:Y:S01]  /*36f0*/  LDG.E.CONSTANT R12, desc[UR6][R16.64] ;  /* 0x00000006100c7981 */ /* 0x000ea2000c1e9900 */
[----:B------:R-:W-:Y:S02]  /*3700*/  UIADD3 UR8, UP0, UPT, UR8, 0x4, URZ ;  /* 0x0000000408087890 */ /* 0x000fe4000ff1e0ff */
[----:B------:R-:W-:Y:S02]  /*3710*/  UIADD3 UR4, UPT, UPT, UR4, 0x1, URZ ;  /* 0x0000000104047890 */ /* 0x000fe4000fffe0ff */
[----:B------:R-:W-:Y:S02]  /*3720*/  UIADD3.X UR9, UPT, UPT, URZ, UR9, URZ, UP0, !UPT ;  /* 0x00000009ff097290 */ /* 0x000fe400087fe4ff */
[----:B------:R-:W-:Y:S01]  /*3730*/  UISETP.NE.AND UP0, UPT, UR4, 0x6, UPT ;  /* 0x000000060400788c */ /* 0x000fe2000bf05270 */
[----:B--2---:R-:W-:-:S03]  /*3740*/  IMAD.WIDE.U32 R12, R12, R19, RZ ;  /* 0x000000130c0c7225 */ /* 0x004fc600078e00ff */
        /* <DEDUP_REMOVED lines=12> */
[----:B------:R-:W2:Y:S04]  /*3810*/  LDL R0, [R16+0x18] ;  /* 0x0000180010007983 */ /* 0x000ea80000100800 */
[----:B------:R-:W2:Y:S04]  /*3820*/  LDL R5, [R16+0x14] ;  /* 0x0000140010057983 */ /* 0x000ea80000100800 */
[----:B------:R-:W3:Y:S01]  /*3830*/  @P0 LDL R2, [R16+0x10] ;  /* 0x0000100010020983 */ /* 0x000ee20000100800 */
[----:B------:R-:W-:Y:S01]  /*3840*/  LOP3.LUT R6, R6, 0x1f, RZ, 0xc0, !PT ;  /* 0x0000001f06067812 */ /* 0x000fe200078ec0ff */
[----:B------:R-:W-:Y:S01]  /*3850*/  UMOV UR4, 0x54442d19 ;  /* 0x54442d1900047882 */ /* 0x000fe20000000000 */
[----:B------:R-:W-:-:S02]  /*3860*/  UMOV UR5, 0x3bf921fb ;  /* 0x3bf921fb00057882 */ /* 0x000fc40000000000 */
[-C--:B--2---:R-:W-:Y:S02]  /*3870*/  @P0 SHF.L.W.U32.HI R0, R5, R6.reuse, R0 ;  /* 0x0000000605000219 */ /* 0x084fe40000010e00 */
[----:B---3--:R-:W-:Y:S02]  /*3880*/  @P0 SHF.L.W.U32.HI R5, R2, R6, R5 ;  /* 0x0000000602050219 */ /* 0x008fe40000010e05 */
[----:B------:R-:W-:Y:S02]  /*3890*/  ISETP.GE.AND P0, PT, R11, RZ, PT ;  /* 0x000000ff0b00720c */ /* 0x000fe40003f06270 */
[C---:B------:R-:W-:Y:S01]  /*38a0*/  SHF.L.W.U32.HI R2, R5.reuse, 0x2, R0 ;  /* 0x0000000205027819 */ /* 0x040fe20000010e00 */
[----:B------:R-:W-:-:S03]  /*38b0*/  IMAD.SHL.U32 R5, R5, 0x4, RZ ;  /* 0x0000000405057824 */ /* 0x000fc600078e00ff */
[----:B------:R-:W-:-:S04]  /*38c0*/  SHF.R.S32.HI R6, RZ, 0x1f, R2 ;  /* 0x0000001fff067819 */ /* 0x000fc80000011402 */
[C---:B------:R-:W-:Y:S02]  /*38d0*/  LOP3.LUT R12, R6.reuse, R5, RZ, 0x3c, !PT ;  /* 0x00000005060c7212 */ /* 0x040fe400078e3cff */
[----:B------:R-:W-:Y:S02]  /*38e0*/  LOP3.LUT R13, R6, R2, RZ, 0x3c, !PT ;  /* 0x00000002060d7212 */ /* 0x000fe400078e3cff */
[----:B------:R-:W-:Y:S02]  /*38f0*/  SHF.R.U32.HI R5, RZ, 0x1e, R0 ;  /* 0x0000001eff057819 */ /* 0x000fe40000011600 */
[C---:B------:R-:W-:Y:S02]  /*3900*/  LOP3.LUT R6, R2.reuse, R11, RZ, 0x3c, !PT ;  /* 0x0000000b02067212 */ /* 0x040fe400078e3cff */
[----:B------:R-:W1:Y:S01]  /*3910*/  I2F.F64.S64 R12, R12 ;  /* 0x0000000c000c7312 */ /* 0x000e620000301c00 */
[----:B------:R-:W-:Y:S02]  /*3920*/  LEA.HI R0, R2, R5, RZ, 0x1 ;  /* 0x0000000502007211 */ /* 0x000fe400078f08ff */
[----:B------:R-:W-:-:S02]  /*3930*/  ISETP.GE.AND P1, PT, R6, RZ, PT ;  /* 0x000000ff0600720c */ /* 0x000fc40003f26270 */
[----:B------:R-:W-:-:S05]  /*3940*/  IADD3 R2, PT, PT, -R0, RZ, RZ ;  /* 0x000000ff00027210 */ /* 0x000fca0007ffe1ff */
[----:B------:R-:W-:Y:S01]  /*3950*/  @!P0 IMAD.MOV.U32 R0, RZ, RZ, R2 ;  /* 0x000000ffff008224 */ /* 0x000fe200078e0002 */
[----:B-1----:R-:W-:-:S10]  /*3960*/  DMUL R16, R12, UR4 ;  /* 0x000000040c107c28 */ /* 0x002fd40008000000 */
[----:B------:R-:W1:Y:S02]  /*3970*/  F2F.F32.F64 R16, R16 ;  /* 0x0000001000107310 */ /* 0x000e640000301000 */
[----:B01----:R-:W-:-:S07]  /*3980*/  FSEL R2, -R16, R16, !P1 ;  /* 0x0000001010027208 */ /* 0x003fce0004800100 */
.L_x_75:
[----:B------:R-:W-:Y:S05]  /*3990*/  BSYNC.RECONVERGENT B1 ;  /* 0x0000000000017941 */ /* 0x000fea0003800200 */
.L_x_74:
[----:B------:R-:W-:Y:S01]  /*39a0*/  LOP3.LUT R10, R0, 0x1, RZ, 0xc0, !PT ;  /* 0x00000001000a7812 */ /* 0x000fe200078ec0ff */
[----:B------:R-:W-:Y:S02]  /*39b0*/  IMAD.MOV.U32 R17, RZ, RZ, 0x37cbac00 ;  /* 0x37cbac00ff117424 */ /* 0x000fe400078e00ff */
[----:B------:R-:W-:Y:S01]  /*39c0*/  FMUL R5, R2, R2 ;  /* 0x0000000202057220 */ /* 0x000fe20000400000 */
[----:B------:R-:W-:Y:S01]  /*39d0*/  MOV R19, 0x3effffff ;  /* 0x3effffff00137802 */ /* 0x000fe20000000f00 */
[----:B------:R-:W-:Y:S01]  /*39e0*/  BSSY.RECONVERGENT B1, `(.L_x_77) ;  /* 0x0000047000017945 */ /* 0x000fe20003800200 */
[----:B------:R-:W-:Y:S01]  /*39f0*/  ISETP.NE.U32.AND P0, PT, R10, 0x1, PT ;  /* 0x000000010a00780c */ /* 0x000fe20003f05070 */
[----:B------:R-:W-:Y:S01]  /*3a00*/  FFMA R6, R5, R17, -0.0013887860113754868507 ;  /* 0xbab607ed05067423 */ /* 0x000fe20000000011 */
[----:B------:R-:W-:Y:S01]  /*3a10*/  IMAD.MOV.U32 R10, RZ, RZ, 0x3d2aaabb ;  /* 0x3d2aaabbff0a7424 */ /* 0x000fe200078e00ff */
[----:B------:R-:W-:Y:S02]  /*3a20*/  LOP3.LUT P1, RZ, R0, 0x2, RZ, 0xc0, !PT ;  /* 0x0000000200ff7812 */ /* 0x000fe4000782c0ff */
[----:B------:R-:W-:-:S02]  /*3a30*/  FSEL R0, R2, 1, P0 ;  /* 0x3f80000002007808 */ /* 0x000fc40000000000 */
[----:B------:R-:W-:Y:S02]  /*3a40*/  FSEL R6, R6, -0.00019574658654164522886, !P0 ;  /* 0xb94d415306067808 */ /* 0x000fe40004000000 */
[----:B------:R-:W-:Y:S01]  /*3a50*/  FSEL R10, R10, 0.0083327032625675201416, !P0 ;  /* 0x3c0885e40a0a7808 */ /* 0x000fe20004000000 */
[----:B------:R-:W-:Y:S01]  /*3a60*/  FFMA R13, R5, R0, RZ ;  /* 0x00000000050d7223 */ /* 0x000fe200000000ff */
[----:B------:R-:W-:Y:S02]  /*3a70*/  FSEL R19, -R19, -0.16666662693023681641, !P0 ;  /* 0xbe2aaaa813137808 */ /* 0x000fe40004000100 */
[----:B------:R-:W-:Y:S01]  /*3a80*/  FSETP.GE.AND P0, PT, |R11|, 105615, PT ;  /* 0x47ce47800b00780b */ /* 0x000fe20003f06200 */
[----:B------:R-:W-:-:S04]  /*3a90*/  FFMA R6, R5, R6, R10 ;  /* 0x0000000605067223 */ /* 0x000fc8000000000a */
[----:B------:R-:W-:-:S04]  /*3aa0*/  FFMA R6, R5, R6, R19 ;  /* 0x0000000605067223 */ /* 0x000fc80000000013 */
[----:B------:R-:W-:-:S04]  /*3ab0*/  FFMA R16, R13, R6, R0 ;  /* 0x000000060d107223 */ /* 0x000fc80000000000 */
[----:B------:R-:W-:Y:S01]  /*3ac0*/  @P1 FADD R16, RZ, -R16 ;  /* 0x80000010ff101221 */ /* 0x000fe20000000000 */
[----:B------:R-:W-:Y:S06]  /*3ad0*/  @!P0 BRA `(.L_x_78) ;  /* 0x0000000000dc8947 */ /* 0x000fec0003800000 */
[----:B------:R-:W-:-:S13]  /*3ae0*/  FSETP.NEU.AND P0, PT, |R11|, +INF , PT ;  /* 0x7f8000000b00780b */ /* 0x000fda0003f0d200 */
[----:B------:R-:W-:Y:S01]  /*3af0*/  @!P0 FMUL R14, RZ, R11 ;  /* 0x0000000bff0e8220 */ /* 0x000fe20000400000 */
[----:B------:R-:W-:Y:S01]  /*3b00*/  @!P0 IMAD.MOV.U32 R15, RZ, RZ, RZ ;  /* 0x000000ffff0f8224 */ /* 0x000fe200078e00ff */
[----:B------:R-:W-:Y:S06]  /*3b10*/  @!P0 BRA `(.L_x_78) ;  /* 0x0000000000cc8947 */ /* 0x000fec0003800000 */
[----:B------:R-:W-:Y:S01]  /*3b20*/  IMAD.SHL.U32 R2, R11, 0x100, RZ ;  /* 0x000001000b027824 */ /* 0x000fe200078e00ff */
[----:B------:R-:W-:Y:S01]  /*3b30*/  MOV R0, R1 ;  /* 0x0000000100007202 */ /* 0x000fe20000000f00 */
[----:B------:R-:W-:Y:S01]  /*3b40*/  IMAD.MOV.U32 R10, RZ, RZ, RZ ;  /* 0x000000ffff0a7224 */ /* 0x000fe200078e00ff */
[----:B------:R-:W0:Y:S02]  /*3b50*/  LDCU.64 UR8, c[0x4][URZ] ;  /* 0x01000000ff0877ac */ /* 0x000e240008000a00 */
[----:B------:R-:W-:Y:S01]  /*3b60*/  LOP3.LUT R19, R2, 0x80000000, RZ, 0xfc, !PT ;  /* 0x8000000002137812 */ /* 0x000fe200078efcff */
[----:B------:R-:W-:Y:S01]  /*3b70*/  UMOV UR5, URZ ;  /* 0x000000ff00057c82 */ /* 0x000fe20008000000 */
[----:B------:R-:W-:-:S05]  /*3b80*/  UMOV UR4, URZ ;  /* 0x000000ff00047c82 */ /* 0x000fca0008000000 */
.L_x_79:
[----:B0-----:R-:W-:Y:S02]  /*3b90*/  IMAD.U32 R14, RZ, RZ, UR8 ;  /* 0x00000008ff0e7e24 */ /* 0x001fe4000f8e00ff */
[----:B------:R-:W-:-:S05]  /*3ba0*/  IMAD.U32 R15, RZ, RZ, UR9 ;  /* 0x00000009ff0f7e24 */ /* 0x000fca000f8e00ff */
        /* <DEDUP_REMOVED lines=14> */
[----:B------:R-:W-:Y:S02]  /*3c90*/  LOP3.LUT P0, RZ, R6, 0x1f, RZ, 0xc0, !PT ;  /* 0x0000001f06ff7812 */ /* 0x000fe4000780c0ff */
[----:B------:R-:W-:-:S04]  /*3ca0*/  IADD3 R0, PT, PT, R0, -0x80, RZ ;  /* 0xffffff8000007810 */ /* 0x000fc80007ffe0ff */
[----:B------:R-:W-:-:S05]  /*3cb0*/  SHF.R.U32.HI R0, RZ, 0x5, R0 ;  /* 0x00000005ff007819 */ /* 0x000fca0000011600 */
[----:B------:R-:W-:-:S05]  /*3cc0*/  IMAD R14, R0, -0x4, R1 ;  /* 0xfffffffc000e7824 */ /* 0x000fca00078e0201 */
[----:B------:R-:W2:Y:S04]  /*3cd0*/  LDL R0, [R14+0x18] ;  /* 0x000018000e007983 */ /* 0x000ea80000100800 */
[----:B------:R-:W2:Y:S04]  /*3ce0*/  LDL R5, [R14+0x14] ;  /* 0x000014000e057983 */ /* 0x000ea80000100800 */
[----:B------:R-:W3:Y:S01]  /*3cf0*/  @P0 LDL R2, [R14+0x10] ;  /* 0x000010000e020983 */ /* 0x000ee20000100800 */
[----:B------:R-:W-:Y:S01]  /*3d00*/  LOP3.LUT R6, R6, 0x1f, RZ, 0xc0, !PT ;  /* 0x0000001f06067812 */ /* 0x000fe200078ec0ff */
[----:B------:R-:W-:Y:S01]  /*3d10*/  UMOV UR4, 0x54442d19 ;  /* 0x54442d1900047882 */ /* 0x000fe20000000000 */
[----:B------:R-:W-:Y:S01]  /*3d20*/  UMOV UR5, 0x3bf921fb ;  /* 0x3bf921fb00057882 */ /* 0x000fe20000000000 */
[----:B------:R-:W-:-:S02]  /*3d30*/  ISETP.GE.AND P1, PT, R11, RZ, PT ;  /* 0x000000ff0b00720c */ /* 0x000fc40003f26270 */
[-C--:B--2---:R-:W-:Y:S02]  /*3d40*/  @P0 SHF.L.W.U32.HI R0, R5, R6.reuse, R0 ;  /* 0x0000000605000219 */ /* 0x084fe40000010e00 */
[----:B---3--:R-:W-:Y:S02]  /*3d50*/  @P0 SHF.L.W.U32.HI R5, R2, R6, R5 ;  /* 0x0000000602050219 */ /* 0x008fe40000010e05 */
        /* <DEDUP_REMOVED lines=8> */
[----:B------:R-:W-:-:S03]  /*3de0*/  LOP3.LUT R11, R2, R11, RZ, 0x3c, !PT ;  /* 0x0000000b020b7212 */ /* 0x000fc600078e3cff */
[----:B------:R-:W-:Y:S01]  /*3df0*/  @!P1 IMAD.MOV.U32 R15, RZ, RZ, R0 ;  /* 0x000000ffff0f9224 */ /* 0x000fe200078e0000 */
[----:B------:R-:W1:Y:S01]  /*3e00*/  I2F.F64.S64 R12, R12 ;  /* 0x0000000c000c7312 */ /* 0x000e620000301c00 */
[----:B------:R-:W-:Y:S01]  /*3e10*/  ISETP.GE.AND P0, PT, R11, RZ, PT ;  /* 0x000000ff0b00720c */ /* 0x000fe20003f06270 */
[----:B-1----:R-:W-:-:S10]  /*3e20*/  DMUL R18, R12, UR4 ;  /* 0x000000040c127c28 */ /* 0x002fd40008000000 */
[----:B------:R-:W1:Y:S02]  /*3e30*/  F2F.F32.F64 R18, R18 ;  /* 0x0000001200127310 */ /* 0x000e640000301000 */
[----:B01----:R-:W-:-:S07]  /*3e40*/  FSEL R14, -R18, R18, !P0 ;  /* 0x00000012120e7208 */ /* 0x003fce0004000100 */
.L_x_78:
[----:B------:R-:W-:Y:S05]  /*3e50*/  BSYNC.RECONVERGENT B1 ;  /* 0x0000000000017941 */ /* 0x000fea0003800200 */
.L_x_77:
[----:B------:R-:W-:Y:S01]  /*3e60*/  FMUL R2, R14, R14 ;  /* 0x0000000e0e027220 */ /* 0x000fe20000400000 */
[C---:B------:R-:W-:Y:S01]  /*3e70*/  LOP3.LUT R0, R15.reuse, 0x1, RZ, 0xc0, !PT ;  /* 0x000000010f007812 */ /* 0x040fe200078ec0ff */
[----:B------:R-:W-:Y:S01]  /*3e80*/  VIADD R15, R15, 0x1 ;  /* 0x000000010f0f7836 */ /* 0x000fe20000000000 */
[----:B------:R-:W-:Y:S01]  /*3e90*/  MOV R5, 0x3c0885e4 ;  /* 0x3c0885e400057802 */ /* 0x000fe20000000f00 */
[----:B------:R-:W-:Y:S01]  /*3ea0*/  FFMA R17, R2, R17, -0.0013887860113754868507 ;  /* 0xbab607ed02117423 */ /* 0x000fe20000000011 */
[----:B------:R-:W-:Y:S01]  /*3eb0*/  ISETP.NE.U32.AND P0, PT, R0, 0x1, PT ;  /* 0x000000010000780c */ /* 0x000fe20003f05070 */
[----:B------:R-:W-:Y:S01]  /*3ec0*/  IMAD.MOV.U32 R6, RZ, RZ, 0x3e2aaaa8 ;  /* 0x3e2aaaa8ff067424 */ /* 0x000fe200078e00ff */
[----:B------:R-:W-:Y:S01]  /*3ed0*/  LOP3.LUT P1, RZ, R15, 0x2, RZ, 0xc0, !PT ;  /* 0x000000020fff7812 */ /* 0x000fe2000782c0ff */
[----:B------:R-:W-:Y:S01]  /*3ee0*/  FADD R16, -R16, 1 ;  /* 0x3f80000010107421 */ /* 0x000fe20000000100 */
[----:B------:R-:W-:Y:S02]  /*3ef0*/  FSEL R17, R17, -0.00019574658654164522886, P0 ;  /* 0xb94d415311117808 */ /* 0x000fe40000000000 */
[----:B------:R-:W-:-:S02]  /*3f00*/  FSEL R5, R5, 0.041666727513074874878, !P0 ;  /* 0x3d2aaabb05057808 */ /* 0x000fc40004000000 */
[----:B------:R-:W-:Y:S02]  /*3f10*/  FSEL R0, R14, 1, !P0 ;  /* 0x3f8000000e007808 */ /* 0x000fe40004000000 */
[----:B------:R-:W-:Y:S01]  /*3f20*/  FSEL R6, -R6, -0.4999999701976776123, !P0 ;  /* 0xbeffffff06067808 */ /* 0x000fe20004000100 */
[C---:B------:R-:W-:Y:S02]  /*3f30*/  FFMA R17, R2.reuse, R17, R5 ;  /* 0x0000001102117223 */ /* 0x040fe40000000005 */
[C---:B------:R-:W-:Y:S02]  /*3f40*/  FFMA R5, R2.reuse, R0, RZ ;  /* 0x0000000002057223 */ /* 0x040fe400000000ff */
[----:B------:R-:W-:-:S04]  /*3f50*/  FFMA R6, R2, R17, R6 ;  /* 0x0000001102067223 */ /* 0x000fc80000000006 */
[----:B------:R-:W-:-:S04]  /*3f60*/  FFMA R10, R5, R6, R0 ;  /* 0x00000006050a7223 */ /* 0x000fc80000000000 */
[----:B------:R-:W-:-:S07]  /*3f70*/  @P1 FADD R10, RZ, -R10 ;  /* 0x8000000aff0a1221 */ /* 0x000fce0000000000 */
.L_x_54:
[----:B------:R-:W-:Y:S05]  /*3f80*/  BSYNC.RECONVERGENT B0 ;  /* 0x0000000000007941 */ /* 0x000fea0003800200 */
.L_x_52:
[----:B------:R-:W-:Y:S01]  /*3f90*/  FMUL R5, R25, R25 ;  /* 0x0000001919057220 */ /* 0x000fe20000400000 */
[----:B------:R-:W-:Y:S02]  /*3fa0*/  VIADD R0, R24, 0x1800000 ;  /* 0x0180000018007836 */ /* 0x000fe40000000000 */
[----:B------:R-:W-:Y:S01]  /*3fb0*/  FMUL R11, R10, 57.295780181884765625 ;  /* 0x42652ee10a0b7820 */ /* 0x000fe20000400000 */
[----:B------:R-:W-:Y:S01]  /*3fc0*/  BSSY.RECONVERGENT B0, `(.L_x_80) ;  /* 0x0000013000007945 */ /* 0x000fe20003800200 */
[----:B------:R-:W-:Y:S01]  /*3fd0*/  FFMA R5, R26, R26, R5 ;  /* 0x0000001a1a057223 */ /* 0x000fe20000000005 */
[----:B------:R-:W-:Y:S01]  /*3fe0*/  LOP3.LUT R0, R0, 0x7f800000, RZ, 0xc0, !PT ;  /* 0x7f80000000007812 */ /* 0x000fe200078ec0ff */
[----:B------:R-:W-:-:S03]  /*3ff0*/  FMUL R3, R11, R3 ;  /* 0x000000030b037220 */ /* 0x000fc60000400000 */
[----:B------:R-:W-:Y:S02]  /*4000*/  FSETP.NEU.AND P0, PT, R5, RZ, PT ;  /* 0x000000ff0500720b */ /* 0x000fe40003f0d000 */
[----:B------:R-:W-:-:S11]  /*4010*/  ISETP.GT.U32.AND P1, PT, R0, 0x1ffffff, PT ;  /* 0x01ffffff0000780c */ /* 0x000fd60003f24070 */
[----:B------:R-:W-:Y:S01]  /*4020*/  @P0 FMUL R16, R16, 57.295780181884765625 ;  /* 0x42652ee110100820 */ /* 0x000fe20000400000 */
[CC--:B------:R-:W-:Y:S01]  /*4030*/  @P0 FMUL R5, R11.reuse, R4.reuse ;  /* 0x000000040b050220 */ /* 0x0c0fe20000400000 */
[----:B------:R-:W-:Y:S02]  /*4040*/  @!P0 FMUL R2, R11, -R4 ;  /* 0x800000040b028220 */ /* 0x000fe40000400000 */
[C---:B------:R-:W-:Y:S01]  /*4050*/  @P0 FFMA R3, R16.reuse, R26, R3 ;  /* 0x0000001a10030223 */ /* 0x040fe20000000003 */
[----:B------:R-:W-:Y:S01]  /*4060*/  @P0 FFMA R2, R16, R25, -R5 ;  /* 0x0000001910020223 */ /* 0x000fe20000000805 */
[----:B------:R-:W-:Y:S06]  /*4070*/  @P1 BRA `(.L_x_81) ;  /* 0x00000000000c1947 */ /* 0x000fec0003800000 */
[----:B------:R-:W-:-:S07]  /*4080*/  MOV R4, 0x40a0 ;  /* 0x000040a000047802 */ /* 0x000fce0000000f00 */
[----:B------:R-:W-:Y:S05]  /*4090*/  CALL.REL.NOINC `($__internal_1_$__cuda_sm20_rcp_rn_f32_slowpath) ;  /* 0x0000000400a47944 */ /* 0x000fea0003c00000 */
[----:B------:R-:W-:Y:S05]  /*40a0*/  BRA `(.L_x_82) ;  /* 0x0000000000107947 */ /* 0x000fea0003800000 */
.L_x_81:
[----:B------:R-:W0:Y:S02]  /*40b0*/  MUFU.RCP R5, R24 ;  /* 0x0000001800057308 */ /* 0x000e240000001000 */
[----:B0-----:R-:W-:-:S04]  /*40c0*/  FFMA R0, R24, R5, -1 ;  /* 0xbf80000018007423 */ /* 0x001fc80000000005 */
[----:B------:R-:W-:-:S04]  /*40d0*/  FADD.FTZ R0, -R0, -RZ ;  /* 0x800000ff00007221 */ /* 0x000fc80000010100 */
[----:B------:R-:W-:-:S07]  /*40e0*/  FFMA R0, R5, R0, R5 ;  /* 0x0000000005007223 */ /* 0x000fce0000000005 */
.L_x_82:
[----:B------:R-:W-:Y:S05]  /*40f0*/  BSYNC.RECONVERGENT B0 ;  /* 0x0000000000007941 */ /* 0x000fea0003800200 */
.L_x_80:
[C-C-:B------:R-:W-:Y:S01]  /*4100*/  FFMA R3, -R0.reuse, R3, R7.reuse ;  /* 0x0000000300037223 */ /* 0x140fe20000000107 */
[----:B------:R-:W-:-:S03]  /*4110*/  FFMA R2, R0, R2, R7 ;  /* 0x0000000200027223 */ /* 0x000fc60000000007 */
[----:B------:R-:W-:Y:S01]  /*4120*/  FADD R3, R3, 1 ;  /* 0x3f80000003037421 */ /* 0x000fe20000000000 */
[----:B------:R-:W-:-:S04]  /*4130*/  FADD R5, R2, 1 ;  /* 0x3f80000002057421 */ /* 0x000fc80000000000 */
[----:B------:R-:W-:Y:S04]  /*4140*/  STG.E desc[UR6][R8.64], R3 ;  /* 0x0000000308007986 */ /* 0x000fe8000c101906 */
[----:B------:R-:W-:Y:S01]  /*4150*/  STG.E desc[UR6][R8.64+0x4], R5 ;  /* 0x0000040508007986 */ /* 0x000fe2000c101906 */
[----:B------:R-:W-:Y:S05]  /*4160*/  EXIT ;  /* 0x000000000000794d */ /* 0x000fea0003800000 */
        .weak           $__internal_0_$__cuda_sm20_div_rn_f64_full
        .type           $__internal_0_$__cuda_sm20_div_rn_f64_full,@function
        .size           $__internal_0_$__cuda_sm20_div_rn_f64_full,($__internal_1_$__cuda_sm20_rcp_rn_f32_slowpath - $__internal_0_$__cuda_sm20_div_rn_f64_full)
$__internal_0_$__cuda_sm20_div_rn_f64_full:
[C---:B------:R-:W-:Y:S01]  /*4170*/  FSETP.GEU.AND P0, PT, |R13|.reuse, 1.469367938527859385e-39, PT ;  /* 0x001000000d00780b */ /* 0x040fe20003f0e200 */
[----:B------:R-:W-:Y:S01]  /*4180*/  IMAD.MOV.U32 R16, RZ, RZ, 0x1 ;  /* 0x00000001ff107424 */ /* 0x000fe200078e00ff */
[----:B------:R-:W-:Y:S01]  /*4190*/  LOP3.LUT R10, R13, 0x800fffff, RZ, 0xc0, !PT ;  /* 0x800fffff0d0a7812 */ /* 0x000fe200078ec0ff */
[----:B------:R-:W-:Y:S01]  /*41a0*/  IMAD.MOV.U32 R0, RZ, RZ, 0x1ca00000 ;  /* 0x1ca00000ff007424 */ /* 0x000fe200078e00ff */
[C---:B------:R-:W-:Y:S01]  /*41b0*/  FSETP.GEU.AND P2, PT, |R15|.reuse, 1.469367938527859385e-39, PT ;  /* 0x001000000f00780b */ /* 0x040fe20003f4e200 */
[----:B------:R-:W-:Y:S01]  /*41c0*/  BSSY.RECONVERGENT B2, `(.L_x_83) ;  /* 0x0000052000027945 */ /* 0x000fe20003800200 */
[----:B------:R-:W-:Y:S02]  /*41d0*/  LOP3.LUT R11, R10, 0x3ff00000, RZ, 0xfc, !PT ;  /* 0x3ff000000a0b7812 */ /* 0x000fe400078efcff */
[----:B------:R-:W-:Y:S02]  /*41e0*/  MOV R10, R12 ;  /* 0x0000000c000a7202 */ /* 0x000fe40000000f00 */
[----:B------:R-:W-:-:S02]  /*41f0*/  LOP3.LUT R2, R15, 0x7ff00000, RZ, 0xc0, !PT ;  /* 0x7ff000000f027812 */ /* 0x000fc400078ec0ff */
[----:B------:R-:W-:Y:S01]  /*4200*/  LOP3.LUT R27, R13, 0x7ff00000, RZ, 0xc0, !PT ;  /* 0x7ff000000d1b7812 */ /* 0x000fe200078ec0ff */
[----:B------:R-:W-:-:S03]  /*4210*/  @!P0 DMUL R10, R12, 8.98846567431157953865e+307 ;  /* 0x7fe000000c0a8828 */ /* 0x000fc60000000000 */
[C---:B------:R-:W-:Y:S02]  /*4220*/  ISETP.GE.U32.AND P1, PT, R2.reuse, R27, PT ;  /* 0x0000001b0200720c */ /* 0x040fe40003f26070 */
[----:B------:R-:W-:Y:S01]  /*4230*/  @!P2 LOP3.LUT R19, R13, 0x7ff00000, RZ, 0xc0, !PT ;  /* 0x7ff000000d13a812 */ /* 0x000fe200078ec0ff */
[----:B------:R-:W0:Y:S01]  /*4240*/  MUFU.RCP64H R17, R11 ;  /* 0x0000000b00117308 */ /* 0x000e220000001800 */
[----:B------:R-:W-:Y:S02]  /*4250*/  @!P2 MOV R22, RZ ;  /* 0x000000ff0016a202 */ /* 0x000fe40000000f00 */
[----:B------:R-:W-:Y:S02]  /*4260*/  @!P2 ISETP.GE.U32.AND P3, PT, R2, R19, PT ;  /* 0x000000130200a20c */ /* 0x000fe40003f66070 */
[----:B------:R-:W-:Y:S02]  /*4270*/  @!P0 LOP3.LUT R27, R11, 0x7ff00000, RZ, 0xc0, !PT ;  /* 0x7ff000000b1b8812 */ /* 0x000fe400078ec0ff */
[----:B------:R-:W-:Y:S01]  /*4280*/  @!P2 SEL R19, R0, 0x63400000, !P3 ;  /* 0x634000000013a807 */ /* 0x000fe20005800000 */
[----:B0-----:R-:W-:-:S08]  /*4290*/  DFMA R20, R16, -R10, 1 ;  /* 0x3ff000001014742b */ /* 0x001fd0000000080a */
[----:B------:R-:W-:-:S08]  /*42a0*/  DFMA R20, R20, R20, R20 ;  /* 0x000000141414722b */ /* 0x000fd00000000014 */
[----:B------:R-:W-:Y:S01]  /*42b0*/  DFMA R20, R16, R20, R16 ;  /* 0x000000141014722b */ /* 0x000fe20000000010 */
[--C-:B------:R-:W-:Y:S02]  /*42c0*/  @!P2 LOP3.LUT R16, R19, 0x80000000, R15.reuse, 0xf8, !PT ;  /* 0x800000001310a812 */ /* 0x100fe400078ef80f */
[----:B------:R-:W-:Y:S02]  /*42d0*/  SEL R17, R0, 0x63400000, !P1 ;  /* 0x6340000000117807 */ /* 0x000fe40004800000 */
[----:B------:R-:W-:Y:S01]  /*42e0*/  @!P2 LOP3.LUT R23, R16, 0x100000, RZ, 0xfc, !PT ;  /* 0x001000001017a812 */ /* 0x000fe200078efcff */
[----:B------:R-:W-:Y:S02]  /*42f0*/  IMAD.MOV.U32 R16, RZ, RZ, R14 ;  /* 0x000000ffff107224 */ /* 0x000fe400078e000e */
[----:B------:R-:W-:Y:S01]  /*4300*/  DFMA R18, R20, -R10, 1 ;  /* 0x3ff000001412742b */ /* 0x000fe2000000080a */
[----:B------:R-:W-:-:S06]  /*4310*/  LOP3.LUT R17, R17, 0x800fffff, R15, 0xf8, !PT ;  /* 0x800fffff11117812 */ /* 0x000fcc00078ef80f */
[----:B------:R-:W-:Y:S02]  /*4320*/  @!P2 DFMA R16, R16, 2, -R22 ;  /* 0x400000001010a82b */ /* 0x000fe40000000816 */
[----:B------:R-:W-:-:S08]  /*4330*/  DFMA R18, R20, R18, R20 ;  /* 0x000000121412722b */ /* 0x000fd00000000014 */
[----:B------:R-:W-:-:S08]  /*4340*/  DMUL R20, R18, R16 ;  /* 0x0000001012147228 */ /* 0x000fd00000000000 */
[----:B------:R-:W-:-:S08]  /*4350*/  DFMA R22, R20, -R10, R16 ;  /* 0x8000000a1416722b */ /* 0x000fd00000000010 */
[----:B------:R-:W-:Y:S01]  /*4360*/  DFMA R22, R18, R22, R20 ;  /* 0x000000161216722b */ /* 0x000fe20000000014 */
[----:B------:R-:W-:Y:S01]  /*4370*/  IMAD.MOV.U32 R18, RZ, RZ, R2 ;  /* 0x000000ffff127224 */ /* 0x000fe200078e0002 */
[----:B------:R-:W-:Y:S01]  /*4380*/  @!P2 LOP3.LUT R18, R17, 0x7ff00000, RZ, 0xc0, !PT ;  /* 0x7ff000001112a812 */ /* 0x000fe200078ec0ff */
[----:B------:R-:W-:-:S04]  /*4390*/  VIADD R20, R27, 0xffffffff ;  /* 0xffffffff1b147836 */ /* 0x000fc80000000000 */
[----:B------:R-:W-:-:S05]  /*43a0*/  VIADD R19, R18, 0xffffffff ;  /* 0xffffffff12137836 */ /* 0x000fca0000000000 */
[----:B------:R-:W-:-:S04]  /*43b0*/  ISETP.GT.U32.AND P0, PT, R19, 0x7feffffe, PT ;  /* 0x7feffffe1300780c */ /* 0x000fc80003f04070 */
[----:B------:R-:W-:-:S13]  /*43c0*/  ISETP.GT.U32.OR P0, PT, R20, 0x7feffffe, P0 ;  /* 0x7feffffe1400780c */ /* 0x000fda0000704470 */
[----:B------:R-:W-:Y:S05]  /*43d0*/  @P0 BRA `(.L_x_84) ;  /* 0x00000000006c0947 */ /* 0x000fea0003800000 */
[----:B------:R-:W-:-:S04]  /*43e0*/  LOP3.LUT R15, R13, 0x7ff00000, RZ, 0xc0, !PT ;  /* 0x7ff000000d0f7812 */ /* 0x000fc800078ec0ff */
[CC--:B------:R-:W-:Y:S02]  /*43f0*/  VIADDMNMX R14, R2.reuse, -R15.reuse, 0xb9600000, !PT ;  /* 0xb9600000020e7446 */ /* 0x0c0fe4000780090f */
[----:B------:R-:W-:Y:S02]  /*4400*/  ISETP.GE.U32.AND P0, PT, R2, R15, PT ;  /* 0x0000000f0200720c */ /* 0x000fe40003f06070 */
[----:B------:R-:W-:Y:S02]  /*4410*/  VIMNMX R14, PT, PT, R14, 0x46a00000, PT ;  /* 0x46a000000e0e7848 */ /* 0x000fe40003fe0100 */
[----:B------:R-:W-:-:S04]  /*4420*/  SEL R15, R0, 0x63400000, !P0 ;  /* 0x63400000000f7807 */ /* 0x000fc80004000000 */
[----:B------:R-:W-:Y:S01]  /*4430*/  IADD3 R0, PT, PT, -R15, R14, RZ ;  /* 0x0000000e0f007210 */ /* 0x000fe20007ffe1ff */
[----:B------:R-:W-:-:S04]  /*4440*/  IMAD.MOV.U32 R14, RZ, RZ, RZ ;  /* 0x000000ffff0e7224 */ /* 0x000fc800078e00ff */
[----:B------:R-:W-:-:S06]  /*4450*/  VIADD R15, R0, 0x7fe00000 ;  /* 0x7fe00000000f7836 */ /* 0x000fcc0000000000 */
[----:B------:R-:W-:-:S10]  /*4460*/  DMUL R20, R22, R14 ;  /* 0x0000000e16147228 */ /* 0x000fd40000000000 */
[----:B------:R-:W-:-:S13]  /*4470*/  FSETP.GTU.AND P0, PT, |R21|, 1.469367938527859385e-39, PT ;  /* 0x001000001500780b */ /* 0x000fda0003f0c200 */
[----:B------:R-:W-:Y:S05]  /*4480*/  @P0 BRA `(.L_x_85) ;  /* 0x0000000000940947 */ /* 0x000fea0003800000 */
[----:B------:R-:W-:Y:S01]  /*4490*/  DFMA R10, R22, -R10, R16 ;  /* 0x8000000a160a722b */ /* 0x000fe20000000010 */
[----:B------:R-:W-:-:S09]  /*44a0*/  IMAD.MOV.U32 R14, RZ, RZ, RZ ;  /* 0x000000ffff0e7224 */ /* 0x000fd200078e00ff */
[C---:B------:R-:W-:Y:S02]  /*44b0*/  FSETP.NEU.AND P0, PT, R11.reuse, RZ, PT ;  /* 0x000000ff0b00720b */ /* 0x040fe40003f0d000 */
[----:B------:R-:W-:-:S04]  /*44c0*/  LOP3.LUT R13, R11, 0x80000000, R13, 0x48, !PT ;  /* 0x800000000b0d7812 */ /* 0x000fc800078e480d */
[----:B------:R-:W-:-:S07]  /*44d0*/  LOP3.LUT R15, R13, R15, RZ, 0xfc, !PT ;  /* 0x0000000f0d0f7212 */ /* 0x000fce00078efcff */
[----:B------:R-:W-:Y:S05]  /*44e0*/  @!P0 BRA `(.L_x_85) ;  /* 0x00000000007c8947 */ /* 0x000fea0003800000 */
[----:B------:R-:W-:Y:S01]  /*44f0*/  IADD3 R11, PT, PT, -R0, RZ, RZ ;  /* 0x000000ff000b7210 */ /* 0x000fe20007ffe1ff */
[----:B------:R-:W-:Y:S01]  /*4500*/  IMAD.MOV.U32 R10, RZ, RZ, RZ ;  /* 0x000000ffff0a7224 */ /* 0x000fe200078e00ff */
[----:B------:R-:W-:-:S05]  /*4510*/  DMUL.RP R14, R22, R14 ;  /* 0x0000000e160e7228 */ /* 0x000fca0000008000 */
[----:B------:R-:W-:-:S05]  /*4520*/  DFMA R10, R20, -R10, R22 ;  /* 0x8000000a140a722b */ /* 0x000fca0000000016 */
[----:B------:R-:W-:Y:S02]  /*4530*/  LOP3.LUT R13, R15, R13, RZ, 0x3c, !PT ;  /* 0x0000000d0f0d7212 */ /* 0x000fe400078e3cff */
[----:B------:R-:W-:-:S04]  /*4540*/  IADD3 R10, PT, PT, -R0, -0x43300000, RZ ;  /* 0xbcd00000000a7810 */ /* 0x000fc80007ffe1ff */
[----:B------:R-:W-:-:S04]  /*4550*/  FSETP.NEU.AND P0, PT, |R11|, R10, PT ;  /* 0x0000000a0b00720b */ /* 0x000fc80003f0d200 */
[----:B------:R-:W-:Y:S02]  /*4560*/  FSEL R20, R14, R20, !P0 ;  /* 0x000000140e147208 */ /* 0x000fe40004000000 */
[----:B------:R-:W-:Y:S01]  /*4570*/  FSEL R21, R13, R21, !P0 ;  /* 0x000000150d157208 */ /* 0x000fe20004000000 */
[----:B------:R-:W-:Y:S06]  /*4580*/  BRA `(.L_x_85) ;  /* 0x0000000000547947 */ /* 0x000fec0003800000 */
.L_x_84:
[----:B------:R-:W-:-:S14]  /*4590*/  DSETP.NAN.AND P0, PT, R14, R14, PT ;  /* 0x0000000e0e00722a */ /* 0x000fdc0003f08000 */
[----:B------:R-:W-:Y:S05]  /*45a0*/  @P0 BRA `(.L_x_86) ;  /* 0x0000000000440947 */ /* 0x000fea0003800000 */
[----:B------:R-:W-:-:S14]  /*45b0*/  DSETP.NAN.AND P0, PT, R12, R12, PT ;  /* 0x0000000c0c00722a */ /* 0x000fdc0003f08000 */
[----:B------:R-:W-:Y:S05]  /*45c0*/  @P0 BRA `(.L_x_87) ;  /* 0x0000000000300947 */ /* 0x000fea0003800000 */
[----:B------:R-:W-:Y:S01]  /*45d0*/  ISETP.NE.AND P0, PT, R18, R27, PT ;  /* 0x0000001b1200720c */ /* 0x000fe20003f05270 */
[----:B------:R-:W-:Y:S02]  /*45e0*/  IMAD.MOV.U32 R20, RZ, RZ, 0x0 ;  /* 0x00000000ff147424 */ /* 0x000fe400078e00ff */
[----:B------:R-:W-:-:S10]  /*45f0*/  IMAD.MOV.U32 R21, RZ, RZ, -0x80000 ;  /* 0xfff80000ff157424 */ /* 0x000fd400078e00ff */
[----:B------:R-:W-:Y:S05]  /*4600*/  @!P0 BRA `(.L_x_85) ;  /* 0x0000000000348947 */ /* 0x000fea0003800000 */
[----:B------:R-:W-:Y:S02]  /*4610*/  ISETP.NE.AND P0, PT, R18, 0x7ff00000, PT ;  /* 0x7ff000001200780c */ /* 0x000fe40003f05270 */
[----:B------:R-:W-:Y:S02]  /*4620*/  LOP3.LUT R21, R15, 0x80000000, R13, 0x48, !PT ;  /* 0x800000000f157812 */ /* 0x000fe400078e480d */
[----:B------:R-:W-:-:S13]  /*4630*/  ISETP.EQ.OR P0, PT, R27, RZ, !P0 ;  /* 0x000000ff1b00720c */ /* 0x000fda0004702670 */
[----:B------:R-:W-:Y:S02]  /*4640*/  @P0 LOP3.LUT R0, R21, 0x7ff00000, RZ, 0xfc, !PT ;  /* 0x7ff0000015000812 */ /* 0x000fe400078efcff */
[----:B------:R-:W-:Y:S01]  /*4650*/  @!P0 MOV R20, RZ ;  /* 0x000000ff00148202 */ /* 0x000fe20000000f00 */
[----:B------:R-:W-:Y:S02]  /*4660*/  @P0 IMAD.MOV.U32 R20, RZ, RZ, RZ ;  /* 0x000000ffff140224 */ /* 0x000fe400078e00ff */
[----:B------:R-:W-:Y:S01]  /*4670*/  @P0 IMAD.MOV.U32 R21, RZ, RZ, R0 ;  /* 0x000000ffff150224 */ /* 0x000fe200078e0000 */
[----:B------:R-:W-:Y:S06]  /*4680*/  BRA `(.L_x_85) ;  /* 0x0000000000147947 */ /* 0x000fec0003800000 */
.L_x_87:
[----:B------:R-:W-:Y:S01]  /*4690*/  LOP3.LUT R21, R13, 0x80000, RZ, 0xfc, !PT ;  /* 0x000800000d157812 */ /* 0x000fe200078efcff */
[----:B------:R-:W-:Y:S01]  /*46a0*/  IMAD.MOV.U32 R20, RZ, RZ, R12 ;  /* 0x000000ffff147224 */ /* 0x000fe200078e000c */
[----:B------:R-:W-:Y:S06]  /*46b0*/  BRA `(.L_x_85) ;  /* 0x0000000000087947 */ /* 0x000fec0003800000 */
.L_x_86:
[----:B------:R-:W-:Y:S02]  /*46c0*/  LOP3.LUT R21, R15, 0x80000, RZ, 0xfc, !PT ;  /* 0x000800000f157812 */ /* 0x000fe400078efcff */
[----:B------:R-:W-:-:S07]  /*46d0*/  MOV R20, R14 ;  /* 0x0000000e00147202 */ /* 0x000fce0000000f00 */
.L_x_85:
[----:B------:R-:W-:Y:S05]  /*46e0*/  BSYNC.RECONVERGENT B2 ;  /* 0x0000000000027941 */ /* 0x000fea0003800200 */
.L_x_83:
[----:B------:R-:W-:Y:S02]  /*46f0*/  IMAD.MOV.U32 R29, RZ, RZ, 0x0 ;  /* 0x00000000ff1d7424 */ /* 0x000fe400078e00ff */
[----:B------:R-:W-:Y:S02]  /*4700*/  IMAD.MOV.U32 R2, RZ, RZ, R20 ;  /* 0x000000ffff027224 */ /* 0x000fe400078e0014 */
[----:B------:R-:W-:Y:S01]  /*4710*/  IMAD.MOV.U32 R11, RZ, RZ, R21 ;  /* 0x000000ffff0b7224 */ /* 0x000fe200078e0015 */
[----:B------:R-:W-:Y:S06]  /*4720*/  RET.REL.NODEC R28 `(_Z3p2pPfS_fm) ;  /* 0xffffffb81c347950 */ /* 0x000fec0003c3ffff */
        .weak           $__internal_1_$__cuda_sm20_rcp_rn_f32_slowpath
        .type           $__internal_1_$__cuda_sm20_rcp_rn_f32_slowpath,@function
        .size           $__internal_1_$__cuda_sm20_rcp_rn_f32_slowpath,($__internal_2_$__cuda_sm20_sqrt_rn_f32_slowpath - $__internal_1_$__cuda_sm20_rcp_rn_f32_slowpath)
$__internal_1_$__cuda_sm20_rcp_rn_f32_slowpath:
[----:B------:R-:W-:Y:S01]  /*4730*/  SHF.L.U32 R0, R24, 0x1, RZ ;  /* 0x0000000118007819 */ /* 0x000fe200000006ff */
[----:B------:R-:W-:Y:S03]  /*4740*/  BSSY.RECONVERGENT B1, `(.L_x_88) ;  /* 0x0000030000017945 */ /* 0x000fe60003800200 */
[----:B------:R-:W-:-:S04]  /*4750*/  SHF.R.U32.HI R13, RZ, 0x18, R0 ;  /* 0x00000018ff0d7819 */ /* 0x000fc80000011600 */
[----:B------:R-:W-:-:S13]  /*4760*/  ISETP.NE.U32.AND P0, PT, R13, RZ, PT ;  /* 0x000000ff0d00720c */ /* 0x000fda0003f05070 */
[----:B------:R-:W-:Y:S05]  /*4770*/  @P0 BRA `(.L_x_89) ;  /* 0x0000000000280947 */ /* 0x000fea0003800000 */
[----:B------:R-:W-:-:S05]  /*4780*/  IMAD.SHL.U32 R0, R24, 0x2, RZ ;  /* 0x0000000218007824 */ /* 0x000fca00078e00ff */
[----:B------:R-:W-:-:S13]  /*4790*/  ISETP.NE.AND P0, PT, R0, RZ, PT ;  /* 0x000000ff0000720c */ /* 0x000fda0003f05270 */
[----:B------:R-:W-:Y:S01]  /*47a0*/  @P0 FFMA R6, R24, 1.84467440737095516160e+19, RZ ;  /* 0x5f80000018060823 */ /* 0x000fe200000000ff */
[----:B------:R-:W-:Y:S08]  /*47b0*/  @!P0 MUFU.RCP R5, R24 ;  /* 0x0000001800058308 */ /* 0x000ff00000001000 */
[----:B------:R-:W0:Y:S02]  /*47c0*/  @P0 MUFU.RCP R11, R6 ;  /* 0x00000006000b0308 */ /* 0x000e240000001000 */
[----:B0-----:R-:W-:-:S04]  /*47d0*/  @P0 FFMA R0, R6, R11, -1 ;  /* 0xbf80000006000423 */ /* 0x001fc8000000000b */
[----:B------:R-:W-:-:S04]  /*47e0*/  @P0 FADD.FTZ R0, -R0, -RZ ;  /* 0x800000ff00000221 */ /* 0x000fc80000010100 */
[----:B------:R-:W-:-:S04]  /*47f0*/  @P0 FFMA R0, R11, R0, R11 ;  /* 0x000000000b000223 */ /* 0x000fc8000000000b */
[----:B------:R-:W-:Y:S01]  /*4800*/  @P0 FFMA R5, R0, 1.84467440737095516160e+19, RZ ;  /* 0x5f80000000050823 */ /* 0x000fe200000000ff */
[----:B------:R-:W-:Y:S06]  /*4810*/  BRA `(.L_x_90) ;  /* 0x0000000000887947 */ /* 0x000fec0003800000 */
.L_x_89:
[----:B------:R-:W-:-:S05]  /*4820*/  VIADD R15, R13, 0xffffff03 ;  /* 0xffffff030d0f7836 */ /* 0x000fca0000000000 */
[----:B------:R-:W-:-:S13]  /*4830*/  ISETP.GT.U32.AND P0, PT, R15, 0x1, PT ;  /* 0x000000010f00780c */ /* 0x000fda0003f04070 */
[----:B------:R-:W-:Y:S05]  /*4840*/  @P0 BRA `(.L_x_91) ;  /* 0x0000000000780947 */ /* 0x000fea0003800000 */
[----:B------:R-:W-:Y:S01]  /*4850*/  LOP3.LUT R0, R24, 0x7fffff, RZ, 0xc0, !PT ;  /* 0x007fffff18007812 */ /* 0x000fe200078ec0ff */
[----:B------:R-:W-:-:S03]  /*4860*/  IMAD.MOV.U32 R12, RZ, RZ, 0x3 ;  /* 0x00000003ff0c7424 */ /* 0x000fc600078e00ff */
[----:B------:R-:W-:Y:S02]  /*4870*/  LOP3.LUT R0, R0, 0x3f800000, RZ, 0xfc, !PT ;  /* 0x3f80000000007812 */ /* 0x000fe400078efcff */
[----:B------:R-:W-:Y:S02]  /*4880*/  SHF.L.U32 R12, R12, R15, RZ ;  /* 0x0000000f0c0c7219 */ /* 0x000fe400000006ff */
[----:B------:R-:W0:Y:S02]  /*4890*/  MUFU.RCP R5, R0 ;  /* 0x0000000000057308 */ /* 0x000e240000001000 */
[----:B0-----:R-:W-:-:S04]  /*48a0*/  FFMA R6, R0, R5, -1 ;  /* 0xbf80000000067423 */ /* 0x001fc80000000005 */
[----:B------:R-:W-:-:S04]  /*48b0*/  FADD.FTZ R6, -R6, -RZ ;  /* 0x800000ff06067221 */ /* 0x000fc80000010100 */
[CCC-:B------:R-:W-:Y:S01]  /*48c0*/  FFMA.RM R10, R5.reuse, R6.reuse, R5.reuse ;  /* 0x00000006050a7223 */ /* 0x1c0fe20000004005 */
[----:B------:R-:W-:-:S04]  /*48d0*/  FFMA.RP R11, R5, R6, R5 ;  /* 0x00000006050b7223 */ /* 0x000fc80000008005 */
[C---:B------:R-:W-:Y:S02]  /*48e0*/  LOP3.LUT R5, R10.reuse, 0x7fffff, RZ, 0xc0, !PT ;  /* 0x007fffff0a057812 */ /* 0x040fe400078ec0ff */
[----:B------:R-:W-:Y:S02]  /*48f0*/  FSETP.NEU.FTZ.AND P0, PT, R10, R11, PT ;  /* 0x0000000b0a00720b */ /* 0x000fe40003f1d000 */
[----:B------:R-:W-:Y:S02]  /*4900*/  LOP3.LUT R5, R5, 0x800000, RZ, 0xfc, !PT ;  /* 0x0080000005057812 */ /* 0x000fe400078efcff */
[----:B------:R-:W-:Y:S02]  /*4910*/  SEL R6, RZ, 0xffffffff, !P0 ;  /* 0xffffffffff067807 */ /* 0x000fe40004000000 */
[----:B------:R-:W-:Y:S02]  /*4920*/  LOP3.LUT R12, R12, R5, RZ, 0xc0, !PT ;  /* 0x000000050c0c7212 */ /* 0x000fe400078ec0ff */
[----:B------:R-:W-:-:S02]  /*4930*/  IADD3 R6, PT, PT, -R6, RZ, RZ ;  /* 0x000000ff06067210 */ /* 0x000fc40007ffe1ff */
[-C--:B------:R-:W-:Y:S02]  /*4940*/  SHF.R.U32.HI R12, RZ, R15.reuse, R12 ;  /* 0x0000000fff0c7219 */ /* 0x080fe4000001160c */
[----:B------:R-:W-:Y:S02]  /*4950*/  LOP3.LUT P1, RZ, R6, R15, R5, 0xf8, !PT ;  /* 0x0000000f06ff7212 */ /* 0x000fe4000782f805 */
[C---:B------:R-:W-:Y:S02]  /*4960*/  LOP3.LUT P0, RZ, R12.reuse, 0x1, RZ, 0xc0, !PT ;  /* 0x000000010cff7812 */ /* 0x040fe4000780c0ff */
[----:B------:R-:W-:-:S04]  /*4970*/  LOP3.LUT P2, RZ, R12, 0x2, RZ, 0xc0, !PT ;  /* 0x000000020cff7812 */ /* 0x000fc8000784c0ff */
[----:B------:R-:W-:Y:S02]  /*4980*/  PLOP3.LUT P0, PT, P0, P1, P2, 0xe0, 0x0 ;  /* 0x000000000000781c */ /* 0x000fe40000703c20 */
[----:B------:R-:W-:Y:S02]  /*4990*/  LOP3.LUT P1, RZ, R24, 0x7fffff, RZ, 0xc0, !PT ;  /* 0x007fffff18ff7812 */ /* 0x000fe4000782c0ff */
[----:B------:R-:W-:-:S05]  /*49a0*/  SEL R0, RZ, 0x1, !P0 ;  /* 0x00000001ff007807 */ /* 0x000fca0004000000 */
[----:B------:R-:W-:-:S05]  /*49b0*/  IMAD.MOV R0, RZ, RZ, -R0 ;  /* 0x000000ffff007224 */ /* 0x000fca00078e0a00 */
[----:B------:R-:W-:Y:S01]  /*49c0*/  ISETP.GE.AND P0, PT, R0, RZ, PT ;  /* 0x000000ff0000720c */ /* 0x000fe20003f06270 */
[----:B------:R-:W-:-:S05]  /*49d0*/  VIADD R0, R13, 0xffffff04 ;  /* 0xffffff040d007836 */ /* 0x000fca0000000000 */
[----:B------:R-:W-:-:S07]  /*49e0*/  SHF.R.U32.HI R5, RZ, R0, R5 ;  /* 0x00000000ff057219 */ /* 0x000fce0000011605 */
[----:B------:R-:W-:-:S05]  /*49f0*/  @!P0 VIADD R5, R5, 0x1 ;  /* 0x0000000105058836 */ /* 0x000fca0000000000 */
[----:B------:R-:W-:-:S04]  /*4a00*/  @!P1 SHF.L.U32 R5, R5, 0x1, RZ ;  /* 0x0000000105059819 */ /* 0x000fc800000006ff */
[----:B------:R-:W-:Y:S01]  /*4a10*/  LOP3.LUT R5, R5, 0x80000000, R24, 0xf8, !PT ;  /* 0x8000000005057812 */ /* 0x000fe200078ef818 */
[----:B------:R-:W-:Y:S06]  /*4a20*/  BRA `(.L_x_90) ;  /* 0x0000000000047947 */ /* 0x000fec0003800000 */
.L_x_91:
[----:B------:R0:W1:Y:S02]  /*4a30*/  MUFU.RCP R5, R24 ;  /* 0x0000001800057308 */ /* 0x0000640000001000 */
.L_x_90:
[----:B------:R-:W-:Y:S05]  /*4a40*/  BSYNC.RECONVERGENT B1 ;  /* 0x0000000000017941 */ /* 0x000fea0003800200 */
.L_x_88:
[----:B-1----:R-:W-:Y:S02]  /*4a50*/  IMAD.MOV.U32 R0, RZ, RZ, R5 ;  /* 0x000000ffff007224 */ /* 0x002fe400078e0005 */
[----:B------:R-:W-:-:S04]  /*4a60*/  IMAD.MOV.U32 R5, RZ, RZ, 0x0 ;  /* 0x00000000ff057424 */ /* 0x000fc800078e00ff */
[----:B0-----:R-:W-:Y:S05]  /*4a70*/  RET.REL.NODEC R4 `(_Z3p2pPfS_fm) ;  /* 0xffffffb404607950 */ /* 0x001fea0003c3ffff */
        .weak           $__internal_2_$__cuda_sm20_sqrt_rn_f32_slowpath
        .type           $__internal_2_$__cuda_sm20_sqrt_rn_f32_slowpath,@function
        .size           $__internal_2_$__cuda_sm20_sqrt_rn_f32_slowpath,($__internal_3_$__cuda_sm3x_div_rn_noftz_f32_slowpath - $__internal_2_$__cuda_sm20_sqrt_rn_f32_slowpath)
$__internal_2_$__cuda_sm20_sqrt_rn_f32_slowpath:
[----:B------:R-:W-:-:S13]  /*4a80*/  LOP3.LUT P0, RZ, R3, 0x7fffffff, RZ, 0xc0, !PT ;  /* 0x7fffffff03ff7812 */ /* 0x000fda000780c0ff */
[----:B------:R-:W-:Y:S01]  /*4a90*/  @!P0 IMAD.MOV.U32 R0, RZ, RZ, R3 ;  /* 0x000000ffff008224 */ /* 0x000fe200078e0003 */
[----:B------:R-:W-:Y:S06]  /*4aa0*/  @!P0 BRA `(.L_x_92) ;  /* 0x0000000000408947 */ /* 0x000fec0003800000 */
[----:B------:R-:W-:-:S13]  /*4ab0*/  FSETP.GEU.FTZ.AND P0, PT, R3, RZ, PT ;  /* 0x000000ff0300720b */ /* 0x000fda0003f1e000 */
[----:B------:R-:W-:Y:S01]  /*4ac0*/  @!P0 MOV R0, 0x7fffffff ;  /* 0x7fffffff00008802 */ /* 0x000fe20000000f00 */
[----:B------:R-:W-:Y:S06]  /*4ad0*/  @!P0 BRA `(.L_x_92) ;  /* 0x0000000000348947 */ /* 0x000fec0003800000 */
[----:B------:R-:W-:-:S13]  /*4ae0*/  FSETP.GTU.FTZ.AND P0, PT, |R3|, +INF , PT ;  /* 0x7f8000000300780b */ /* 0x000fda0003f1c200 */
[----:B------:R-:W-:Y:S01]  /*4af0*/  @P0 FADD.FTZ R0, R3, 1 ;  /* 0x3f80000003000421 */ /* 0x000fe20000010000 */
[----:B------:R-:W-:Y:S06]  /*4b00*/  @P0 BRA `(.L_x_92) ;  /* 0x0000000000280947 */ /* 0x000fec0003800000 */
[----:B------:R-:W-:-:S13]  /*4b10*/  FSETP.NEU.FTZ.AND P0, PT, |R3|, +INF , PT ;  /* 0x7f8000000300780b */ /* 0x000fda0003f1d200 */
[----:B------:R-:W-:-:S04]  /*4b20*/  @P0 FFMA R2, R3, 1.84467440737095516160e+19, RZ ;  /* 0x5f80000003020823 */ /* 0x000fc800000000ff */
[----:B------:R-:W0:Y:S02]  /*4b30*/  @P0 MUFU.RSQ R5, R2 ;  /* 0x0000000200050308 */ /* 0x000e240000001400 */
[----:B0-----:R-:W-:Y:S01]  /*4b40*/  @P0 FMUL.FTZ R11, R2, R5 ;  /* 0x00000005020b0220 */ /* 0x001fe20000410000 */
[----:B------:R-:W-:-:S03]  /*4b50*/  @P0 FMUL.FTZ R5, R5, 0.5 ;  /* 0x3f00000005050820 */ /* 0x000fc60000410000 */
[----:B------:R-:W-:-:S04]  /*4b60*/  @P0 FADD.FTZ R0, -R11, -RZ ;  /* 0x800000ff0b000221 */ /* 0x000fc80000010100 */
[----:B------:R-:W-:Y:S01]  /*4b70*/  @P0 FFMA R4, R11, R0, R2 ;  /* 0x000000000b040223 */ /* 0x000fe20000000002 */
[----:B------:R-:W-:-:S03]  /*4b80*/  @!P0 IMAD.MOV.U32 R0, RZ, RZ, R3 ;  /* 0x000000ffff008224 */ /* 0x000fc600078e0003 */
[----:B------:R-:W-:-:S04]  /*4b90*/  @P0 FFMA R4, R4, R5, R11 ;  /* 0x0000000504040223 */ /* 0x000fc8000000000b */
[----:B------:R-:W-:-:S07]  /*4ba0*/  @P0 FMUL.FTZ R0, R4, 2.3283064365386962891e-10 ;  /* 0x2f80000004000820 */ /* 0x000fce0000410000 */
.L_x_92:
[----:B------:R-:W-:Y:S02]  /*4bb0*/  IMAD.MOV.U32 R2, RZ, RZ, R10 ;  /* 0x000000ffff027224 */ /* 0x000fe400078e000a */
[----:B------:R-:W-:-:S04]  /*4bc0*/  IMAD.MOV.U32 R3, RZ, RZ, 0x0 ;  /* 0x00000000ff037424 */ /* 0x000fc800078e00ff */
[----:B------:R-:W-:Y:S05]  /*4bd0*/  RET.REL.NODEC R2 `(_Z3p2pPfS_fm) ;  /* 0xffffffb402087950 */ /* 0x000fea0003c3ffff */
        .weak           $__internal_3_$__cuda_sm3x_div_rn_noftz_f32_slowpath
        .type           $__internal_3_$__cuda_sm3x_div_rn_noftz_f32_slowpath,@function
        .size           $__internal_3_$__cuda_sm3x_div_rn_noftz_f32_slowpath,(.L_x_311 - $__internal_3_$__cuda_sm3x_div_rn_noftz_f32_slowpath)
$__internal_3_$__cuda_sm3x_div_rn_noftz_f32_slowpath:
[----:B------:R-:W-:Y:S01]  /*4be0*/  SHF.R.U32.HI R12, RZ, 0x17, R11 ;  /* 0x00000017ff0c7819 */ /* 0x000fe2000001160b */
[----:B------:R-:W-:Y:S01]  /*4bf0*/  BSSY.RECONVERGENT B2, `(.L_x_93) ;  /* 0x0000065000027945 */ /* 0x000fe20003800200 */
[----:B------:R-:W-:Y:S02]  /*4c00*/  SHF.R.U32.HI R15, RZ, 0x17, R6 ;  /* 0x00000017ff0f7819 */ /* 0x000fe40000011606 */
[----:B------:R-:W-:Y:S02]  /*4c10*/  LOP3.LUT R12, R12, 0xff, RZ, 0xc0, !PT ;  /* 0x000000ff0c0c7812 */ /* 0x000fe400078ec0ff */
[----:B------:R-:W-:Y:S02]  /*4c20*/  LOP3.LUT R15, R15, 0xff, RZ, 0xc0, !PT ;  /* 0x000000ff0f0f7812 */ /* 0x000fe400078ec0ff */
[----:B------:R-:W-:-:S03]  /*4c30*/  IADD3 R13, PT, PT, R12, -0x1, RZ ;  /* 0xffffffff0c0d7810 */ /* 0x000fc60007ffe0ff */
[----:B------:R-:W-:Y:S01]  /*4c40*/  VIADD R0, R15, 0xffffffff ;  /* 0xffffffff0f007836 */ /* 0x000fe20000000000 */
[----:B------:R-:W-:-:S04]  /*4c50*/  ISETP.GT.U32.AND P0, PT, R13, 0xfd, PT ;  /* 0x000000fd0d00780c */ /* 0x000fc80003f04070 */
[----:B------:R-:W-:Y:S01]  /*4c60*/  ISETP.GT.U32.OR P0, PT, R0, 0xfd, P0 ;  /* 0x000000fd0000780c */ /* 0x000fe20000704470 */
[----:B------:R-:W-:-:S12]  /*4c70*/  IMAD.MOV.U32 R0, RZ, RZ, R6 ;  /* 0x000000ffff007224 */ /* 0x000fd800078e0006 */
[----:B------:R-:W-:Y:S01]  /*4c80*/  @!P0 IMAD.MOV.U32 R13, RZ, RZ, RZ ;  /* 0x000000ffff0d8224 */ /* 0x000fe200078e00ff */
[----:B------:R-:W-:Y:S06]  /*4c90*/  @!P0 BRA `(.L_x_94) ;  /* 0x0000000000648947 */ /* 0x000fec0003800000 */
[----:B------:R-:W-:Y:S02]  /*4ca0*/  FSETP.GTU.FTZ.AND P0, PT, |R6|, +INF , PT ;  /* 0x7f8000000600780b */ /* 0x000fe40003f1c200 */
[----:B------:R-:W-:-:S04]  /*4cb0*/  FSETP.GTU.FTZ.AND P1, PT, |R11|, +INF , PT ;  /* 0x7f8000000b00780b */ /* 0x000fc80003f3c200 */
[----:B------:R-:W-:-:S13]  /*4cc0*/  PLOP3.LUT P0, PT, P0, P1, PT, 0xf8, 0x8f ;  /* 0x00000000008f781c */ /* 0x000fda0000703f70 */
[----:B------:R-:W-:Y:S05]  /*4cd0*/  @P0 BRA `(.L_x_95) ;  /* 0x0000000400540947 */ /* 0x000fea0003800000 */
[----:B------:R-:W-:-:S13]  /*4ce0*/  LOP3.LUT P0, RZ, R11, 0x7fffffff, R0, 0xc8, !PT ;  /* 0x7fffffff0bff7812 */ /* 0x000fda000780c800 */
[----:B------:R-:W-:Y:S05]  /*4cf0*/  @!P0 BRA `(.L_x_96) ;  /* 0x0000000400448947 */ /* 0x000fea0003800000 */
[C---:B------:R-:W-:Y:S02]  /*4d00*/  FSETP.NEU.FTZ.AND P3, PT, |R6|.reuse, +INF , PT ;  /* 0x7f8000000600780b */ /* 0x040fe40003f7d200 */
[----:B------:R-:W-:Y:S02]  /*4d10*/  FSETP.NEU.FTZ.AND P1, PT, |R11|, +INF , PT ;  /* 0x7f8000000b00780b */ /* 0x000fe40003f3d200 */
[----:B------:R-:W-:-:S11]  /*4d20*/  FSETP.NEU.FTZ.AND P0, PT, |R6|, +INF , PT ;  /* 0x7f8000000600780b */ /* 0x000fd60003f1d200 */
[----:B------:R-:W-:Y:S05]  /*4d30*/  @!P1 BRA !P3, `(.L_x_96) ;  /* 0x0000000400349947 */ /* 0x000fea0005800000 */
[----:B------:R-:W-:-:S04]  /*4d40*/  LOP3.LUT P3, RZ, R0, 0x7fffffff, RZ, 0xc0, !PT ;  /* 0x7fffffff00ff7812 */ /* 0x000fc8000786c0ff */
[----:B------:R-:W-:-:S13]  /*4d50*/  PLOP3.LUT P1, PT, P1, P3, PT, 0x2f, 0xf2 ;  /* 0x0000000000f2781c */ /* 0x000fda0000f26577 */
[----:B------:R-:W-:Y:S05]  /*4d60*/  @P1 BRA `(.L_x_97) ;  /* 0x0000000400201947 */ /* 0x000fea0003800000 */
[----:B------:R-:W-:-:S04]  /*4d70*/  LOP3.LUT P1, RZ, R11, 0x7fffffff, RZ, 0xc0, !PT ;  /* 0x7fffffff0bff7812 */ /* 0x000fc8000782c0ff */
[----:B------:R-:W-:-:S13]  /*4d80*/  PLOP3.LUT P0, PT, P0, P1, PT, 0x2f, 0xf2 ;  /* 0x0000000000f2781c */ /* 0x000fda0000702577 */
[----:B------:R-:W-:Y:S05]  /*4d90*/  @P0 BRA `(.L_x_98) ;  /* 0x0000000400080947 */ /* 0x000fea0003800000 */
[----:B------:R-:W-:-:S04]  /*4da0*/  IADD3 R13, PT, PT, R15, -0x1, RZ ;  /* 0xffffffff0f0d7810 */ /* 0x000fc80007ffe0ff */
[----:B------:R-:W-:Y:S01]  /*4db0*/  ISETP.GE.AND P0, PT, R13, RZ, PT ;  /* 0x000000ff0d00720c */ /* 0x000fe20003f06270 */
[----:B------:R-:W-:-:S05]  /*4dc0*/  VIADD R13, R12, 0xffffffff ;  /* 0xffffffff0c0d7836 */ /* 0x000fca0000000000 */
[----:B------:R-:W-:-:S07]  /*4dd0*/  ISETP.GE.AND P1, PT, R13, RZ, PT ;  /* 0x000000ff0d00720c */ /* 0x000fce0003f26270 */
[----:B------:R-:W-:Y:S02]  /*4de0*/  @P0 IMAD.MOV.U32 R13, RZ, RZ, RZ ;  /* 0x000000ffff0d0224 */ /* 0x000fe400078e00ff */
[----:B------:R-:W-:Y:S01]  /*4df0*/  @!P0 FFMA R0, R6, 1.84467440737095516160e+19, RZ ;  /* 0x5f80000006008823 */ /* 0x000fe200000000ff */
[----:B------:R-:W-:-:S03]  /*4e00*/  @!P0 IMAD.MOV.U32 R13, RZ, RZ, -0x40 ;  /* 0xffffffc0ff0d8424 */ /* 0x000fc600078e00ff */
[----:B------:R-:W-:Y:S02]  /*4e10*/  @!P1 FFMA R11, R11, 1.84467440737095516160e+19, RZ ;  /* 0x5f8000000b0b9823 */ /* 0x000fe400000000ff */
[----:B------:R-:W-:-:S07]  /*4e20*/  @!P1 IADD3 R13, PT, PT, R13, 0x40, RZ ;  /* 0x000000400d0d9810 */ /* 0x000fce0007ffe0ff */
.L_x_94:
[----:B------:R-:W-:Y:S01]  /*4e30*/  LEA R14, R12, 0xc0800000, 0x17 ;  /* 0xc08000000c0e7811 */ /* 0x000fe200078eb8ff */
[----:B------:R-:W-:Y:S01]  /*4e40*/  VIADD R15, R15, 0xffffff81 ;  /* 0xffffff810f0f7836 */ /* 0x000fe20000000000 */
[----:B------:R-:W-:Y:S03]  /*4e50*/  BSSY.RECONVERGENT B3, `(.L_x_99) ;  /* 0x0000035000037945 */ /* 0x000fe60003800200 */
[----:B------:R-:W-:Y:S02]  /*4e60*/  IMAD.IADD R18, R11, 0x1, -R14 ;  /* 0x000000010b127824 */ /* 0x000fe400078e0a0e */
[----:B------:R-:W-:Y:S02]  /*4e70*/  IMAD R0, R15, -0x800000, R0 ;  /* 0xff8000000f007824 */ /* 0x000fe400078e0200 */
[----:B------:R-:W0:Y:S01]  /*4e80*/  MUFU.RCP R14, R18 ;  /* 0x00000012000e7308 */ /* 0x000e220000001000 */
[----:B------:R-:W-:-:S04]  /*4e90*/  FADD.FTZ R11, -R18, -RZ ;  /* 0x800000ff120b7221 */ /* 0x000fc80000010100 */
[----:B0-----:R-:W-:-:S04]  /*4ea0*/  FFMA R17, R14, R11, 1 ;  /* 0x3f8000000e117423 */ /* 0x001fc8000000000b */
[----:B------:R-:W-:-:S04]  /*4eb0*/  FFMA R17, R14, R17, R14 ;  /* 0x000000110e117223 */ /* 0x000fc8000000000e */
[----:B------:R-:W-:-:S04]  /*4ec0*/  FFMA R14, R0, R17, RZ ;  /* 0x00000011000e7223 */ /* 0x000fc800000000ff */
[----:B------:R-:W-:-:S04]  /*4ed0*/  FFMA R16, R11, R14, R0 ;  /* 0x0000000e0b107223 */ /* 0x000fc80000000000 */
[----:B------:R-:W-:Y:S01]  /*4ee0*/  FFMA R14, R17, R16, R14 ;  /* 0x00000010110e7223 */ /* 0x000fe2000000000e */
[----:B------:R-:W-:-:S03]  /*4ef0*/  IADD3 R16, PT, PT, R15, 0x7f, -R12 ;  /* 0x0000007f0f107810 */ /* 0x000fc60007ffe80c */
[----:B------:R-:W-:Y:S02]  /*4f00*/  FFMA R11, R11, R14, R0 ;  /* 0x0000000e0b0b7223 */ /* 0x000fe40000000000 */
[----:B------:R-:W-:Y:S02]  /*4f10*/  IMAD.IADD R13, R16, 0x1, R13 ;  /* 0x00000001100d7824 */ /* 0x000fe400078e020d */
[----:B------:R-:W-:-:S05]  /*4f20*/  FFMA R0, R17, R11, R14 ;  /* 0x0000000b11007223 */ /* 0x000fca000000000e */
[----:B------:R-:W-:-:S04]  /*4f30*/  SHF.R.U32.HI R12, RZ, 0x17, R0 ;  /* 0x00000017ff0c7819 */ /* 0x000fc80000011600 */
[----:B------:R-:W-:-:S04]  /*4f40*/  LOP3.LUT R12, R12, 0xff, RZ, 0xc0, !PT ;  /* 0x000000ff0c0c7812 */ /* 0x000fc800078ec0ff */
[----:B------:R-:W-:-:S05]  /*4f50*/  IADD3 R12, PT, PT, R12, R13, RZ ;  /* 0x0000000d0c0c7210 */ /* 0x000fca0007ffe0ff */
[----:B------:R-:W-:-:S05]  /*4f60*/  VIADD R15, R12, 0xffffffff ;  /* 0xffffffff0c0f7836 */ /* 0x000fca0000000000 */
[----:B------:R-:W-:-:S13]  /*4f70*/  ISETP.GE.U32.AND P0, PT, R15, 0xfe, PT ;  /* 0x000000fe0f00780c */ /* 0x000fda0003f06070 */
[----:B------:R-:W-:Y:S05]  /*4f80*/  @!P0 BRA `(.L_x_100) ;  /* 0x0000000000808947 */ /* 0x000fea0003800000 */
[----:B------:R-:W-:-:S13]  /*4f90*/  ISETP.GT.AND P0, PT, R12, 0xfe, PT ;  /* 0x000000fe0c00780c */ /* 0x000fda0003f04270 */
[----:B------:R-:W-:Y:S05]  /*4fa0*/  @P0 BRA `(.L_x_101) ;  /* 0x00000000006c0947 */ /* 0x000fea0003800000 */
[----:B------:R-:W-:-:S13]  /*4fb0*/  ISETP.GE.AND P0, PT, R12, 0x1, PT ;  /* 0x000000010c00780c */ /* 0x000fda0003f06270 */
[----:B------:R-:W-:Y:S05]  /*4fc0*/  @P0 BRA `(.L_x_102) ;  /* 0x0000000000740947 */ /* 0x000fea0003800000 */
[----:B------:R-:W-:Y:S02]  /*4fd0*/  ISETP.GE.AND P0, PT, R12, -0x18, PT ;  /* 0xffffffe80c00780c */ /* 0x000fe40003f06270 */
[----:B------:R-:W-:-:S11]  /*4fe0*/  LOP3.LUT R0, R0, 0x80000000, RZ, 0xc0, !PT ;  /* 0x8000000000007812 */ /* 0x000fd600078ec0ff */
[----:B------:R-:W-:Y:S05]  /*4ff0*/  @!P0 BRA `(.L_x_102) ;  /* 0x0000000000688947 */ /* 0x000fea0003800000 */
[CCC-:B------:R-:W-:Y:S01]  /*5000*/  FFMA.RZ R13, R17.reuse, R11.reuse, R14.reuse ;  /* 0x0000000b110d7223 */ /* 0x1c0fe2000000c00e */
[C---:B------:R-:W-:Y:S02]  /*5010*/  VIADD R16, R12.reuse, 0x20 ;  /* 0x000000200c107836 */ /* 0x040fe40000000000 */
[CCC-:B------:R-:W-:Y:S01]  /*5020*/  FFMA.RP R15, R17.reuse, R11.reuse, R14.reuse ;  /* 0x0000000b110f7223 */ /* 0x1c0fe2000000800e */
[C---:B------:R-:W-:Y:S01]  /*5030*/  ISETP.NE.AND P3, PT, R12.reuse, RZ, PT ;  /* 0x000000ff0c00720c */ /* 0x040fe20003f65270 */
[----:B------:R-:W-:Y:S01]  /*5040*/  FFMA.RM R14, R17, R11, R14 ;  /* 0x0000000b110e7223 */ /* 0x000fe2000000400e */
[----:B------:R-:W-:Y:S02]  /*5050*/  LOP3.LUT R13, R13, 0x7fffff, RZ, 0xc0, !PT ;  /* 0x007fffff0d0d7812 */ /* 0x000fe400078ec0ff */
[----:B------:R-:W-:Y:S01]  /*5060*/  ISETP.NE.AND P1, PT, R12, RZ, PT ;  /* 0x000000ff0c00720c */ /* 0x000fe20003f25270 */
[----:B------:R-:W-:Y:S01]  /*5070*/  IMAD.MOV R12, RZ, RZ, -R12 ;  /* 0x000000ffff0c7224 */ /* 0x000fe200078e0a0c */
[----:B------:R-:W-:-:S02]  /*5080*/  LOP3.LUT R13, R13, 0x800000, RZ, 0xfc, !PT ;  /* 0x008000000d0d7812 */ /* 0x000fc400078efcff */
[----:B------:R-:W-:Y:S02]  /*5090*/  FSETP.NEU.FTZ.AND P0, PT, R15, R14, PT ;  /* 0x0000000e0f00720b */ /* 0x000fe40003f1d000 */
[----:B------:R-:W-:Y:S02]  /*50a0*/  SHF.L.U32 R16, R13, R16, RZ ;  /* 0x000000100d107219 */ /* 0x000fe400000006ff */
[----:B------:R-:W-:Y:S02]  /*50b0*/  SEL R12, R12, RZ, P3 ;  /* 0x000000ff0c0c7207 */ /* 0x000fe40001800000 */
[----:B------:R-:W-:Y:S02]  /*50c0*/  ISETP.NE.AND P1, PT, R16, RZ, P1 ;  /* 0x000000ff1000720c */ /* 0x000fe40000f25270 */
[----:B------:R-:W-:Y:S02]  /*50d0*/  SHF.R.U32.HI R12, RZ, R12, R13 ;  /* 0x0000000cff0c7219 */ /* 0x000fe4000001160d */
[----:B------:R-:W-:-:S02]  /*50e0*/  PLOP3.LUT P0, PT, P0, P1, PT, 0xf8, 0x8f ;  /* 0x00000000008f781c */ /* 0x000fc40000703f70 */
[----:B------:R-:W-:Y:S02]  /*50f0*/  SHF.R.U32.HI R14, RZ, 0x1, R12 ;  /* 0x00000001ff0e7819 */ /* 0x000fe4000001160c */
[----:B------:R-:W-:-:S04]  /*5100*/  SEL R11, RZ, 0x1, !P0 ;  /* 0x00000001ff0b7807 */ /* 0x000fc80004000000 */
[----:B------:R-:W-:-:S04]  /*5110*/  LOP3.LUT R11, R11, 0x1, R14, 0xf8, !PT ;  /* 0x000000010b0b7812 */ /* 0x000fc800078ef80e */
[----:B------:R-:W-:-:S04]  /*5120*/  LOP3.LUT R11, R11, R12, RZ, 0xc0, !PT ;  /* 0x0000000c0b0b7212 */ /* 0x000fc800078ec0ff */
[----:B------:R-:W-:-:S04]  /*5130*/  IADD3 R11, PT, PT, R14, R11, RZ ;  /* 0x0000000b0e0b7210 */ /* 0x000fc80007ffe0ff */
[----:B------:R-:W-:Y:S01]  /*5140*/  LOP3.LUT R0, R11, R0, RZ, 0xfc, !PT ;  /* 0x000000000b007212 */ /* 0x000fe200078efcff */
[----:B------:R-:W-:Y:S06]  /*5150*/  BRA `(.L_x_102) ;  /* 0x0000000000107947 */ /* 0x000fec0003800000 */
.L_x_101:
[----:B------:R-:W-:-:S04]  /*5160*/  LOP3.LUT R0, R0, 0x80000000, RZ, 0xc0, !PT ;  /* 0x8000000000007812 */ /* 0x000fc800078ec0ff */
[----:B------:R-:W-:Y:S01]  /*5170*/  LOP3.LUT R0, R0, 0x7f800000, RZ, 0xfc, !PT ;  /* 0x7f80000000007812 */ /* 0x000fe200078efcff */
[----:B------:R-:W-:Y:S06]  /*5180*/  BRA `(.L_x_102) ;  /* 0x0000000000047947 */ /* 0x000fec0003800000 */
.L_x_100:
[----:B------:R-:W-:-:S07]  /*5190*/  IMAD R0, R13, 0x800000, R0 ;  /* 0x008000000d007824 */ /* 0x000fce00078e0200 */
.L_x_102:
[----:B------:R-:W-:Y:S05]  /*51a0*/  BSYNC.RECONVERGENT B3 ;  /* 0x0000000000037941 */ /* 0x000fea0003800200 */
.L_x_99:
[----:B------:R-:W-:Y:S05]  /*51b0*/  BRA `(.L_x_103) ;  /* 0x0000000000207947 */ /* 0x000fea0003800000 */
.L_x_98:
[----:B------:R-:W-:-:S04]  /*51c0*/  LOP3.LUT R0, R11, 0x80000000, R0, 0x48, !PT ;  /* 0x800000000b007812 */ /* 0x000fc800078e4800 */
[----:B------:R-:W-:Y:S01]  /*51d0*/  LOP3.LUT R0, R0, 0x7f800000, RZ, 0xfc, !PT ;  /* 0x7f80000000007812 */ /* 0x000fe200078efcff */
[----:B------:R-:W-:Y:S06]  /*51e0*/  BRA `(.L_x_103) ;  /* 0x0000000000147947 */ /* 0x000fec0003800000 */
.L_x_97:
[----:B------:R-:W-:Y:S01]  /*51f0*/  LOP3.LUT R0, R11, 0x80000000, R0, 0x48, !PT ;  /* 0x800000000b007812 */ /* 0x000fe200078e4800 */
[----:B------:R-:W-:Y:S06]  /*5200*/  BRA `(.L_x_103) ;  /* 0x00000000000c7947 */ /* 0x000fec0003800000 */
.L_x_96:
[----:B------:R-:W0:Y:S01]  /*5210*/  MUFU.RSQ R0, -QNAN ;  /* 0xffc0000000007908 */ /* 0x000e220000001400 */
[----:B------:R-:W-:Y:S05]  /*5220*/  BRA `(.L_x_103) ;  /* 0x0000000000047947 */ /* 0x000fea0003800000 */
.L_x_95:
[----:B------:R-:W-:-:S07]  /*5230*/  FADD.FTZ R0, R6, R11 ;  /* 0x0000000b06007221 */ /* 0x000fce0000010000 */
.L_x_103:
[----:B------:R-:W-:Y:S05]  /*5240*/  BSYNC.RECONVERGENT B2 ;  /* 0x0000000000027941 */ /* 0x000fea0003800200 */
.L_x_93:
[----:B------:R-:W-:-:S04]  /*5250*/  IMAD.MOV.U32 R11, RZ, RZ, 0x0 ;  /* 0x00000000ff0b7424 */ /* 0x000fc800078e00ff */
[----:B0-----:R-:W-:Y:S05]  /*5260*/  RET.REL.NODEC R10 `(_Z3p2pPfS_fm) ;  /* 0xffffffac0a647950 */ /* 0x001fea0003c3ffff */
.L_x_104:
        /* <DEDUP_REMOVED lines=9> */
.L_x_311:


//--------------------- .text._Z12coordschangePfS_m --------------------------
	.section	.text._Z12coordschangePfS_m,"ax",@progbits
	.align	128
        .global         _Z12coordschangePfS_m
        .type           _Z12coordschangePfS_m,@function
        .size           _Z12coordschangePfS_m,(.L_x_312 - _Z12coordschangePfS_m)
        .other          _Z12coordschangePfS_m,@"STO_CUDA_ENTRY STV_DEFAULT"
_Z12coordschangePfS_m:
.text._Z12coordschangePfS_m:
[----:B------:R-:W-:Y:S01]  /*0000*/  LDC R1, c[0x0][0x37c] ;  /* 0x0000df00ff017b82 */ /* 0x000fe20000000800 */
[----:B------:R-:W0:Y:S07]  /*0010*/  S2R R0, SR_TID.X ;  /* 0x0000000000007919 */ /* 0x000e2e0000002100 */
[----:B------:R-:W0:Y:S01]  /*0020*/  S2UR UR4, SR_CTAID.X ;  /* 0x00000000000479c3 */ /* 0x000e220000002500 */
[----:B------:R-:W1:Y:S07]  /*0030*/  S2R R5, SR_TID.Y ;  /* 0x0000000000057919 */ /* 0x000e6e0000002200 */
[----:B------:R-:W0:Y:S08]  /*0040*/  LDC R7, c[0x0][0x360] ;  /* 0x0000d800ff077b82 */ /* 0x000e300000000800 */
[----:B------:R-:W1:Y:S08]  /*0050*/  S2UR UR6, SR_CTAID.Y ;  /* 0x00000000000679c3 */ /* 0x000e700000002600 */
[----:B------:R-:W1:Y:S01]  /*0060*/  LDC R4, c[0x0][0x364] ;  /* 0x0000d900ff047b82 */ /* 0x000e620000000800 */
[----:B0-----:R-:W-:Y:S01]  /*0070*/  IMAD R7, R7, UR4, R0 ;  /* 0x0000000407077c24 */ /* 0x001fe2000f8e0200 */
[----:B------:R-:W0:Y:S01]  /*0080*/  LDCU.64 UR4, c[0x0][0x390] ;  /* 0x00007200ff0477ac */ /* 0x000e220008000a00 */
[----:B-1----:R-:W-:-:S05]  /*0090*/  IMAD R4, R4, UR6, R5 ;  /* 0x0000000604047c24 */ /* 0x002fca000f8e0205 */
[----:B------:R-:W-:-:S04]  /*00a0*/  ISETP.GT.U32.AND P0, PT, R7, R4, PT ;  /* 0x000000040700720c */ /* 0x000fc80003f04070 */
[----:B------:R-:W-:-:S04]  /*00b0*/  ISETP.GT.U32.AND.EX P0, PT, RZ, RZ, PT, P0 ;  /* 0x000000ffff00720c */ /* 0x000fc80003f04100 */
[----:B------:R-:W-:-:S04]  /*00c0*/  SEL R0, R7, R4, P0 ;  /* 0x0000000407007207 */ /* 0x000fc80000000000 */
[----:B0-----:R-:W-:-:S04]  /*00d0*/  ISETP.GE.U32.AND P0, PT, R0, UR4, PT ;  /* 0x0000000400007c0c */ /* 0x001fc8000bf06070 */
[----:B------:R-:W-:-:S13]  /*00e0*/  ISETP.GE.U32.AND.EX P0, PT, RZ, UR5, PT, P0 ;  /* 0x00000005ff007c0c */ /* 0x000fda000bf06100 */
[----:B------:R-:W-:Y:S05]  /*00f0*/  @P0 EXIT ;  /* 0x000000000000094d */ /* 0x000fea0003800000 */
[----:B------:R-:W0:Y:S01]  /*0100*/  LDC.64 R10, c[0x0][0x388] ;  /* 0x0000e200ff0a7b82 */ /* 0x000e220000000a00 */
[----:B------:R-:W0:Y:S02]  /*0110*/  LDCU.64 UR6, c[0x0][0x358] ;  /* 0x00006b00ff0677ac */ /* 0x000e240008000a00 */
[----:B0-----:R-:W2:Y:S04]  /*0120*/  LDG.E R17, desc[UR6][R10.64+0x20] ;  /* 0x000020060a117981 */ /* 0x001ea8000c1e1900 */
[----:B------:R-:W3:Y:S04]  /*0130*/  LDG.E R3, desc[UR6][R10.64] ;  /* 0x000000060a037981 */ /* 0x000ee8000c1e1900 */
[----:B------:R-:W4:Y:S01]  /*0140*/  LDG.E R13, desc[UR6][R10.64+0xc] ;  /* 0x00000c060a0d7981 */ /* 0x000f22000c1e1900 */
[----:B------:R-:W-:Y:S01]  /*0150*/  USHF.R.U64 UR4, UR4, 0x1, UR5 ;  /* 0x0000000104047899 */ /* 0x000fe20008001205 */
[----:B------:R-:W-:Y:S01]  /*0160*/  I2FP.F32.U32 R9, R7 ;  /* 0x0000000700097245 */ /* 0x000fe20000201000 */
[----:B------:R-:W-:Y:S01]  /*0170*/  USHF.R.U32.HI UR5, URZ, 0x1, UR5 ;  /* 0x00000001ff057899 */ /* 0x000fe20008011605 */
[----:B------:R-:W-:Y:S01]  /*0180*/  I2FP.F32.U32 R15, R4 ;  /* 0x00000004000f7245 */ /* 0x000fe20000201000 */
[----:B------:R-:W-:Y:S07]  /*0190*/  BSSY.RECONVERGENT B0, `(.L_x_105) ;  /* 0x0000011000007945 */ /* 0x000fee0003800200 */
[----:B------:R-:W0:Y:S02]  /*01a0*/  I2F.U64 R2, UR4 ;  /* 0x0000000400027d12 */ /* 0x000e240008301000 */
[----:B0-----:R-:W-:Y:S01]  /*01b0*/  FADD R6, R9, -R2 ;  /* 0x8000000209067221 */ /* 0x001fe20000000000 */
[----:B------:R-:W-:-:S05]  /*01c0*/  FADD R8, -R2, R15 ;  /* 0x0000000f02087221 */ /* 0x000fca0000000100 */
[----:B--2---:R-:W0:Y:S01]  /*01d0*/  MUFU.RCP R12, |R17| ;  /* 0x40000011000c7308 */ /* 0x004e220000001000 */
[----:B---3--:R-:W-:-:S04]  /*01e0*/  FMUL R0, R3, R6 ;  /* 0x0000000603007220 */ /* 0x008fc80000400000 */
[----:B----4-:R-:W-:-:S04]  /*01f0*/  FFMA R0, R13, R8, -R0 ;  /* 0x000000080d007223 */ /* 0x010fc80000000800 */
[----:B------:R-:W1:Y:S01]  /*0200*/  FCHK P0, R0, |R17| ;  /* 0x4000001100007302 */ /* 0x000e620000000000 */
[----:B0-----:R-:W-:-:S04]  /*0210*/  FFMA R3, -|R17|, R12, 1 ;  /* 0x3f80000011037423 */ /* 0x001fc8000000030c */
[----:B------:R-:W-:-:S04]  /*0220*/  FFMA R3, R12, R3, R12 ;  /* 0x000000030c037223 */ /* 0x000fc8000000000c */
[----:B------:R-:W-:-:S04]  /*0230*/  FFMA R10, R0, R3, RZ ;  /* 0x00000003000a7223 */ /* 0x000fc800000000ff */
[----:B------:R-:W-:-:S04]  /*0240*/  FFMA R9, -|R17|, R10, R0 ;  /* 0x0000000a11097223 */ /* 0x000fc80000000300 */
[----:B------:R-:W-:Y:S01]  /*0250*/  FFMA R3, R3, R9, R10 ;  /* 0x0000000903037223 */ /* 0x000fe2000000000a */
[----:B-1----:R-:W-:Y:S06]  /*0260*/  @!P0 BRA `(.L_x_106) ;  /* 0x00000000000c8947 */ /* 0x002fec0003800000 */
[----:B------:R-:W-:Y:S01]  /*0270*/  FADD R3, |R17|, -RZ ;  /* 0x800000ff11037221 */ /* 0x000fe20000000200 */
[----:B------:R-:W-:-:S07]  /*0280*/  MOV R10, 0x2a0 ;  /* 0x000002a0000a7802 */ /* 0x000fce0000000f00 */
[----:B------:R-:W-:Y:S05]  /*0290*/  CALL.REL.NOINC `($__internal_4_$__cuda_sm3x_div_rn_noftz_f32_slowpath) ;  /* 0x0000000000807944 */ /* 0x000fea0003c00000 */
.L_x_106:
[----:B------:R-:W-:Y:S05]  /*02a0*/  BSYNC.RECONVERGENT B0 ;  /* 0x0000000000007941 */ /* 0x000fea0003800200 */
.L_x_105:
[----:B------:R-:W0:Y:S01]  /*02b0*/  LDCU.64 UR8, c[0x0][0x390] ;  /* 0x00007200ff0877ac */ /* 0x000e220008000a00 */
[----:B------:R-:W1:Y:S01]  /*02c0*/  LDC.64 R12, c[0x0][0x388] ;  /* 0x0000e200ff0c7b82 */ /* 0x000e620000000a00 */
[----:B------:R-:W-:Y:S02]  /*02d0*/  IMAD.MOV.U32 R5, RZ, RZ, RZ ;  /* 0x000000ffff057224 */ /* 0x000fe400078e00ff */
[----:B------:R-:W-:Y:S01]  /*02e0*/  FADD R3, R2, R3 ;  /* 0x0000000302037221 */ /* 0x000fe20000000000 */
[----:B------:R-:W2:Y:S01]  /*02f0*/  LDCU.64 UR4, c[0x0][0x380] ;  /* 0x00007000ff0477ac */ /* 0x000ea20008000a00 */
[----:B0-----:R-:W-:-:S04]  /*0300*/  IMAD.WIDE.U32 R10, R7, UR8, R4 ;  /* 0x00000008070a7c25 */ /* 0x001fc8000f8e0004 */
[----:B------:R-:W-:Y:S01]  /*0310*/  IMAD R7, R7, UR9, R11 ;  /* 0x0000000907077c24 */ /* 0x000fe2000f8e020b */
[----:B--2---:R-:W-:-:S04]  /*0320*/  LEA R4, P0, R10, UR4, 0x3 ;  /* 0x000000040a047c11 */ /* 0x004fc8000f8018ff */
[----:B------:R-:W-:-:S05]  /*0330*/  LEA.HI.X R5, R10, UR5, R7, 0x3, P0 ;  /* 0x000000050a057c11 */ /* 0x000fca00080f1c07 */
[----:B------:R0:W-:Y:S04]  /*0340*/  STG.E desc[UR6][R4.64], R3 ;  /* 0x0000000304007986 */ /* 0x0001e8000c101906 */
[----:B-1----:R-:W2:Y:S04]  /*0350*/  LDG.E R11, desc[UR6][R12.64+0x20] ;  /* 0x000020060c0b7981 */ /* 0x002ea8000c1e1900 */
[----:B------:R-:W3:Y:S04]  /*0360*/  LDG.E R7, desc[UR6][R12.64+0x4] ;  /* 0x000004060c077981 */ /* 0x000ee8000c1e1900 */
[----:B------:R-:W4:Y:S01]  /*0370*/  LDG.E R9, desc[UR6][R12.64+0x10] ;  /* 0x000010060c097981 */ /* 0x000f22000c1e1900 */
[----:B------:R-:W-:Y:S01]  /*0380*/  BSSY.RECONVERGENT B0, `(.L_x_107) ;  /* 0x000000e000007945 */ /* 0x000fe20003800200 */
[----:B--2---:R-:W1:Y:S01]  /*0390*/  MUFU.RCP R10, |R11| ;  /* 0x4000000b000a7308 */ /* 0x004e620000001000 */
[----:B---3--:R-:W-:-:S04]  /*03a0*/  FMUL R7, R6, R7 ;  /* 0x0000000706077220 */ /* 0x008fc80000400000 */
[----:B----4-:R-:W-:-:S04]  /*03b0*/  FFMA R0, R8, R9, -R7 ;  /* 0x0000000908007223 */ /* 0x010fc80000000807 */
[----:B------:R-:W2:Y:S01]  /*03c0*/  FCHK P0, R0, |R11| ;  /* 0x4000000b00007302 */ /* 0x000ea20000000000 */
[----:B-1----:R-:W-:-:S04]  /*03d0*/  FFMA R15, -|R11|, R10, 1 ;  /* 0x3f8000000b0f7423 */ /* 0x002fc8000000030a */
[----:B------:R-:W-:-:S04]  /*03e0*/  FFMA R15, R10, R15, R10 ;  /* 0x0000000f0a0f7223 */ /* 0x000fc8000000000a */
[----:B------:R-:W-:-:S04]  /*03f0*/  FFMA R6, R0, R15, RZ ;  /* 0x0000000f00067223 */ /* 0x000fc800000000ff */
[----:B0-----:R-:W-:-:S04]  /*0400*/  FFMA R3, -|R11|, R6, R0 ;  /* 0x000000060b037223 */ /* 0x001fc80000000300 */
[----:B------:R-:W-:Y:S01]  /*0410*/  FFMA R3, R15, R3, R6 ;  /* 0x000000030f037223 */ /* 0x000fe20000000006 */
[----:B--2---:R-:W-:Y:S06]  /*0420*/  @!P0 BRA `(.L_x_108) ;  /* 0x00000000000c8947 */ /* 0x004fec0003800000 */
[----:B------:R-:W-:Y:S01]  /*0430*/  FADD R3, |R11|, -RZ ;  /* 0x800000ff0b037221 */ /* 0x000fe20000000200 */
[----:B------:R-:W-:-:S07]  /*0440*/  MOV R10, 0x460 ;  /* 0x00000460000a7802 */ /* 0x000fce0000000f00 */
[----:B------:R-:W-:Y:S05]  /*0450*/  CALL.REL.NOINC `($__internal_4_$__cuda_sm3x_div_rn_noftz_f32_slowpath) ;  /* 0x0000000000107944 */ /* 0x000fea0003c00000 */
.L_x_108:
[----:B------:R-:W-:Y:S05]  /*0460*/  BSYNC.RECONVERGENT B0 ;  /* 0x0000000000007941 */ /* 0x000fea0003800200 */
.L_x_107:
[----:B------:R-:W-:-:S05]  /*0470*/  FADD R3, R2, R3 ;  /* 0x0000000302037221 */ /* 0x000fca0000000000 */
[----:B------:R-:W-:Y:S01]  /*0480*/  STG.E desc[UR6][R4.64+0x4], R3 ;  /* 0x0000040304007986 */ /* 0x000fe2000c101906 */
[----:B------:R-:W-:Y:S05]  /*0490*/  EXIT ;  /* 0x000000000000794d */ /* 0x000fea0003800000 */
        .weak           $__internal_4_$__cuda_sm3x_div_rn_noftz_f32_slowpath
        .type           $__internal_4_$__cuda_sm3x_div_rn_noftz_f32_slowpath,@function
        .size           $__internal_4_$__cuda_sm3x_div_rn_noftz_f32_slowpath,(.L_x_312 - $__internal_4_$__cuda_sm3x_div_rn_noftz_f32_slowpath)
$__internal_4_$__cuda_sm3x_div_rn_noftz_f32_slowpath:
[----:B------:R-:W-:Y:S01]  /*04a0*/  SHF.R.U32.HI R11, RZ, 0x17, R3 ;  /* 0x00000017ff0b7819 */ /* 0x000fe20000011603 */
[----:B------:R-:W-:Y:S01]  /*04b0*/  BSSY.RECONVERGENT B1, `(.L_x_109) ;  /* 0x0000062000017945 */ /* 0x000fe20003800200 */
[----:B------:R-:W-:Y:S02]  /*04c0*/  SHF.R.U32.HI R9, RZ, 0x17, R0 ;  /* 0x00000017ff097819 */ /* 0x000fe40000011600 */
[----:B------:R-:W-:Y:S02]  /*04d0*/  LOP3.LUT R11, R11, 0xff, RZ, 0xc0, !PT ;  /* 0x000000ff0b0b7812 */ /* 0x000fe400078ec0ff */
[----:B------:R-:W-:-:S03]  /*04e0*/  LOP3.LUT R14, R9, 0xff, RZ, 0xc0, !PT ;  /* 0x000000ff090e7812 */ /* 0x000fc600078ec0ff */
[----:B------:R-:W-:Y:S02]  /*04f0*/  VIADD R13, R11, 0xffffffff ;  /* 0xffffffff0b0d7836 */ /* 0x000fe40000000000 */
[----:B------:R-:W-:-:S03]  /*0500*/  VIADD R12, R14, 0xffffffff ;  /* 0xffffffff0e0c7836 */ /* 0x000fc60000000000 */
[----:B------:R-:W-:-:S04]  /*0510*/  ISETP.GT.U32.AND P0, PT, R13, 0xfd, PT ;  /* 0x000000fd0d00780c */ /* 0x000fc80003f04070 */
[----:B------:R-:W-:-:S13]  /*0520*/  ISETP.GT.U32.OR P0, PT, R12, 0xfd, P0 ;  /* 0x000000fd0c00780c */ /* 0x000fda0000704470 */
        /* <DEDUP_REMOVED lines=18> */
[----:B------:R-:W-:Y:S02]  /*0650*/  ISETP.GE.AND P0, PT, R12, RZ, PT ;  /* 0x000000ff0c00720c */ /* 0x000fe40003f06270 */
[----:B------:R-:W-:-:S11]  /*0660*/  ISETP.GE.AND P1, PT, R13, RZ, PT ;  /* 0x000000ff0d00720c */ /* 0x000fd60003f26270 */
[----:B------:R-:W-:Y:S02]  /*0670*/  @P0 IMAD.MOV.U32 R9, RZ, RZ, RZ ;  /* 0x000000ffff090224 */ /* 0x000fe400078e00ff */
[----:B------:R-:W-:Y:S01]  /*0680*/  @!P0 FFMA R0, R0, 1.84467440737095516160e+19, RZ ;  /* 0x5f80000000008823 */ /* 0x000fe200000000ff */
[----:B------:R-:W-:Y:S02]  /*0690*/  @!P0 IMAD.MOV.U32 R9, RZ, RZ, -0x40 ;  /* 0xffffffc0ff098424 */ /* 0x000fe400078e00ff */
[----:B------:R-:W-:Y:S02]  /*06a0*/  @!P1 FFMA R3, R3, 1.84467440737095516160e+19, RZ ;  /* 0x5f80000003039823 */ /* 0x000fe400000000ff */
[----:B------:R-:W-:-:S07]  /*06b0*/  @!P1 VIADD R9, R9, 0x40 ;  /* 0x0000004009099836 */ /* 0x000fce0000000000 */
.L_x_110:
[----:B------:R-:W-:Y:S01]  /*06c0*/  LEA R12, R11, 0xc0800000, 0x17 ;  /* 0xc08000000b0c7811 */ /* 0x000fe200078eb8ff */
[----:B------:R-:W-:Y:S04]  /*06d0*/  BSSY.RECONVERGENT B2, `(.L_x_115) ;  /* 0x0000036000027945 */ /* 0x000fe80003800200 */
[----:B------:R-:W-:Y:S02]  /*06e0*/  IMAD.IADD R12, R3, 0x1, -R12 ;  /* 0x00000001030c7824 */ /* 0x000fe400078e0a0c */
[----:B------:R-:W-:Y:S02]  /*06f0*/  VIADD R3, R14, 0xffffff81 ;  /* 0xffffff810e037836 */ /* 0x000fe40000000000 */
[----:B------:R0:W1:Y:S01]  /*0700*/  MUFU.RCP R13, R12 ;  /* 0x0000000c000d7308 */ /* 0x0000620000001000 */
[----:B------:R-:W-:Y:S01]  /*0710*/  FADD.FTZ R15, -R12, -RZ ;  /* 0x800000ff0c0f7221 */ /* 0x000fe20000010100 */
[C---:B------:R-:W-:Y:S01]  /*0720*/  IMAD R0, R3.reuse, -0x800000, R0 ;  /* 0xff80000003007824 */ /* 0x040fe200078e0200 */
[----:B0-----:R-:W-:-:S05]  /*0730*/  IADD3 R12, PT, PT, R3, 0x7f, -R11 ;  /* 0x0000007f030c7810 */ /* 0x001fca0007ffe80b */
[----:B------:R-:W-:Y:S02]  /*0740*/  IMAD.IADD R12, R12, 0x1, R9 ;  /* 0x000000010c0c7824 */ /* 0x000fe400078e0209 */
[----:B-1----:R-:W-:-:S04]  /*0750*/  FFMA R14, R13, R15, 1 ;  /* 0x3f8000000d0e7423 */ /* 0x002fc8000000000f */
[----:B------:R-:W-:-:S04]  /*0760*/  FFMA R16, R13, R14, R13 ;  /* 0x0000000e0d107223 */ /* 0x000fc8000000000d */
[----:B------:R-:W-:-:S04]  /*0770*/  FFMA R13, R0, R16, RZ ;  /* 0x00000010000d7223 */ /* 0x000fc800000000ff */
[----:B------:R-:W-:-:S04]  /*0780*/  FFMA R14, R15, R13, R0 ;  /* 0x0000000d0f0e7223 */ /* 0x000fc80000000000 */
[----:B------:R-:W-:-:S04]  /*0790*/  FFMA R13, R16, R14, R13 ;  /* 0x0000000e100d7223 */ /* 0x000fc8000000000d */
[----:B------:R-:W-:-:S04]  /*07a0*/  FFMA R14, R15, R13, R0 ;  /* 0x0000000d0f0e7223 */ /* 0x000fc80000000000 */
[----:B------:R-:W-:-:S05]  /*07b0*/  FFMA R0, R16, R14, R13 ;  /* 0x0000000e10007223 */ /* 0x000fca000000000d */
[----:B------:R-:W-:-:S04]  /*07c0*/  SHF.R.U32.HI R3, RZ, 0x17, R0 ;  /* 0x00000017ff037819 */ /* 0x000fc80000011600 */
[----:B------:R-:W-:-:S05]  /*07d0*/  LOP3.LUT R3, R3, 0xff, RZ, 0xc0, !PT ;  /* 0x000000ff03037812 */ /* 0x000fca00078ec0ff */
[----:B------:R-:W-:-:S04]  /*07e0*/  IMAD.IADD R11, R3, 0x1, R12 ;  /* 0x00000001030b7824 */ /* 0x000fc800078e020c */
        /* <DEDUP_REMOVED lines=11> */
[CCC-:B------:R-:W-:Y:S01]  /*08a0*/  FFMA.RM R12, R16.reuse, R14.reuse, R13.reuse ;  /* 0x0000000e100c7223 */ /* 0x1c0fe2000000400d */
[C---:B------:R-:W-:Y:S02]  /*08b0*/  ISETP.NE.AND P2, PT, R11.reuse, RZ, PT ;  /* 0x000000ff0b00720c */ /* 0x040fe40003f45270 */
[----:B------:R-:W-:Y:S02]  /*08c0*/  ISETP.NE.AND P1, PT, R11, RZ, PT ;  /* 0x000000ff0b00720c */ /* 0x000fe40003f25270 */
[----:B------:R-:W-:Y:S01]  /*08d0*/  LOP3.LUT R9, R3, 0x7fffff, RZ, 0xc0, !PT ;  /* 0x007fffff03097812 */ /* 0x000fe200078ec0ff */
[----:B------:R-:W-:Y:S01]  /*08e0*/  FFMA.RP R3, R16, R14, R13 ;  /* 0x0000000e10037223 */ /* 0x000fe2000000800d */
[----:B------:R-:W-:Y:S02]  /*08f0*/  VIADD R14, R11, 0x20 ;  /* 0x000000200b0e7836 */ /* 0x000fe40000000000 */
[----:B------:R-:W-:Y:S01]  /*0900*/  LOP3.LUT R9, R9, 0x800000, RZ, 0xfc, !PT ;  /* 0x0080000009097812 */ /* 0x000fe200078efcff */
[----:B------:R-:W-:Y:S01]  /*0910*/  IMAD.MOV R11, RZ, RZ, -R11 ;  /* 0x000000ffff0b7224 */ /* 0x000fe200078e0a0b */
[----:B------:R-:W-:-:S02]  /*0920*/  FSETP.NEU.FTZ.AND P0, PT, R3, R12, PT ;  /* 0x0000000c0300720b */ /* 0x000fc40003f1d000 */
[----:B------:R-:W-:Y:S02]  /*0930*/  SHF.L.U32 R14, R9, R14, RZ ;  /* 0x0000000e090e7219 */ /* 0x000fe400000006ff */
[----:B------:R-:W-:Y:S02]  /*0940*/  SEL R12, R11, RZ, P2 ;  /* 0x000000ff0b0c7207 */ /* 0x000fe40001000000 */
[----:B------:R-:W-:Y:S02]  /*0950*/  ISETP.NE.AND P1, PT, R14, RZ, P1 ;  /* 0x000000ff0e00720c */ /* 0x000fe40000f25270 */
[----:B------:R-:W-:Y:S02]  /*0960*/  SHF.R.U32.HI R12, RZ, R12, R9 ;  /* 0x0000000cff0c7219 */ /* 0x000fe40000011609 */
[----:B------:R-:W-:Y:S02]  /*0970*/  PLOP3.LUT P0, PT, P0, P1, PT, 0xf8, 0x8f ;  /* 0x00000000008f781c */ /* 0x000fe40000703f70 */
[----:B------:R-:W-:-:S02]  /*0980*/  SHF.R.U32.HI R14, RZ, 0x1, R12 ;  /* 0x00000001ff0e7819 */ /* 0x000fc4000001160c */
[----:B------:R-:W-:-:S04]  /*0990*/  SEL R3, RZ, 0x1, !P0 ;  /* 0x00000001ff037807 */ /* 0x000fc80004000000 */
[----:B------:R-:W-:-:S04]  /*09a0*/  LOP3.LUT R3, R3, 0x1, R14, 0xf8, !PT ;  /* 0x0000000103037812 */ /* 0x000fc800078ef80e */
[----:B------:R-:W-:-:S05]  /*09b0*/  LOP3.LUT R3, R3, R12, RZ, 0xc0, !PT ;  /* 0x0000000c03037212 */ /* 0x000fca00078ec0ff */
[----:B------:R-:W-:-:S05]  /*09c0*/  IMAD.IADD R3, R14, 0x1, R3 ;  /* 0x000000010e037824 */ /* 0x000fca00078e0203 */
[----:B------:R-:W-:Y:S01]  /*09d0*/  LOP3.LUT R0, R3, R0, RZ, 0xfc, !PT ;  /* 0x0000000003007212 */ /* 0x000fe200078efcff */
[----:B------:R-:W-:Y:S06]  /*09e0*/  BRA `(.L_x_118) ;  /* 0x0000000000107947 */ /* 0x000fec0003800000 */
.L_x_117:
[----:B------:R-:W-:-:S04]  /*09f0*/  LOP3.LUT R0, R0, 0x80000000, RZ, 0xc0, !PT ;  /* 0x8000000000007812 */ /* 0x000fc800078ec0ff */
[----:B------:R-:W-:Y:S01]  /*0a00*/  LOP3.LUT R0, R0, 0x7f800000, RZ, 0xfc, !PT ;  /* 0x7f80000000007812 */ /* 0x000fe200078efcff */
[----:B------:R-:W-:Y:S06]  /*0a10*/  BRA `(.L_x_118) ;  /* 0x0000000000047947 */ /* 0x000fec0003800000 */
.L_x_116:
[----:B------:R-:W-:-:S07]  /*0a20*/  IMAD R0, R12, 0x800000, R0 ;  /* 0x008000000c007824 */ /* 0x000fce00078e0200 */
.L_x_118:
[----:B------:R-:W-:Y:S05]  /*0a30*/  BSYNC.RECONVERGENT B2 ;  /* 0x0000000000027941 */ /* 0x000fea0003800200 */
.L_x_115:
[----:B------:R-:W-:Y:S05]  /*0a40*/  BRA `(.L_x_119) ;  /* 0x0000000000207947 */ /* 0x000fea0003800000 */
.L_x_114:
[----:B------:R-:W-:-:S04]  /*0a50*/  LOP3.LUT R0, R3, 0x80000000, R0, 0x48, !PT ;  /* 0x8000000003007812 */ /* 0x000fc800078e4800 */
[----:B------:R-:W-:Y:S01]  /*0a60*/  LOP3.LUT R0, R0, 0x7f800000, RZ, 0xfc, !PT ;  /* 0x7f80000000007812 */ /* 0x000fe200078efcff */
[----:B------:R-:W-:Y:S06]  /*0a70*/  BRA `(.L_x_119) ;  /* 0x0000000000147947 */ /* 0x000fec0003800000 */
.L_x_113:
[----:B------:R-:W-:Y:S01]  /*0a80*/  LOP3.LUT R0, R3, 0x80000000, R0, 0x48, !PT ;  /* 0x8000000003007812 */ /* 0x000fe200078e4800 */
[----:B------:R-:W-:Y:S06]  /*0a90*/  BRA `(.L_x_119) ;  /* 0x00000000000c7947 */ /* 0x000fec0003800000 */
.L_x_112:
[----:B------:R-:W0:Y:S01]  /*0aa0*/  MUFU.RSQ R0, -QNAN ;  /* 0xffc0000000007908 */ /* 0x000e220000001400 */
[----:B------:R-:W-:Y:S05]  /*0ab0*/  BRA `(.L_x_119) ;  /* 0x0000000000047947 */ /* 0x000fea0003800000 */
.L_x_111:
[----:B------:R-:W-:-:S07]  /*0ac0*/  FADD.FTZ R0, R0, R3 ;  /* 0x0000000300007221 */ /* 0x000fce0000010000 */
.L_x_119:
[----:B------:R-:W-:Y:S05]  /*0ad0*/  BSYNC.RECONVERGENT B1 ;  /* 0x0000000000017941 */ /* 0x000fea0003800200 */
.L_x_109:
[----:B------:R-:W-:Y:S02]  /*0ae0*/  IMAD.MOV.U32 R11, RZ, RZ, 0x0 ;  /* 0x00000000ff0b7424 */ /* 0x000fe400078e00ff */
[----:B0-----:R-:W-:Y:S02]  /*0af0*/  IMAD.MOV.U32 R3, RZ, RZ, R0 ;  /* 0x000000ffff037224 */ /* 0x001fe400078e0000 */
[----:B------:R-:W-:Y:S05]  /*0b00*/  RET.REL.NODEC R10 `(_Z12coordschangePfS_m) ;  /* 0xfffffff40a3c7950 */ /* 0x000fea0003c3ffff */
.L_x_120:
        /* <DEDUP_REMOVED lines=15> */
.L_x_312:


//--------------------- .text._Z7scalingPfS_mf    --------------------------
	.section	.text._Z7scalingPfS_mf,"ax",@progbits
	.align	128
        .global         _Z7scalingPfS_mf
        .type           _Z7scalingPfS_mf,@function
        .size           _Z7scalingPfS_mf,(.L_x_313 - _Z7scalingPfS_mf)
        .other          _Z7scalingPfS_mf,@"STO_CUDA_ENTRY STV_DEFAULT"
_Z7scalingPfS_mf:
.text._Z7scalingPfS_mf:
        /* <DEDUP_REMOVED lines=16> */
[----:B------:R-:W-:Y:S02]  /*0100*/  USHF.R.U64 UR4, UR4, 0x1, UR5 ;  /* 0x0000000104047899 */ /* 0x000fe40008001205 */
[----:B------:R-:W-:Y:S01]  /*0110*/  USHF.R.U32.HI UR5, URZ, 0x1, UR5 ;  /* 0x00000001ff057899 */ /* 0x000fe20008011605 */
[----:B------:R-:W0:Y:S03]  /*0120*/  LDCU.64 UR8, c[0x0][0x388] ;  /* 0x00007100ff0877ac */ /* 0x000e260008000a00 */
[----:B------:R-:W-:Y:S02]  /*0130*/  IADD3 R6, P0, PT, R4, -UR4, RZ ;  /* 0x8000000404067c10 */ /* 0x000fe4000ff1e0ff */
[----:B------:R-:W-:Y:S01]  /*0140*/  IADD3 R0, P1, PT, R3, -UR4, RZ ;  /* 0x8000000403007c10 */ /* 0x000fe2000ff3e0ff */
[----:B------:R-:W1:Y:S02]  /*0150*/  LDCU.64 UR6, c[0x0][0x358] ;  /* 0x00006b00ff0677ac */ /* 0x000e640008000a00 */
[----:B------:R-:W-:Y:S01]  /*0160*/  IMAD.X R7, RZ, RZ, ~UR5, P0 ;  /* 0x80000005ff077e24 */ /* 0x000fe200080e06ff */
[----:B------:R-:W-:Y:S01]  /*0170*/  IADD3 R11, P3, PT, RZ, -R0, RZ ;  /* 0x80000000ff0b7210 */ /* 0x000fe20007f7e0ff */
[----:B------:R-:W-:Y:S01]  /*0180*/  IMAD.X R2, RZ, RZ, ~UR5, P1 ;  /* 0x80000005ff027e24 */ /* 0x000fe200088e06ff */
[-C--:B------:R-:W-:Y:S01]  /*0190*/  IADD3 R9, P1, PT, RZ, -R6.reuse, RZ ;  /* 0x80000006ff097210 */ /* 0x080fe20007f3e0ff */
[----:B------:R-:W2:Y:S01]  /*01a0*/  LDCU UR4, c[0x0][0x398] ;  /* 0x00007300ff0477ac */ /* 0x000ea20008000800 */
[----:B------:R-:W-:Y:S01]  /*01b0*/  ISETP.LT.AND P0, PT, R7, RZ, PT ;  /* 0x000000ff0700720c */ /* 0x000fe20003f01270 */
[----:B------:R-:W-:Y:S01]  /*01c0*/  IMAD.X R13, RZ, RZ, ~R2, P3 ;  /* 0x000000ffff0d7224 */ /* 0x000fe200018e0e02 */
[----:B------:R-:W-:Y:S01]  /*01d0*/  ISETP.LT.AND P2, PT, R2, RZ, PT ;  /* 0x000000ff0200720c */ /* 0x000fe20003f41270 */
[----:B------:R-:W-:Y:S01]  /*01e0*/  IMAD.X R8, RZ, RZ, ~R7, P1 ;  /* 0x000000ffff087224 */ /* 0x000fe200008e0e07 */
[----:B------:R-:W-:-:S02]  /*01f0*/  SEL R9, R9, R6, P0 ;  /* 0x0000000609097207 */ /* 0x000fc40000000000 */
[----:B------:R-:W-:Y:S02]  /*0200*/  SEL R10, R11, R0, P2 ;  /* 0x000000000b0a7207 */ /* 0x000fe40001000000 */
[----:B------:R-:W-:Y:S02]  /*0210*/  SEL R0, R8, R7, P0 ;  /* 0x0000000708007207 */ /* 0x000fe40000000000 */
[----:B0-----:R-:W-:Y:S02]  /*0220*/  LEA R6, P0, R9, UR8, 0x2 ;  /* 0x0000000809067c11 */ /* 0x001fe4000f8010ff */
[----:B------:R-:W-:Y:S02]  /*0230*/  SEL R11, R13, R2, P2 ;  /* 0x000000020d0b7207 */ /* 0x000fe40001000000 */
[----:B------:R-:W-:Y:S02]  /*0240*/  LEA R8, P1, R10, UR8, 0x2 ;  /* 0x000000080a087c11 */ /* 0x000fe4000f8210ff */
[----:B------:R-:W-:-:S02]  /*0250*/  LEA.HI.X R7, R9, UR9, R0, 0x2, P0 ;  /* 0x0000000909077c11 */ /* 0x000fc400080f1400 */
[----:B------:R-:W-:-:S03]  /*0260*/  LEA.HI.X R9, R10, UR9, R11, 0x2, P1 ;  /* 0x000000090a097c11 */ /* 0x000fc600088f140b */
[----:B-1----:R-:W3:Y:S04]  /*0270*/  LDG.E R6, desc[UR6][R6.64] ;  /* 0x0000000606067981 */ /* 0x002ee8000c1e1900 */
[----:B------:R-:W3:Y:S01]  /*0280*/  LDG.E R9, desc[UR6][R8.64] ;  /* 0x0000000608097981 */ /* 0x000ee2000c1e1900 */
[----:B------:R-:W-:Y:S01]  /*0290*/  BSSY.RECONVERGENT B0, `(.L_x_121) ;  /* 0x0000010000007945 */ /* 0x000fe20003800200 */
[----:B---3--:R-:W-:-:S04]  /*02a0*/  FMUL R0, R6, R9 ;  /* 0x0000000906007220 */ /* 0x008fc80000400000 */
[----:B--2---:R-:W-:-:S04]  /*02b0*/  FMUL R0, R0, UR4 ;  /* 0x0000000400007c20 */ /* 0x004fc80008400000 */
[----:B------:R-:W-:-:S04]  /*02c0*/  FMUL R0, R0, UR4 ;  /* 0x0000000400007c20 */ /* 0x000fc80008400000 */
[----:B------:R-:W-:-:S05]  /*02d0*/  VIADD R2, R0, 0x1800000 ;  /* 0x0180000000027836 */ /* 0x000fca0000000000 */
[----:B------:R-:W-:-:S04]  /*02e0*/  LOP3.LUT R2, R2, 0x7f800000, RZ, 0xc0, !PT ;  /* 0x7f80000002027812 */ /* 0x000fc800078ec0ff */
[----:B------:R-:W-:-:S13]  /*02f0*/  ISETP.GT.U32.AND P0, PT, R2, 0x1ffffff, PT ;  /* 0x01ffffff0200780c */ /* 0x000fda0003f04070 */
[----:B------:R-:W-:Y:S05]  /*0300*/  @P0 BRA `(.L_x_122) ;  /* 0x0000000000100947 */ /* 0x000fea0003800000 */
[----:B------:R-:W-:-:S07]  /*0310*/  MOV R6, 0x330 ;  /* 0x0000033000067802 */ /* 0x000fce0000000f00 */
[----:B------:R-:W-:Y:S05]  /*0320*/  CALL.REL.NOINC `($__internal_5_$__cuda_sm20_rcp_rn_f32_slowpath) ;  /* 0x00000000004c7944 */ /* 0x000fea0003c00000 */
[----:B------:R-:W-:Y:S01]  /*0330*/  IMAD.MOV.U32 R6, RZ, RZ, R0 ;  /* 0x000000ffff067224 */ /* 0x000fe200078e0000 */
[----:B------:R-:W-:Y:S06]  /*0340*/  BRA `(.L_x_123) ;  /* 0x0000000000107947 */ /* 0x000fec0003800000 */
.L_x_122:
[----:B------:R-:W0:Y:S02]  /*0350*/  MUFU.RCP R7, R0 ;  /* 0x0000000000077308 */ /* 0x000e240000001000 */
[----:B0-----:R-:W-:-:S04]  /*0360*/  FFMA R2, R0, R7, -1 ;  /* 0xbf80000000027423 */ /* 0x001fc80000000007 */
[----:B------:R-:W-:-:S04]  /*0370*/  FADD.FTZ R2, -R2, -RZ ;  /* 0x800000ff02027221 */ /* 0x000fc80000010100 */
[----:B------:R-:W-:-:S07]  /*0380*/  FFMA R6, R7, R2, R7 ;  /* 0x0000000207067223 */ /* 0x000fce0000000007 */
.L_x_123:
[----:B------:R-:W-:Y:S05]  /*0390*/  BSYNC.RECONVERGENT B0 ;  /* 0x0000000000007941 */ /* 0x000fea0003800200 */
.L_x_121:
[----:B------:R-:W0:Y:S01]  /*03a0*/  LDCU.64 UR8, c[0x0][0x390] ;  /* 0x00007200ff0877ac */ /* 0x000e220008000a00 */
[----:B------:R-:W-:Y:S01]  /*03b0*/  IMAD.MOV.U32 R5, RZ, RZ, RZ ;  /* 0x000000ffff057224 */ /* 0x000fe200078e00ff */
[----:B------:R-:W1:Y:S01]  /*03c0*/  LDCU.64 UR4, c[0x0][0x380] ;  /* 0x00007000ff0477ac */ /* 0x000e620008000a00 */
[----:B0-----:R-:W-:-:S04]  /*03d0*/  IMAD.WIDE.U32 R4, R3, UR8, R4 ;  /* 0x0000000803047c25 */ /* 0x001fc8000f8e0004 */
[----:B------:R-:W-:Y:S01]  /*03e0*/  IMAD R3, R3, UR9, R5 ;  /* 0x0000000903037c24 */ /* 0x000fe2000f8e0205 */
[----:B-1----:R-:W-:-:S04]  /*03f0*/  LEA R2, P0, R4, UR4, 0x2 ;  /* 0x0000000404027c11 */ /* 0x002fc8000f8010ff */
[----:B------:R-:W-:-:S05]  /*0400*/  LEA.HI.X R3, R4, UR5, R3, 0x2, P0 ;  /* 0x0000000504037c11 */ /* 0x000fca00080f1403 */
[----:B------:R-:W2:Y:S02]  /*0410*/  LDG.E R5, desc[UR6][R2.64] ;  /* 0x0000000602057981 */ /* 0x000ea4000c1e1900 */
[----:B--2---:R-:W-:-:S04]  /*0420*/  FMUL R5, R5, R6 ;  /* 0x0000000605057220 */ /* 0x004fc80000400000 */
[----:B------:R-:W-:-:S05]  /*0430*/  FADD R5, |R5|, -RZ ;  /* 0x800000ff05057221 */ /* 0x000fca0000000200 */
[----:B------:R-:W-:Y:S01]  /*0440*/  STG.E desc[UR6][R2.64], R5 ;  /* 0x0000000502007986 */ /* 0x000fe2000c101906 */
[----:B------:R-:W-:Y:S05]  /*0450*/  EXIT ;  /* 0x000000000000794d */ /* 0x000fea0003800000 */
        .weak           $__internal_5_$__cuda_sm20_rcp_rn_f32_slowpath
        .type           $__internal_5_$__cuda_sm20_rcp_rn_f32_slowpath,@function
        .size           $__internal_5_$__cuda_sm20_rcp_rn_f32_slowpath,(.L_x_313 - $__internal_5_$__cuda_sm20_rcp_rn_f32_slowpath)
$__internal_5_$__cuda_sm20_rcp_rn_f32_slowpath:
[----:B------:R-:W-:Y:S01]  /*0460*/  IMAD.SHL.U32 R2, R0, 0x2, RZ ;  /* 0x0000000200027824 */ /* 0x000fe200078e00ff */
[----:B------:R-:W-:Y:S04]  /*0470*/  BSSY.RECONVERGENT B1, `(.L_x_124) ;  /* 0x0000030000017945 */ /* 0x000fe80003800200 */
        /* <DEDUP_REMOVED lines=13> */
.L_x_125:
        /* <DEDUP_REMOVED lines=16> */
[----:B------:R-:W-:-:S03]  /*0650*/  LOP3.LUT R8, R13, R10, RZ, 0xc0, !PT ;  /* 0x0000000a0d087212 */ /* 0x000fc600078ec0ff */
[----:B------:R-:W-:Y:S01]  /*0660*/  IMAD.MOV R9, RZ, RZ, -R9 ;  /* 0x000000ffff097224 */ /* 0x000fe200078e0a09 */
[----:B------:R-:W-:-:S04]  /*0670*/  SHF.R.U32.HI R8, RZ, R7, R8 ;  /* 0x00000007ff087219 */ /* 0x000fc80000011608 */
        /* <DEDUP_REMOVED lines=10> */
[----:B------:R-:W-:-:S04]  /*0720*/  @!P0 VIADD R7, R7, 0x1 ;  /* 0x0000000107078836 */ /* 0x000fc80000000000 */
[----:B------:R-:W-:-:S05]  /*0730*/  @!P1 IMAD.SHL.U32 R7, R7, 0x2, RZ ;  /* 0x0000000207079824 */ /* 0x000fca00078e00ff */
[----:B------:R-:W-:Y:S01]  /*0740*/  LOP3.LUT R7, R7, 0x80000000, R0, 0xf8, !PT ;  /* 0x8000000007077812 */ /* 0x000fe200078ef800 */
[----:B------:R-:W-:Y:S06]  /*0750*/  BRA `(.L_x_126) ;  /* 0x0000000000047947 */ /* 0x000fec0003800000 */
.L_x_127:
[----:B------:R0:W1:Y:S02]  /*0760*/  MUFU.RCP R7, R0 ;  /* 0x0000000000077308 */ /* 0x0000640000001000 */
.L_x_126:
[----:B------:R-:W-:Y:S05]  /*0770*/  BSYNC.RECONVERGENT B1 ;  /* 0x0000000000017941 */ /* 0x000fea0003800200 */
.L_x_124:
[----:B01----:R-:W-:Y:S02]  /*0780*/  IMAD.MOV.U32 R0, RZ, RZ, R7 ;  /* 0x000000ffff007224 */ /* 0x003fe400078e0007 */
[----:B------:R-:W-:-:S04]  /*0790*/  IMAD.MOV.U32 R7, RZ, RZ, 0x0 ;  /* 0x00000000ff077424 */ /* 0x000fc800078e00ff */
[----:B------:R-:W-:Y:S05]  /*07a0*/  RET.REL.NODEC R6 `(_Z7scalingPfS_mf) ;  /* 0xfffffff806147950 */ /* 0x000fea0003c3ffff */
.L_x_128:
        /* <DEDUP_REMOVED lines=13> */
.L_x_313:


//--------------------- .text._Z12accumulationPfP6float2mm --------------------------
	.section	.text._Z12accumulationPfP6float2mm,"ax",@progbits
	.align	128
        .global         _Z12accumulationPfP6float2mm
        .type           _Z12accumulationPfP6float2mm,@function
        .size           _Z12accumulationPfP6float2mm,(.L_x_323 - _Z12accumulationPfP6float2mm)
        .other          _Z12accumulationPfP6float2mm,@"STO_CUDA_ENTRY STV_DEFAULT"
_Z12accumulationPfP6float2mm:
.text._Z12accumulationPfP6float2mm:
        /* <DEDUP_REMOVED lines=16> */
[----:B------:R-:W0:Y:S01]  /*0100*/  LDC.64 R4, c[0x0][0x398] ;  /* 0x0000e600ff047b82 */ /* 0x000e220000000a00 */
[----:B------:R-:W-:Y:S02]  /*0110*/  USHF.R.U64 UR4, UR6, 0x1, UR7 ;  /* 0x0000000106047899 */ /* 0x000fe40008001207 */
[----:B------:R-:W-:Y:S01]  /*0120*/  USHF.R.U32.HI UR5, URZ, 0x1, UR7 ;  /* 0x00000001ff057899 */ /* 0x000fe20008011607 */
[----:B------:R-:W1:Y:S03]  /*0130*/  LDCU.128 UR8, c[0x0][0x380] ;  /* 0x00007000ff0877ac */ /* 0x000e660008000c00 */
[----:B------:R-:W-:Y:S01]  /*0140*/  IADD3 R13, P1, PT, R7, -UR4, RZ ;  /* 0x80000004070d7c10 */ /* 0x000fe2000ff3e0ff */
[-C--:B0-----:R-:W-:Y:S01]  /*0150*/  IMAD R0, R5, R4.reuse, RZ ;  /* 0x0000000405007224 */ /* 0x081fe200078e02ff */
[----:B------:R-:W-:Y:S01]  /*0160*/  SHF.R.U32.HI R10, RZ, 0x1, R5 ;  /* 0x00000001ff0a7819 */ /* 0x000fe20000011605 */
[----:B------:R-:W-:-:S04]  /*0170*/  IMAD.WIDE.U32 R8, R4, R4, RZ ;  /* 0x0000000404087225 */ /* 0x000fc800078e00ff */
[----:B------:R-:W-:Y:S01]  /*0180*/  IMAD R3, R4, R5, R0 ;  /* 0x0000000504037224 */ /* 0x000fe200078e0200 */
[----:B------:R-:W-:-:S03]  /*0190*/  IADD3 R0, P0, PT, R2, -UR4, RZ ;  /* 0x8000000402007c10 */ /* 0x000fc6000ff1e0ff */
[----:B------:R-:W-:Y:S02]  /*01a0*/  IMAD.IADD R3, R9, 0x1, R3 ;  /* 0x0000000109037824 */ /* 0x000fe400078e0203 */
[----:B------:R-:W-:-:S03]  /*01b0*/  IMAD.X R6, RZ, RZ, ~UR5, P0 ;  /* 0x80000005ff067e24 */ /* 0x000fc600080e06ff */
[----:B------:R-:W-:Y:S02]  /*01c0*/  SHF.R.U64 R9, R8, 0x1, R3 ;  /* 0x0000000108097819 */ /* 0x000fe40000001203 */
[----:B------:R-:W-:-:S04]  /*01d0*/  SHF.R.U64 R8, R4, 0x1, R5 ;  /* 0x0000000104087819 */ /* 0x000fc80000001205 */
[----:B------:R-:W-:Y:S02]  /*01e0*/  IADD3 R8, P2, P3, R9, R0, R8 ;  /* 0x0000000009087210 */ /* 0x000fe40007b5e008 */
[----:B------:R-:W-:Y:S01]  /*01f0*/  SHF.R.U32.HI R9, RZ, 0x1, R3 ;  /* 0x00000001ff097819 */ /* 0x000fe20000011603 */
[----:B------:R-:W-:Y:S01]  /*0200*/  IMAD.X R3, RZ, RZ, ~UR5, P1 ;  /* 0x80000005ff037e24 */ /* 0x000fe200088e06ff */
[----:B------:R-:W0:Y:S02]  /*0210*/  LDCU.64 UR4, c[0x0][0x358] ;  /* 0x00006b00ff0477ac */ /* 0x000e240008000a00 */
[----:B------:R-:W-:Y:S01]  /*0220*/  IADD3.X R9, PT, PT, R9, R6, R10, P2, P3 ;  /* 0x0000000609097210 */ /* 0x000fe200017e640a */
[-C--:B------:R-:W-:Y:S02]  /*0230*/  IMAD R6, R3, R4.reuse, RZ ;  /* 0x0000000403067224 */ /* 0x080fe400078e02ff */
[----:B------:R-:W-:Y:S02]  /*0240*/  IMAD.MOV.U32 R3, RZ, RZ, RZ ;  /* 0x000000ffff037224 */ /* 0x000fe400078e00ff */
[----:B------:R-:W-:-:S04]  /*0250*/  IMAD.WIDE.U32 R8, R13, R4, R8 ;  /* 0x000000040d087225 */ /* 0x000fc800078e0008 */
[----:B------:R-:W-:Y:S01]  /*0260*/  IMAD R5, R13, R5, R6 ;  /* 0x000000050d057224 */ /* 0x000fe200078e0206 */
[----:B-1----:R-:W-:Y:S01]  /*0270*/  LEA R4, P0, R8, UR10, 0x3 ;  /* 0x0000000a08047c11 */ /* 0x002fe2000f8018ff */
[----:B------:R-:W-:-:S04]  /*0280*/  IMAD.WIDE.U32 R10, R7, UR6, R2 ;  /* 0x00000006070a7c25 */ /* 0x000fc8000f8e0002 */
[----:B------:R-:W-:Y:S02]  /*0290*/  IMAD.IADD R3, R9, 0x1, R5 ;  /* 0x0000000109037824 */ /* 0x000fe400078e0205 */
[----:B------:R-:W-:-:S03]  /*02a0*/  IMAD R7, R7, UR7, R11 ;  /* 0x0000000707077c24 */ /* 0x000fc6000f8e020b */
[----:B------:R-:W-:Y:S02]  /*02b0*/  LEA.HI.X R5, R8, UR11, R3, 0x3, P0 ;  /* 0x0000000b08057c11 */ /* 0x000fe400080f1c03 */
[----:B------:R-:W-:-:S03]  /*02c0*/  LEA R2, P0, R10, UR8, 0x2 ;  /* 0x000000080a027c11 */ /* 0x000fc6000f8010ff */
[----:B0-----:R-:W2:Y:S01]  /*02d0*/  LDG.E R4, desc[UR4][R4.64] ;  /* 0x0000000404047981 */ /* 0x001ea2000c1e1900 */
[----:B------:R-:W-:-:S05]  /*02e0*/  LEA.HI.X R3, R10, UR9, R7, 0x2, P0 ;  /* 0x000000090a037c11 */ /* 0x000fca00080f1407 */
[----:B------:R-:W3:Y:S01]  /*02f0*/  LDG.E R7, desc[UR4][R2.64] ;  /* 0x0000000402077981 */ /* 0x000ee2000c1e1900 */
[----:B------:R-:W-:-:S05]  /*0300*/  IMAD.IADD R0, R13, 0x1, R0 ;  /* 0x000000010d007824 */ /* 0x000fca00078e0200 */
[----:B------:R-:W-:-:S04]  /*0310*/  LOP3.LUT R0, R0, 0x1, RZ, 0xc0, !PT ;  /* 0x0000000100007812 */ /* 0x000fc800078ec0ff */
[----:B------:R-:W-:-:S04]  /*0320*/  ISETP.NE.U32.AND P0, PT, R0, 0x1, PT ;  /* 0x000000010000780c */ /* 0x000fc80003f05070 */
[----:B------:R-:W-:-:S04]  /*0330*/  ISETP.NE.U32.AND.EX P0, PT, RZ, RZ, PT, P0 ;  /* 0x000000ffff00720c */ /* 0x000fc80003f05100 */
[----:B--2---:R-:W-:-:S05]  /*0340*/  FSEL R0, -R4, R4, !P0 ;  /* 0x0000000404007208 */ /* 0x004fca0004000100 */
[----:B---3--:R-:W-:-:S05]  /*0350*/  FADD R7, R0, R7 ;  /* 0x0000000700077221 */ /* 0x008fca0000000000 */
[----:B------:R-:W-:Y:S01]  /*0360*/  STG.E desc[UR4][R2.64], R7 ;  /* 0x0000000702007986 */ /* 0x000fe2000c101904 */
[----:B------:R-:W-:Y:S05]  /*0370*/  EXIT ;  /* 0x000000000000794d */ /* 0x000fea0003800000 */
.L_x_129:
        /* <DEDUP_REMOVED lines=16> */
.L_x_323:


//--------------------- .text._Z9ifftShiftP6float2S0_mm --------------------------
	.section	.text._Z9ifftShiftP6float2S0_mm,"ax",@progbits
	.align	128
        .global         _Z9ifftShiftP6float2S0_mm
        .type           _Z9ifftShiftP6float2S0_mm,@function
        .size           _Z9ifftShiftP6float2S0_mm,(.L_x_314 - _Z9ifftShiftP6float2S0_mm)
        .other          _Z9ifftShiftP6float2S0_mm,@"STO_CUDA_ENTRY STV_DEFAULT"
_Z9ifftShiftP6float2S0_mm:
.text._Z9ifftShiftP6float2S0_mm:
[----:B------:R-:W-:Y:S01]  /*0000*/  LDC R1, c[0x0][0x37c] ;  /* 0x0000df00ff017b82 */ /* 0x000fe20000000800 */
[----:B------:R-:W0:Y:S07]  /*0010*/  S2R R0, SR_TID.Y ;  /* 0x0000000000007919 */ /* 0x000e2e0000002200 */
[----:B------:R-:W1:Y:S01]  /*0020*/  LDC R2, c[0x0][0x360] ;  /* 0x0000d800ff027b82 */ /* 0x000e620000000800 */
[----:B------:R-:W2:Y:S01]  /*0030*/  LDCU.128 UR8, c[0x0][0x390] ;  /* 0x00007200ff0877ac */ /* 0x000ea20008000c00 */
[----:B------:R-:W1:Y:S06]  /*0040*/  S2R R3, SR_TID.X ;  /* 0x0000000000037919 */ /* 0x000e6c0000002100 */
[----:B------:R-:W0:Y:S08]  /*0050*/  S2UR UR5, SR_CTAID.Y ;  /* 0x00000000000579c3 */ /* 0x000e300000002600 */
[----:B------:R-:W0:Y:S08]  /*0060*/  LDC R7, c[0x0][0x364] ;  /* 0x0000d900ff077b82 */ /* 0x000e300000000800 */
[----:B------:R-:W1:Y:S01]  /*0070*/  S2UR UR4, SR_CTAID.X ;  /* 0x00000000000479c3 */ /* 0x000e620000002500 */
[----:B0-----:R-:W-:-:S05]  /*0080*/  IMAD R7, R7, UR5, R0 ;  /* 0x0000000507077c24 */ /* 0x001fca000f8e0200 */
[----:B--2---:R-:W-:Y:S01]  /*0090*/  ISETP.GE.U32.AND P0, PT, R7, UR10, PT ;  /* 0x0000000a07007c0c */ /* 0x004fe2000bf06070 */
[----:B-1----:R-:W-:-:S03]  /*00a0*/  IMAD R2, R2, UR4, R3 ;  /* 0x0000000402027c24 */ /* 0x002fc6000f8e0203 */
[----:B------:R-:W-:Y:S02]  /*00b0*/  ISETP.GE.U32.AND.EX P0, PT, RZ, UR11, PT, P0 ;  /* 0x0000000bff007c0c */ /* 0x000fe4000bf06100 */
[----:B------:R-:W-:-:S04]  /*00c0*/  ISETP.GE.U32.AND P1, PT, R2, UR8, PT ;  /* 0x0000000802007c0c */ /* 0x000fc8000bf26070 */
[----:B------:R-:W-:-:S13]  /*00d0*/  ISETP.GE.U32.OR.EX P0, PT, RZ, UR9, P0, P1 ;  /* 0x00000009ff007c0c */ /* 0x000fda0008706510 */
[----:B------:R-:W-:Y:S05]  /*00e0*/  @P0 EXIT ;  /* 0x000000000000094d */ /* 0x000fea0003800000 */
[----:B------:R-:W-:Y:S01]  /*00f0*/  USHF.R.U64 UR4, UR8, 0x1, UR9 ;  /* 0x0000000108047899 */ /* 0x000fe20008001209 */
[----:B------:R-:W-:Y:S01]  /*0100*/  BSSY.RECONVERGENT B0, `(.L_x_130) ;  /* 0x0000023000007945 */ /* 0x000fe20003800200 */
[----:B------:R-:W-:-:S04]  /*0110*/  USHF.R.U32.HI UR5, URZ, 0x1, UR9 ;  /* 0x00000001ff057899 */ /* 0x000fc80008011609 */
[----:B------:R-:W-:-:S05]  /*0120*/  IADD3 R6, P0, PT, R2, UR4, RZ ;  /* 0x0000000402067c10 */ /* 0x000fca000ff1e0ff */
[----:B------:R-:W-:-:S05]  /*0130*/  IMAD.X R10, RZ, RZ, UR5, P0 ;  /* 0x00000005ff0a7e24 */ /* 0x000fca00080e06ff */
[----:B------:R-:W-:-:S04]  /*0140*/  LOP3.LUT R0, R10, UR9, RZ, 0xfc, !PT ;  /* 0x000000090a007c12 */ /* 0x000fc8000f8efcff */
[----:B------:R-:W-:-:S13]  /*0150*/  ISETP.NE.U32.AND P0, PT, R0, RZ, PT ;  /* 0x000000ff0000720c */ /* 0x000fda0003f05070 */
[----:B------:R-:W-:Y:S05]  /*0160*/  @P0 BRA `(.L_x_131) ;  /* 0x0000000000500947 */ /* 0x000fea0003800000 */
[----:B------:R-:W0:Y:S01]  /*0170*/  I2F.U32.RP R0, UR8 ;  /* 0x0000000800007d06 */ /* 0x000e220008209000 */
[----:B------:R-:W-:-:S07]  /*0180*/  ISETP.NE.U32.AND P1, PT, RZ, UR8, PT ;  /* 0x00000008ff007c0c */ /* 0x000fce000bf25070 */
[----:B0-----:R-:W0:Y:S02]  /*0190*/  MUFU.RCP R0, R0 ;  /* 0x0000000000007308 */ /* 0x001e240000001000 */
[----:B0-----:R-:W-:-:S06]  /*01a0*/  VIADD R4, R0, 0xffffffe ;  /* 0x0ffffffe00047836 */ /* 0x001fcc0000000000 */
[----:B------:R0:W1:Y:S02]  /*01b0*/  F2I.FTZ.U32.TRUNC.NTZ R5, R4 ;  /* 0x0000000400057305 */ /* 0x000064000021f000 */
[----:B0-----:R-:W-:Y:S01]  /*01c0*/  IMAD.MOV.U32 R4, RZ, RZ, RZ ;  /* 0x000000ffff047224 */ /* 0x001fe200078e00ff */
[----:B-1----:R-:W-:-:S05]  /*01d0*/  IADD3 R9, PT, PT, RZ, -R5, RZ ;  /* 0x80000005ff097210 */ /* 0x002fca0007ffe0ff */
[----:B------:R-:W-:-:S04]  /*01e0*/  IMAD R9, R9, UR8, RZ ;  /* 0x0000000809097c24 */ /* 0x000fc8000f8e02ff */
[----:B------:R-:W-:-:S06]  /*01f0*/  IMAD.HI.U32 R5, R5, R9, R4 ;  /* 0x0000000905057227 */ /* 0x000fcc00078e0004 */
[----:B------:R-:W-:-:S04]  /*0200*/  IMAD.HI.U32 R5, R5, R6, RZ ;  /* 0x0000000605057227 */ /* 0x000fc800078e00ff */
[----:B------:R-:W-:-:S04]  /*0210*/  IMAD.MOV R5, RZ, RZ, -R5 ;  /* 0x000000ffff057224 */ /* 0x000fc800078e0a05 */
[----:B------:R-:W-:Y:S02]  /*0220*/  IMAD R6, R5, UR8, R6 ;  /* 0x0000000805067c24 */ /* 0x000fe4000f8e0206 */
[----:B------:R-:W-:-:S03]  /*0230*/  HFMA2 R5, -RZ, RZ, 0, 0 ;  /* 0x00000000ff057431 */ /* 0x000fc600000001ff */
[----:B------:R-:W-:-:S13]  /*0240*/  ISETP.GE.U32.AND P0, PT, R6, UR8, PT ;  /* 0x0000000806007c0c */ /* 0x000fda000bf06070 */
[----:B------:R-:W-:-:S04]  /*0250*/  @P0 IADD3 R6, PT, PT, R6, -UR8, RZ ;  /* 0x8000000806060c10 */ /* 0x000fc8000fffe0ff */
[----:B------:R-:W-:-:S13]  /*0260*/  ISETP.GE.U32.AND P0, PT, R6, UR8, PT ;  /* 0x0000000806007c0c */ /* 0x000fda000bf06070 */
[----:B------:R-:W-:Y:S01]  /*0270*/  @P0 VIADD R6, R6, -UR8 ;  /* 0x8000000806060c36 */ /* 0x000fe20008000000 */
[----:B------:R-:W-:-:S05]  /*0280*/  @!P1 LOP3.LUT R6, RZ, UR8, RZ, 0x33, !PT ;  /* 0x00000008ff069c12 */ /* 0x000fca000f8e33ff */
[----:B------:R-:W-:Y:S01]  /*0290*/  IMAD.MOV.U32 R4, RZ, RZ, R6 ;  /* 0x000000ffff047224 */ /* 0x000fe200078e0006 */
[----:B------:R-:W-:Y:S06]  /*02a0*/  BRA `(.L_x_132) ;  /* 0x0000000000207947 */ /* 0x000fec0003800000 */
.L_x_131:
[----:B------:R-:W0:Y:S01]  /*02b0*/  LDCU.64 UR4, c[0x0][0x390] ;  /* 0x00007200ff0477ac */ /* 0x000e220008000a00 */
[----:B------:R-:W-:Y:S01]  /*02c0*/  IMAD.MOV.U32 R0, RZ, RZ, R6 ;  /* 0x000000ffff007224 */ /* 0x000fe200078e0006 */
[----:B------:R-:W-:Y:S01]  /*02d0*/  MOV R6, 0x310 ;  /* 0x0000031000067802 */ /* 0x000fe20000000f00 */
[----:B0-----:R-:W-:Y:S01]  /*02e0*/  IMAD.U32 R8, RZ, RZ, UR4 ;  /* 0x00000004ff087e24 */ /* 0x001fe2000f8e00ff */
[----:B------:R-:W-:-:S07]  /*02f0*/  MOV R9, UR5 ;  /* 0x0000000500097c02 */ /* 0x000fce0008000f00 */
[----:B------:R-:W-:Y:S05]  /*0300*/  CALL.REL.NOINC `($__internal_6_$__cuda_sm20_rem_u64) ;  /* 0x0000000000f07944 */ /* 0x000fea0003c00000 */
[----:B------:R-:W-:Y:S01]  /*0310*/  IMAD.MOV.U32 R4, RZ, RZ, R0 ;  /* 0x000000ffff047224 */ /* 0x000fe200078e0000 */
[----:B------:R-:W-:-:S07]  /*0320*/  MOV R5, R11 ;  /* 0x0000000b00057202 */ /* 0x000fce0000000f00 */
.L_x_132:
[----:B------:R-:W-:Y:S05]  /*0330*/  BSYNC.RECONVERGENT B0 ;  /* 0x0000000000007941 */ /* 0x000fea0003800200 */
.L_x_130:
[----:B------:R-:W0:Y:S01]  /*0340*/  LDCU.64 UR12, c[0x0][0x398] ;  /* 0x00007300ff0c77ac */ /* 0x000e220008000a00 */
[----:B------:R-:W-:Y:S01]  /*0350*/  BSSY.RECONVERGENT B0, `(.L_x_133) ;  /* 0x0000025000007945 */ /* 0x000fe20003800200 */
[----:B0-----:R-:W-:Y:S02]  /*0360*/  USHF.R.U64 UR4, UR12, 0x1, UR13 ;  /* 0x000000010c047899 */ /* 0x001fe4000800120d */
[----:B------:R-:W-:-:S04]  /*0370*/  USHF.R.U32.HI UR5, URZ, 0x1, UR13 ;  /* 0x00000001ff057899 */ /* 0x000fc8000801160d */
[----:B------:R-:W-:-:S05]  /*0380*/  IADD3 R6, P0, PT, R7, UR4, RZ ;  /* 0x0000000407067c10 */ /* 0x000fca000ff1e0ff */
[----:B------:R-:W-:Y:S02]  /*0390*/  IMAD.X R10, RZ, RZ, UR5, P0 ;  /* 0x00000005ff0a7e24 */ /* 0x000fe400080e06ff */
[----:B------:R-:W0:Y:S03]  /*03a0*/  LDCU.64 UR4, c[0x0][0x358] ;  /* 0x00006b00ff0477ac */ /* 0x000e260008000a00 */
[----:B------:R-:W-:-:S04]  /*03b0*/  LOP3.LUT R0, R10, UR13, RZ, 0xfc, !PT ;  /* 0x0000000d0a007c12 */ /* 0x000fc8000f8efcff */
[----:B------:R-:W-:-:S13]  /*03c0*/  ISETP.NE.U32.AND P0, PT, R0, RZ, PT ;  /* 0x000000ff0000720c */ /* 0x000fda0003f05070 */
[----:B0-----:R-:W-:Y:S05]  /*03d0*/  @P0 BRA `(.L_x_134) ;  /* 0x0000000000500947 */ /* 0x001fea0003800000 */
[----:B------:R-:W0:Y:S01]  /*03e0*/  I2F.U32.RP R0, UR12 ;  /* 0x0000000c00007d06 */ /* 0x000e220008209000 */
[----:B------:R-:W-:-:S07]  /*03f0*/  ISETP.NE.U32.AND P1, PT, RZ, UR12, PT ;  /* 0x0000000cff007c0c */ /* 0x000fce000bf25070 */
[----:B0-----:R-:W0:Y:S02]  /*0400*/  MUFU.RCP R0, R0 ;  /* 0x0000000000007308 */ /* 0x001e240000001000 */
[----:B0-----:R-:W-:-:S06]  /*0410*/  IADD3 R8, PT, PT, R0, 0xffffffe, RZ ;  /* 0x0ffffffe00087810 */ /* 0x001fcc0007ffe0ff */
[----:B------:R0:W1:Y:S02]  /*0420*/  F2I.FTZ.U32.TRUNC.NTZ R9, R8 ;  /* 0x0000000800097305 */ /* 0x000064000021f000 */
[----:B0-----:R-:W-:Y:S02]  /*0430*/  HFMA2 R8, -RZ, RZ, 0, 0 ;  /* 0x00000000ff087431 */ /* 0x001fe400000001ff */
[----:B-1----:R-:W-:-:S04]  /*0440*/  IMAD.MOV R11, RZ, RZ, -R9 ;  /* 0x000000ffff0b7224 */ /* 0x002fc800078e0a09 */
[----:B------:R-:W-:-:S04]  /*0450*/  IMAD R11, R11, UR12, RZ ;  /* 0x0000000c0b0b7c24 */ /* 0x000fc8000f8e02ff */
[----:B------:R-:W-:-:S06]  /*0460*/  IMAD.HI.U32 R9, R9, R11, R8 ;  /* 0x0000000b09097227 */ /* 0x000fcc00078e0008 */
[----:B------:R-:W-:-:S04]  /*0470*/  IMAD.HI.U32 R9, R9, R6, RZ ;  /* 0x0000000609097227 */ /* 0x000fc800078e00ff */
[----:B------:R-:W-:-:S04]  /*0480*/  IMAD.MOV R9, RZ, RZ, -R9 ;  /* 0x000000ffff097224 */ /* 0x000fc800078e0a09 */
[----:B------:R-:W-:Y:S02]  /*0490*/  IMAD R6, R9, UR12, R6 ;  /* 0x0000000c09067c24 */ /* 0x000fe4000f8e0206 */
[----:B------:R-:W-:-:S03]  /*04a0*/  IMAD.MOV.U32 R9, RZ, RZ, RZ ;  /* 0x000000ffff097224 */ /* 0x000fc600078e00ff */
[----:B------:R-:W-:-:S13]  /*04b0*/  ISETP.GE.U32.AND P0, PT, R6, UR12, PT ;  /* 0x0000000c06007c0c */ /* 0x000fda000bf06070 */
[----:B------:R-:W-:-:S04]  /*04c0*/  @P0 IADD3 R6, PT, PT, R6, -UR12, RZ ;  /* 0x8000000c06060c10 */ /* 0x000fc8000fffe0ff */
[----:B------:R-:W-:-:S13]  /*04d0*/  ISETP.GE.U32.AND P0, PT, R6, UR12, PT ;  /* 0x0000000c06007c0c */ /* 0x000fda000bf06070 */
[----:B------:R-:W-:Y:S01]  /*04e0*/  @P0 VIADD R6, R6, -UR12 ;  /* 0x8000000c06060c36 */ /* 0x000fe20008000000 */
[----:B------:R-:W-:-:S04]  /*04f0*/  @!P1 LOP3.LUT R6, RZ, UR12, RZ, 0x33, !PT ;  /* 0x0000000cff069c12 */ /* 0x000fc8000f8e33ff */
[----:B------:R-:W-:Y:S01]  /*0500*/  MOV R8, R6 ;  /* 0x0000000600087202 */ /* 0x000fe20000000f00 */
[----:B------:R-:W-:Y:S06]  /*0510*/  BRA `(.L_x_135) ;  /* 0x0000000000207947 */ /* 0x000fec0003800000 */
.L_x_134:
[----:B------:R-:W0:Y:S01]  /*0520*/  LDCU.64 UR6, c[0x0][0x398] ;  /* 0x00007300ff0677ac */ /* 0x000e220008000a00 */
[----:B------:R-:W-:Y:S02]  /*0530*/  MOV R0, R6 ;  /* 0x0000000600007202 */ /* 0x000fe40000000f00 */
[----:B------:R-:W-:Y:S01]  /*0540*/  MOV R6, 0x580 ;  /* 0x0000058000067802 */ /* 0x000fe20000000f00 */
[----:B0-----:R-:W-:Y:S01]  /*0550*/  IMAD.U32 R8, RZ, RZ, UR6 ;  /* 0x00000006ff087e24 */ /* 0x001fe2000f8e00ff */
[----:B------:R-:W-:-:S07]  /*0560*/  MOV R9, UR7 ;  /* 0x0000000700097c02 */ /* 0x000fce0008000f00 */
[----:B------:R-:W-:Y:S05]  /*0570*/  CALL.REL.NOINC `($__internal_6_$__cuda_sm20_rem_u64) ;  /* 0x0000000000547944 */ /* 0x000fea0003c00000 */
[----:B------:R-:W-:Y:S01]  /*0580*/  IMAD.MOV.U32 R8, RZ, RZ, R0 ;  /* 0x000000ffff087224 */ /* 0x000fe200078e0000 */
[----:B------:R-:W-:-:S07]  /*0590*/  MOV R9, R11 ;  /* 0x0000000b00097202 */ /* 0x000fce0000000f00 */
.L_x_135:
[----:B------:R-:W-:Y:S05]  /*05a0*/  BSYNC.RECONVERGENT B0 ;  /* 0x0000000000007941 */ /* 0x000fea0003800200 */
.L_x_133:
[----:B------:R-:W0:Y:S01]  /*05b0*/  LDCU.64 UR6, c[0x0][0x390] ;  /* 0x00007200ff0677ac */ /* 0x000e220008000a00 */
[----:B------:R-:W-:Y:S01]  /*05c0*/  IMAD.MOV.U32 R3, RZ, RZ, RZ ;  /* 0x000000ffff037224 */ /* 0x000fe200078e00ff */
[----:B------:R-:W1:Y:S01]  /*05d0*/  LDCU.128 UR8, c[0x0][0x380] ;  /* 0x00007000ff0877ac */ /* 0x000e620008000c00 */
[----:B0-----:R-:W-:-:S04]  /*05e0*/  IMAD.WIDE.U32 R2, R7, UR6, R2 ;  /* 0x0000000607027c25 */ /* 0x001fc8000f8e0002 */
[----:B------:R-:W-:Y:S01]  /*05f0*/  IMAD R7, R7, UR7, R3 ;  /* 0x0000000707077c24 */ /* 0x000fe2000f8e0203 */
[----:B-1----:R-:W-:-:S04]  /*0600*/  LEA R6, P0, R2, UR8, 0x3 ;  /* 0x0000000802067c11 */ /* 0x002fc8000f8018ff */
[----:B------:R-:W-:-:S06]  /*0610*/  LEA.HI.X R7, R2, UR9, R7, 0x3, P0 ;  /* 0x0000000902077c11 */ /* 0x000fcc00080f1c07 */
[----:B------:R-:W2:Y:S01]  /*0620*/  LDG.E.64 R6, desc[UR4][R6.64] ;  /* 0x0000000406067981 */ /* 0x000ea2000c1e1b00 */
[----:B------:R-:W-:Y:S01]  /*0630*/  MOV R2, R4 ;  /* 0x0000000400027202 */ /* 0x000fe20000000f00 */
[----:B------:R-:W-:Y:S02]  /*0640*/  IMAD R9, R9, UR6, RZ ;  /* 0x0000000609097c24 */ /* 0x000fe4000f8e02ff */
[----:B------:R-:W-:Y:S02]  /*0650*/  IMAD.MOV.U32 R3, RZ, RZ, R5 ;  /* 0x000000ffff037224 */ /* 0x000fe400078e0005 */
[C---:B------:R-:W-:Y:S02]  /*0660*/  IMAD R9, R8.reuse, UR7, R9 ;  /* 0x0000000708097c24 */ /* 0x040fe4000f8e0209 */
[----:B------:R-:W-:-:S03]  /*0670*/  IMAD.WIDE.U32 R2, R8, UR6, R2 ;  /* 0x0000000608027c25 */ /* 0x000fc6000f8e0002 */
[----:B------:R-:W-:Y:S02]  /*0680*/  LEA R4, P0, R2, UR10, 0x3 ;  /* 0x0000000a02047c11 */ /* 0x000fe4000f8018ff */
[----:B------:R-:W-:-:S04]  /*0690*/  IADD3 R3, PT, PT, R3, R9, RZ ;  /* 0x0000000903037210 */ /* 0x000fc80007ffe0ff */
[----:B------:R-:W-:-:S05]  /*06a0*/  LEA.HI.X R5, R2, UR11, R3, 0x3, P0 ;  /* 0x0000000b02057c11 */ /* 0x000fca00080f1c03 */
[----:B--2---:R-:W-:Y:S01]  /*06b0*/  STG.E.64 desc[UR4][R4.64], R6 ;  /* 0x0000000604007986 */ /* 0x004fe2000c101b04 */
[----:B------:R-:W-:Y:S05]  /*06c0*/  EXIT ;  /* 0x000000000000794d */ /* 0x000fea0003800000 */
        .weak           $__internal_6_$__cuda_sm20_rem_u64
        .type           $__internal_6_$__cuda_sm20_rem_u64,@function
        .size           $__internal_6_$__cuda_sm20_rem_u64,(.L_x_314 - $__internal_6_$__cuda_sm20_rem_u64)
$__internal_6_$__cuda_sm20_rem_u64:
[----:B------:R-:W0:Y:S08]  /*06d0*/  I2F.U64.RP R11, R8 ;  /* 0x00000008000b7312 */ /* 0x000e300000309000 */
[----:B0-----:R-:W0:Y:S02]  /*06e0*/  MUFU.RCP R11, R11 ;  /* 0x0000000b000b7308 */ /* 0x001e240000001000 */
[----:B0-----:R-:W-:-:S06]  /*06f0*/  VIADD R12, R11, 0x1ffffffe ;  /* 0x1ffffffe0b0c7836 */ /* 0x001fcc0000000000 */
[----:B------:R-:W0:Y:S02]  /*0700*/  F2I.U64.TRUNC R12, R12 ;  /* 0x0000000c000c7311 */ /* 0x000e24000020d800 */
[----:B0-----:R-:W-:-:S04]  /*0710*/  IMAD.WIDE.U32 R14, R12, R8, RZ ;  /* 0x000000080c0e7225 */ /* 0x001fc800078e00ff */
[----:B------:R-:W-:Y:S01]  /*0720*/  IMAD R15, R12, R9, R15 ;  /* 0x000000090c0f7224 */ /* 0x000fe200078e020f */
[----:B------:R-:W-:-:S03]  /*0730*/  IADD3 R17, P0, PT, RZ, -R14, RZ ;  /* 0x8000000eff117210 */ /* 0x000fc60007f1e0ff */
[----:B------:R-:W-:Y:S02]  /*0740*/  IMAD R15, R13, R8, R15 ;  /* 0x000000080d0f7224 */ /* 0x000fe400078e020f */
[----:B------:R-:W-:-:S03]  /*0750*/  IMAD.HI.U32 R14, R12, R17, RZ ;  /* 0x000000110c0e7227 */ /* 0x000fc600078e00ff */
[----:B------:R-:W-:Y:S01]  /*0760*/  IADD3.X R19, PT, PT, RZ, ~R15, RZ, P0, !PT ;  /* 0x8000000fff137210 */ /* 0x000fe200007fe4ff */
[----:B------:R-:W-:-:S04]  /*0770*/  IMAD.MOV.U32 R15, RZ, RZ, R12 ;  /* 0x000000ffff0f7224 */ /* 0x000fc800078e000c */
[----:B------:R-:W-:-:S04]  /*0780*/  IMAD.WIDE.U32 R14, P0, R12, R19, R14 ;  /* 0x000000130c0e7225 */ /* 0x000fc8000780000e */
[C---:B------:R-:W-:Y:S02]  /*0790*/  IMAD R21, R13.reuse, R19, RZ ;  /* 0x000000130d157224 */ /* 0x040fe400078e02ff */
[----:B------:R-:W-:-:S04]  /*07a0*/  IMAD.HI.U32 R14, P1, R13, R17, R14 ;  /* 0x000000110d0e7227 */ /* 0x000fc8000782000e */
[----:B------:R-:W-:Y:S01]  /*07b0*/  IMAD.HI.U32 R11, R13, R19, RZ ;  /* 0x000000130d0b7227 */ /* 0x000fe200078e00ff */
[----:B------:R-:W-:-:S04]  /*07c0*/  IADD3 R15, P2, PT, R21, R14, RZ ;  /* 0x0000000e150f7210 */ /* 0x000fc80007f5e0ff */
[----:B------:R-:W-:Y:S01]  /*07d0*/  IADD3.X R11, PT, PT, R11, R13, RZ, P0, !PT ;  /* 0x0000000d0b0b7210 */ /* 0x000fe200007fe4ff */
[----:B------:R-:W-:-:S03]  /*07e0*/  IMAD.WIDE.U32 R12, R15, R8, RZ ;  /* 0x000000080f0c7225 */ /* 0x000fc600078e00ff */
[----:B------:R-:W-:Y:S01]  /*07f0*/  IADD3.X R11, PT, PT, RZ, RZ, R11, P2, P1 ;  /* 0x000000ffff0b7210 */ /* 0x000fe200017e240b */
[----:B------:R-:W-:Y:S01]  /*0800*/  IMAD R13, R15, R9, R13 ;  /* 0x000000090f0d7224 */ /* 0x000fe200078e020d */
[----:B------:R-:W-:-:S03]  /*0810*/  IADD3 R17, P0, PT, RZ, -R12, RZ ;  /* 0x8000000cff117210 */ /* 0x000fc60007f1e0ff */
[----:B------:R-:W-:Y:S02]  /*0820*/  IMAD R13, R11, R8, R13 ;  /* 0x000000080b0d7224 */ /* 0x000fe400078e020d */
[----:B------:R-:W-:-:S04]  /*0830*/  IMAD.HI.U32 R14, R15, R17, RZ ;  /* 0x000000110f0e7227 */ /* 0x000fc800078e00ff */
[----:B------:R-:W-:Y:S02]  /*0840*/  IMAD.X R12, RZ, RZ, ~R13, P0 ;  /* 0x000000ffff0c7224 */ /* 0x000fe400000e0e0d */
[----:B------:R-:W-:Y:S02]  /*0850*/  IMAD.MOV.U32 R13, RZ, RZ, RZ ;  /* 0x000000ffff0d7224 */ /* 0x000fe400078e00ff */
[----:B------:R-:W-:-:S04]  /*0860*/  IMAD.WIDE.U32 R14, P0, R15, R12, R14 ;  /* 0x0000000c0f0e7225 */ /* 0x000fc8000780000e */
[C---:B------:R-:W-:Y:S02]  /*0870*/  IMAD R16, R11.reuse, R12, RZ ;  /* 0x0000000c0b107224 */ /* 0x040fe400078e02ff */
[----:B------:R-:W-:-:S04]  /*0880*/  IMAD.HI.U32 R15, P1, R11, R17, R14 ;  /* 0x000000110b0f7227 */ /* 0x000fc8000782000e */
[----:B------:R-:W-:Y:S01]  /*0890*/  IMAD.HI.U32 R12, R11, R12, RZ ;  /* 0x0000000c0b0c7227 */ /* 0x000fe200078e00ff */
[----:B------:R-:W-:-:S04]  /*08a0*/  IADD3 R15, P2, PT, R16, R15, RZ ;  /* 0x0000000f100f7210 */ /* 0x000fc80007f5e0ff */
[----:B------:R-:W-:Y:S01]  /*08b0*/  IADD3.X R11, PT, PT, R12, R11, RZ, P0, !PT ;  /* 0x0000000b0c0b7210 */ /* 0x000fe200007fe4ff */
[----:B------:R-:W-:-:S03]  /*08c0*/  IMAD.HI.U32 R12, R15, R0, RZ ;  /* 0x000000000f0c7227 */ /* 0x000fc600078e00ff */
[----:B------:R-:W-:Y:S01]  /*08d0*/  IADD3.X R11, PT, PT, RZ, RZ, R11, P2, P1 ;  /* 0x000000ffff0b7210 */ /* 0x000fe200017e240b */
[----:B------:R-:W-:-:S04]  /*08e0*/  IMAD.WIDE.U32 R12, R15, R10, R12 ;  /* 0x0000000a0f0c7225 */ /* 0x000fc800078e000c */
[C---:B------:R-:W-:Y:S02]  /*08f0*/  IMAD R15, R11.reuse, R10, RZ ;  /* 0x0000000a0b0f7224 */ /* 0x040fe400078e02ff */
[----:B------:R-:W-:-:S04]  /*0900*/  IMAD.HI.U32 R12, P0, R11, R0, R12 ;  /* 0x000000000b0c7227 */ /* 0x000fc8000780000c */
[----:B------:R-:W-:Y:S01]  /*0910*/  IMAD.HI.U32 R11, R11, R10, RZ ;  /* 0x0000000a0b0b7227 */ /* 0x000fe200078e00ff */
[----:B------:R-:W-:-:S04]  /*0920*/  IADD3 R15, P1, PT, R15, R12, RZ ;  /* 0x0000000c0f0f7210 */ /* 0x000fc80007f3e0ff */
[----:B------:R-:W-:Y:S01]  /*0930*/  IADD3.X R11, PT, PT, R11, RZ, RZ, P0, !PT ;  /* 0x000000ff0b0b7210 */ /* 0x000fe200007fe4ff */
[----:B------:R-:W-:-:S04]  /*0940*/  IMAD.WIDE.U32 R12, R15, R8, RZ ;  /* 0x000000080f0c7225 */ /* 0x000fc800078e00ff */
[----:B------:R-:W-:Y:S01]  /*0950*/  IMAD.X R11, RZ, RZ, R11, P1 ;  /* 0x000000ffff0b7224 */ /* 0x000fe200008e060b */
[----:B------:R-:W-:Y:S01]  /*0960*/  IADD3 R17, P1, PT, -R12, R0, RZ ;  /* 0x000000000c117210 */ /* 0x000fe20007f3e1ff */
[----:B------:R-:W-:-:S03]  /*0970*/  IMAD R15, R15, R9, R13 ;  /* 0x000000090f0f7224 */ /* 0x000fc600078e020d */
[-C--:B------:R-:W-:Y:S01]  /*0980*/  ISETP.GE.U32.AND P0, PT, R17, R8.reuse, PT ;  /* 0x000000081100720c */ /* 0x080fe20003f06070 */
[----:B------:R-:W-:-:S05]  /*0990*/  IMAD R11, R11, R8, R15 ;  /* 0x000000080b0b7224 */ /* 0x000fca00078e020f */
[----:B------:R-:W-:Y:S02]  /*09a0*/  IADD3.X R0, PT, PT, ~R11, R10, RZ, P1, !PT ;  /* 0x0000000a0b007210 */ /* 0x000fe40000ffe5ff */
[----:B------:R-:W-:Y:S02]  /*09b0*/  IADD3 R13, P1, PT, -R8, R17, RZ ;  /* 0x00000011080d7210 */ /* 0x000fe40007f3e1ff */
[----:B------:R-:W-:-:S03]  /*09c0*/  ISETP.GE.U32.AND.EX P0, PT, R0, R9, PT, P0 ;  /* 0x000000090000720c */ /* 0x000fc60003f06100 */
[----:B------:R-:W-:Y:S01]  /*09d0*/  IMAD.X R10, R0, 0x1, ~R9, P1 ;  /* 0x00000001000a7824 */ /* 0x000fe200008e0e09 */
[----:B------:R-:W-:Y:S02]  /*09e0*/  SEL R13, R13, R17, P0 ;  /* 0x000000110d0d7207 */ /* 0x000fe40000000000 */
[----:B------:R-:W-:Y:S02]  /*09f0*/  ISETP.NE.U32.AND P1, PT, R8, RZ, PT ;  /* 0x000000ff0800720c */ /* 0x000fe40003f25070 */
[----:B------:R-:W-:Y:S02]  /*0a00*/  SEL R10, R10, R0, P0 ;  /* 0x000000000a0a7207 */ /* 0x000fe40000000000 */
[----:B------:R-:W-:Y:S02]  /*0a10*/  ISETP.GE.U32.AND P0, PT, R13, R8, PT ;  /* 0x000000080d00720c */ /* 0x000fe40003f06070 */
[----:B------:R-:W-:Y:S01]  /*0a20*/  IADD3 R0, P2, PT, -R8, R13, RZ ;  /* 0x0000000d08007210 */ /* 0x000fe20007f5e1ff */
[----:B------:R-:W-:Y:S01]  /*0a30*/  IMAD.MOV.U32 R8, RZ, RZ, R6 ;  /* 0x000000ffff087224 */ /* 0x000fe200078e0006 */
[----:B------:R-:W-:-:S02]  /*0a40*/  ISETP.GE.U32.AND.EX P0, PT, R10, R9, PT, P0 ;  /* 0x000000090a00720c */ /* 0x000fc40003f06100 */
[CC--:B------:R-:W-:Y:S02]  /*0a50*/  IADD3.X R11, PT, PT, ~R9.reuse, R10.reuse, RZ, P2, !PT ;  /* 0x0000000a090b7210 */ /* 0x0c0fe400017fe5ff */
[----:B------:R-:W-:Y:S01]  /*0a60*/  ISETP.NE.AND.EX P1, PT, R9, RZ, PT, P1 ;  /* 0x000000ff0900720c */ /* 0x000fe20003f25310 */
[----:B------:R-:W-:Y:S01]  /*0a70*/  HFMA2 R9, -RZ, RZ, 0, 0 ;  /* 0x00000000ff097431 */ /* 0x000fe200000001ff */
[----:B------:R-:W-:Y:S02]  /*0a80*/  SEL R0, R0, R13, P0 ;  /* 0x0000000d00007207 */ /* 0x000fe40000000000 */
[----:B------:R-:W-:Y:S02]  /*0a90*/  SEL R11, R11, R10, P0 ;  /* 0x0000000a0b0b7207 */ /* 0x000fe40000000000 */
[----:B------:R-:W-:Y:S02]  /*0aa0*/  SEL R0, R0, 0xffffffff, P1 ;  /* 0xffffffff00007807 */ /* 0x000fe40000800000 */
[----:B------:R-:W-:Y:S01]  /*0ab0*/  SEL R11, R11, 0xffffffff, P1 ;  /* 0xffffffff0b0b7807 */ /* 0x000fe20000800000 */
[----:B------:R-:W-:Y:S06]  /*0ac0*/  RET.REL.NODEC R8 `(_Z9ifftShiftP6float2S0_mm) ;  /* 0xfffffff4084c7950 */ /* 0x000fec0003c3ffff */
.L_x_136:
        /* <DEDUP_REMOVED lines=11> */
.L_x_314:


//--------------------- .text._Z16combineToComplexPfS_P6float2m --------------------------
	.section	.text._Z16combineToComplexPfS_P6float2m,"ax",@progbits
	.align	128
        .global         _Z16combineToComplexPfS_P6float2m
        .type           _Z16combineToComplexPfS_P6float2m,@function
        .size           _Z16combineToComplexPfS_P6float2m,(.L_x_325 - _Z16combineToComplexPfS_P6float2m)
        .other          _Z16combineToComplexPfS_P6float2m,@"STO_CUDA_ENTRY STV_DEFAULT"
_Z16combineToComplexPfS_P6float2m:
.text._Z16combineToComplexPfS_P6float2m:
[----:B------:R-:W-:Y:S01]  /*0000*/  LDC R1, c[0x0][0x37c] ;  /* 0x0000df00ff017b82 */ /* 0x000fe20000000800 */
[----:B------:R-:W0:Y:S01]  /*0010*/  S2R R3, SR_TID.X ;  /* 0x0000000000037919 */ /* 0x000e220000002100 */
[----:B------:R-:W1:Y:S06]  /*0020*/  LDCU.64 UR6, c[0x0][0x398] ;  /* 0x00007300ff0677ac */ /* 0x000e6c0008000a00 */
[----:B------:R-:W0:Y:S08]  /*0030*/  S2UR UR5, SR_CTAID.X ;  /* 0x00000000000579c3 */ /* 0x000e300000002500 */
[----:B------:R-:W0:Y:S01]  /*0040*/  LDC R0, c[0x0][0x360] ;  /* 0x0000d800ff007b82 */ /* 0x000e220000000800 */
[----:B-1----:R-:W-:-:S02]  /*0050*/  UIMAD UR4, UR7, UR6, URZ ;  /* 0x00000006070472a4 */ /* 0x002fc4000f8e02ff */
[----:B------:R-:W-:Y:S02]  /*0060*/  UIMAD.WIDE.U32 UR8, UR6, UR6, URZ ;  /* 0x00000006060872a5 */ /* 0x000fe4000f8e00ff */
[----:B------:R-:W-:-:S04]  /*0070*/  UIMAD UR4, UR6, UR7, UR4 ;  /* 0x00000007060472a4 */ /* 0x000fc8000f8e0204 */
[----:B------:R-:W-:-:S06]  /*0080*/  UIADD3 UR4, UPT, UPT, UR9, UR4, URZ ;  /* 0x0000000409047290 */ /* 0x000fcc000fffe0ff */
[----:B------:R-:W-:Y:S02]  /*0090*/  IMAD.U32 R2, RZ, RZ, UR4 ;  /* 0x00000004ff027e24 */ /* 0x000fe4000f8e00ff */
[----:B0-----:R-:W-:-:S05]  /*00a0*/  IMAD R0, R0, UR5, R3 ;  /* 0x0000000500007c24 */ /* 0x001fca000f8e0203 */
[----:B------:R-:W-:-:S04]  /*00b0*/  ISETP.LT.U32.AND P0, PT, R0, UR8, PT ;  /* 0x0000000800007c0c */ /* 0x000fc8000bf01070 */
[----:B------:R-:W-:-:S13]  /*00c0*/  ISETP.GT.U32.AND.EX P0, PT, R2, RZ, PT, P0 ;  /* 0x000000ff0200720c */ /* 0x000fda0003f04100 */
[----:B------:R-:W-:Y:S05]  /*00d0*/  @!P0 EXIT ;  /* 0x000000000000894d */ /* 0x000fea0003800000 */
[----:B------:R-:W0:Y:S01]  /*00e0*/  LDCU.128 UR8, c[0x0][0x380] ;  /* 0x00007000ff0877ac */ /* 0x000e220008000c00 */
[----:B------:R-:W-:Y:S01]  /*00f0*/  IMAD.SHL.U32 R6, R0, 0x4, RZ ;  /* 0x0000000400067824 */ /* 0x000fe200078e00ff */
[----:B------:R-:W-:Y:S01]  /*0100*/  SHF.R.U32.HI R7, RZ, 0x1e, R0 ;  /* 0x0000001eff077819 */ /* 0x000fe20000011600 */
[----:B------:R-:W1:Y:S01]  /*0110*/  LDCU.64 UR4, c[0x0][0x358] ;  /* 0x00006b00ff0477ac */ /* 0x000e620008000a00 */
[----:B------:R-:W2:Y:S02]  /*0120*/  LDCU.64 UR6, c[0x0][0x390] ;  /* 0x00007200ff0677ac */ /* 0x000ea40008000a00 */
[----:B0-----:R-:W-:-:S04]  /*0130*/  IADD3 R4, P0, PT, R6, UR8, RZ ;  /* 0x0000000806047c10 */ /* 0x001fc8000ff1e0ff */
[----:B------:R-:W-:-:S06]  /*0140*/  IADD3.X R5, PT, PT, R7, UR9, RZ, P0, !PT ;  /* 0x0000000907057c10 */ /* 0x000fcc00087fe4ff */
[----:B-1----:R-:W3:Y:S01]  /*0150*/  LDG.E R5, desc[UR4][R4.64] ;  /* 0x0000000404057981 */ /* 0x002ee2000c1e1900 */
[----:B--2---:R-:W-:Y:S02]  /*0160*/  LEA R2, P0, R0, UR6, 0x3 ;  /* 0x0000000600027c11 */ /* 0x004fe4000f8018ff */
[----:B------:R-:W-:Y:S02]  /*0170*/  IADD3 R6, P1, PT, R6, UR10, RZ ;  /* 0x0000000a06067c10 */ /* 0x000fe4000ff3e0ff */
[----:B------:R-:W-:Y:S02]  /*0180*/  LEA.HI.X R3, R0, UR7, RZ, 0x3, P0 ;  /* 0x0000000700037c11 */ /* 0x000fe400080f1cff */
[----:B------:R-:W-:-:S03]  /*0190*/  IADD3.X R7, PT, PT, R7, UR11, RZ, P1, !PT ;  /* 0x0000000b07077c10 */ /* 0x000fc60008ffe4ff */
[----:B---3--:R-:W-:Y:S04]  /*01a0*/  STG.E desc[UR4][R2.64], R5 ;  /* 0x0000000502007986 */ /* 0x008fe8000c101904 */
[----:B------:R-:W2:Y:S04]  /*01b0*/  LDG.E R7, desc[UR4][R6.64] ;  /* 0x0000000406077981 */ /* 0x000ea8000c1e1900 */
[----:B--2---:R-:W-:Y:S01]  /*01c0*/  STG.E desc[UR4][R2.64+0x4], R7 ;  /* 0x0000040702007986 */ /* 0x004fe2000c101904 */
[----:B------:R-:W-:Y:S05]  /*01d0*/  EXIT ;  /* 0x000000000000794d */ /* 0x000fea0003800000 */
.L_x_137:
        /* <DEDUP_REMOVED lines=10> */
.L_x_325:


//--------------------- .text._Z8griddingPfS_S_S_S_ffmm --------------------------
	.section	.text._Z8griddingPfS_S_S_S_ffmm,"ax",@progbits
	.align	128
        .global         _Z8griddingPfS_S_S_S_ffmm
        .type           _Z8griddingPfS_S_S_S_ffmm,@function
        .size           _Z8griddingPfS_S_S_S_ffmm,(.L_x_316 - _Z8griddingPfS_S_S_S_ffmm)
        .other          _Z8griddingPfS_S_S_S_ffmm,@"STO_CUDA_ENTRY STV_DEFAULT"
_Z8griddingPfS_S_S_S_ffmm:
.text._Z8griddingPfS_S_S_S_ffmm:
[----:B------:R-:W0:Y:S01]  /*0000*/  LDC R1, c[0x0][0x37c] ;  /* 0x0000df00ff017b82 */ /* 0x000e220000000800 */
[----:B------:R-:W1:Y:S07]  /*0010*/  S2R R0, SR_TID.X ;  /* 0x0000000000007919 */ /* 0x000e6e0000002100 */
[----:B------:R-:W1:Y:S01]  /*0020*/  S2UR UR4, SR_CTAID.X ;  /* 0x00000000000479c3 */ /* 0x000e620000002500 */
[----:B------:R-:W2:Y:S01]  /*0030*/  LDCU.64 UR6, c[0x0][0x3b8] ;  /* 0x00007700ff0677ac */ /* 0x000ea20008000a00 */
[----:B0-----:R-:W-:-:S06]  /*0040*/  IADD3 R1, PT, PT, R1, -0x80, RZ ;  /* 0xffffff8001017810 */ /* 0x001fcc0007ffe0ff */
[----:B------:R-:W1:Y:S02]  /*0050*/  LDC R15, c[0x0][0x360] ;  /* 0x0000d800ff0f7b82 */ /* 0x000e640000000800 */
[----:B-1----:R-:W-:-:S05]  /*0060*/  IMAD R15, R15, UR4, R0 ;  /* 0x000000040f0f7c24 */ /* 0x002fca000f8e0200 */
[----:B--2---:R-:W-:-:S04]  /*0070*/  ISETP.GE.U32.AND P0, PT, R15, UR6, PT ;  /* 0x000000060f007c0c */ /* 0x004fc8000bf06070 */
[----:B------:R-:W-:-:S13]  /*0080*/  ISETP.GE.U32.AND.EX P0, PT, RZ, UR7, PT, P0 ;  /* 0x00000007ff007c0c */ /* 0x000fda000bf06100 */
[----:B------:R-:W-:Y:S05]  /*0090*/  @P0 EXIT ;  /* 0x000000000000094d */ /* 0x000fea0003800000 */
[----:B------:R-:W0:Y:S01]  /*00a0*/  LDC R4, c[0x0][0x3a8] ;  /* 0x0000ea00ff047b82 */ /* 0x000e220000000800 */
[----:B------:R-:W-:Y:S02]  /*00b0*/  HFMA2 R0, -RZ, RZ, 22.21875, -15888 ;  /* 0x4d8ef3c2ff007431 */ /* 0x000fe400000001ff */
[----:B------:R-:W-:Y:S01]  /*00c0*/  IMAD.MOV.U32 R3, RZ, RZ, 0x31653938 ;  /* 0x31653938ff037424 */ /* 0x000fe200078e00ff */
[----:B------:R-:W1:Y:S03]  /*00d0*/  LDCU.64 UR8, c[0x0][0x358] ;  /* 0x00006b00ff0877ac */ /* 0x000e660008000a00 */
[----:B------:R-:W-:-:S04]  /*00e0*/  FFMA R0, R3, -R0, 1 ;  /* 0x3f80000003007423 */ /* 0x000fc80000000800 */
[----:B------:R-:W-:Y:S01]  /*00f0*/  FFMA R0, R0, R3, 3.3356410966689509223e-09 ;  /* 0x3165393800007423 */ /* 0x000fe20000000003 */
[----:B0-----:R-:W0:Y:S03]  /*0100*/  FCHK P0, R4, 299792448 ;  /* 0x4d8ef3c204007902 */ /* 0x001e260000000000 */
[----:B------:R-:W-:-:S04]  /*0110*/  FFMA R3, R0, R4, RZ ;  /* 0x0000000400037223 */ /* 0x000fc800000000ff */
[----:B------:R-:W-:-:S04]  /*0120*/  FFMA R2, R3, -299792448, R4 ;  /* 0xcd8ef3c203027823 */ /* 0x000fc80000000004 */
[----:B------:R-:W-:Y:S01]  /*0130*/  FFMA R0, R0, R2, R3 ;  /* 0x0000000200007223 */ /* 0x000fe20000000003 */
[----:B01----:R-:W-:Y:S06]  /*0140*/  @!P0 BRA `(.L_x_138) ;  /* 0x00000000000c8947 */ /* 0x003fec0003800000 */
[----:B------:R-:W-:-:S07]  /*0150*/  MOV R2, 0x170 ;  /* 0x0000017000027802 */ /* 0x000fce0000000f00 */
[----:B------:R-:W-:Y:S05]  /*0160*/  CALL.REL.NOINC `($__internal_8_$__cuda_sm3x_div_rn_noftz_f32_slowpath) ;  /* 0x0000003400347944 */ /* 0x000fea0003c00000 */
[----:B------:R-:W-:-:S07]  /*0170*/  IMAD.MOV.U32 R0, RZ, RZ, R4 ;  /* 0x000000ffff007224 */ /* 0x000fce00078e0004 */
.L_x_138:
[----:B------:R-:W0:Y:S01]  /*0180*/  LDCU.64 UR4, c[0x0][0x380] ;  /* 0x00007000ff0477ac */ /* 0x000e220008000a00 */
[----:B------:R-:W1:Y:S01]  /*0190*/  LDCU.64 UR6, c[0x0][0x3b0] ;  /* 0x00007600ff0677ac */ /* 0x000e620008000a00 */
[C---:B0-----:R-:W-:Y:S01]  /*01a0*/  LEA R2, P0, R15.reuse, UR4, 0x3 ;  /* 0x000000040f027c11 */ /* 0x041fe2000f8018ff */
[----:B------:R-:W0:Y:S03]  /*01b0*/  LDCU UR4, c[0x0][0x3ac] ;  /* 0x00007580ff0477ac */ /* 0x000e260008000800 */
[----:B------:R-:W-:-:S05]  /*01c0*/  LEA.HI.X R3, R15, UR5, RZ, 0x3, P0 ;  /* 0x000000050f037c11 */ /* 0x000fca00080f1cff */
[----:B------:R-:W2:Y:S04]  /*01d0*/  LDG.E R5, desc[UR8][R2.64] ;  /* 0x0000000802057981 */ /* 0x000ea8000c1e1900 */
[----:B------:R-:W3:Y:S01]  /*01e0*/  LDG.E R7, desc[UR8][R2.64+0x4] ;  /* 0x0000040802077981 */ /* 0x000ee2000c1e1900 */
[----:B--2---:R-:W-:-:S04]  /*01f0*/  FMUL R5, R5, R0 ;  /* 0x0000000005057220 */ /* 0x004fc80000400000 */
[----:B0-----:R-:W-:Y:S01]  /*0200*/  FMUL R10, R5, UR4 ;  /* 0x00000004050a7c20 */ /* 0x001fe20008400000 */
[----:B---3--:R-:W-:-:S03]  /*0210*/  FMUL R7, R7, R0 ;  /* 0x0000000007077220 */ /* 0x008fc60000400000 */
[C---:B------:R-:W-:Y:S01]  /*0220*/  FADD R11, R10.reuse, -4 ;  /* 0xc08000000a0b7421 */ /* 0x040fe20000000000 */
[C---:B------:R-:W-:Y:S01]  /*0230*/  FSETP.GEU.AND P0, PT, R10.reuse, 4, PT ;  /* 0x408000000a00780b */ /* 0x040fe20003f0e000 */
[----:B------:R-:W-:Y:S01]  /*0240*/  FMUL R16, R7, UR4 ;  /* 0x0000000407107c20 */ /* 0x000fe20008400000 */
[----:B------:R-:W-:Y:S01]  /*0250*/  FADD R12, R10, 4 ;  /* 0x408000000a0c7421 */ /* 0x000fe20000000000 */
[----:B-1----:R-:W-:Y:S02]  /*0260*/  UIADD3 UR4, UP1, UPT, UR6, -0x1, URZ ;  /* 0xffffffff06047890 */ /* 0x002fe4000ff3e0ff */
[C---:B------:R-:W-:Y:S01]  /*0270*/  FADD R13, R16.reuse, -4 ;  /* 0xc0800000100d7421 */ /* 0x040fe20000000000 */
[C---:B------:R-:W-:Y:S01]  /*0280*/  FSETP.GEU.AND P1, PT, R16.reuse, 4, PT ;  /* 0x408000001000780b */ /* 0x040fe20003f2e000 */
[C---:B------:R-:W-:Y:S01]  /*0290*/  FADD R14, R16.reuse, 4 ;  /* 0x40800000100e7421 */ /* 0x040fe20000000000 */
[----:B------:R-:W-:Y:S01]  /*02a0*/  FSETP.GEU.AND P2, PT, R16, -4, PT ;  /* 0xc08000001000780b */ /* 0x000fe20003f4e000 */
[----:B------:R-:W-:-:S02]  /*02b0*/  ULEA.HI UR6, UP0, UR7, UR6, URZ, 0x1 ;  /* 0x0000000607067291 */ /* 0x000fc4000f8108ff */
[----:B------:R-:W-:Y:S02]  /*02c0*/  UIADD3.X UR5, UPT, UPT, UR7, -0x1, URZ, UP1, !UPT ;  /* 0xffffffff07057890 */ /* 0x000fe40008ffe4ff */
[----:B------:R-:W0:Y:S01]  /*02d0*/  @!P0 FRND.FLOOR R0, -R11 ;  /* 0x8000000b00008307 */ /* 0x000e220000205000 */
[----:B------:R-:W-:Y:S02]  /*02e0*/  UIADD3.X UR7, UPT, UPT, URZ, UR7, URZ, UP0, !UPT ;  /* 0x00000007ff077290 */ /* 0x000fe400087fe4ff */
[----:B------:R-:W-:Y:S02]  /*02f0*/  ULEA.HI UR4, UP0, UR5, UR4, URZ, 0x1 ;  /* 0x0000000405047291 */ /* 0x000fe4000f8108ff */
[----:B------:R-:W-:Y:S02]  /*0300*/  USHF.R.S64 UR6, UR6, 0x1, UR7 ;  /* 0x0000000106067899 */ /* 0x000fe40008001007 */
[----:B------:R-:W-:Y:S01]  /*0310*/  UIADD3.X UR5, UPT, UPT, URZ, UR5, URZ, UP0, !UPT ;  /* 0x00000005ff057290 */ /* 0x000fe200087fe4ff */
[----:B------:R-:W1:Y:S01]  /*0320*/  @!P1 FRND.FLOOR R4, -R13 ;  /* 0x8000000d00049307 */ /* 0x000e620000205000 */
[----:B------:R-:W-:-:S02]  /*0330*/  USHF.R.S32.HI UR7, URZ, 0x1, UR7 ;  /* 0x00000001ff077899 */ /* 0x000fc40008011407 */
[----:B------:R-:W-:Y:S02]  /*0340*/  UIADD3 UR10, UP0, UPT, URZ, -UR6, URZ ;  /* 0x80000006ff0a7290 */ /* 0x000fe4000ff1e0ff */
[----:B------:R-:W-:Y:S02]  /*0350*/  USHF.R.S64 UR4, UR4, 0x1, UR5 ;  /* 0x0000000104047899 */ /* 0x000fe40008001005 */
[----:B------:R-:W-:Y:S01]  /*0360*/  UIADD3.X UR11, UPT, UPT, URZ, ~UR7, URZ, UP0, !UPT ;  /* 0x80000007ff0b7290 */ /* 0x000fe200087fe4ff */
[----:B0-----:R-:W-:Y:S01]  /*0370*/  @!P0 F2I.S64.TRUNC R24, -R0 ;  /* 0x8000000000188311 */ /* 0x001fe2000020d900 */
[----:B------:R-:W-:-:S07]  /*0380*/  USHF.R.S32.HI UR5, URZ, 0x1, UR5 ;  /* 0x00000001ff057899 */ /* 0x000fce0008011405 */
[----:B------:R-:W-:Y:S01]  /*0390*/  @P0 F2I.S64.CEIL R24, R11 ;  /* 0x0000000b00180311 */ /* 0x000fe20000209900 */
[----:B------:R-:W-:-:S07]  /*03a0*/  FSETP.GEU.AND P0, PT, R10, -4, PT ;  /* 0xc08000000a00780b */ /* 0x000fce0003f0e000 */
[----:B------:R-:W0:Y:S08]  /*03b0*/  @!P2 FRND.CEIL R9, -R14 ;  /* 0x8000000e0009a307 */ /* 0x000e300000209000 */
[----:B------:R-:W2:Y:S08]  /*03c0*/  @!P0 FRND.CEIL R8, -R12 ;  /* 0x8000000c00088307 */ /* 0x000eb00000209000 */
[----:B-1----:R-:W-:Y:S08]  /*03d0*/  @!P1 F2I.S64.TRUNC R2, -R4 ;  /* 0x8000000400029311 */ /* 0x002ff0000020d900 */
[----:B0-----:R-:W-:Y:S08]  /*03e0*/  @!P2 F2I.S64.TRUNC R6, -R9 ;  /* 0x800000090006a311 */ /* 0x001ff0000020d900 */
[----:B------:R-:W0:Y:S08]  /*03f0*/  @P1 F2I.S64.CEIL R2, R13 ;  /* 0x0000000d00021311 */ /* 0x000e300000209900 */
[----:B------:R-:W1:Y:S01]  /*0400*/  @P2 F2I.S64.FLOOR R6, R14 ;  /* 0x0000000e00062311 */ /* 0x000e620000205900 */
[----:B0-----:R-:W-:-:S07]  /*0410*/  ISETP.GT.U32.AND P2, PT, R2, UR10, PT ;  /* 0x0000000a02007c0c */ /* 0x001fce000bf44070 */
[----:B--2---:R-:W-:Y:S01]  /*0420*/  @!P0 F2I.S64.TRUNC R4, -R8 ;  /* 0x8000000800048311 */ /* 0x004fe2000020d900 */
[----:B------:R-:W-:Y:S02]  /*0430*/  ISETP.GT.AND.EX P2, PT, R3, UR11, PT, P2 ;  /* 0x0000000b03007c0c */ /* 0x000fe4000bf44320 */
[----:B-1----:R-:W-:-:S05]  /*0440*/  ISETP.LT.U32.AND P3, PT, R6, UR4, PT ;  /* 0x0000000406007c0c */ /* 0x002fca000bf61070 */
[----:B------:R-:W0:Y:S01]  /*0450*/  @P0 F2I.S64.FLOOR R4, R12 ;  /* 0x0000000c00040311 */ /* 0x000e220000205900 */
[----:B------:R-:W-:Y:S02]  /*0460*/  ISETP.GT.U32.AND P0, PT, R24, UR10, PT ;  /* 0x0000000a18007c0c */ /* 0x000fe4000bf04070 */
[----:B------:R-:W-:Y:S02]  /*0470*/  ISETP.LT.AND.EX P3, PT, R7, UR5, PT, P3 ;  /* 0x0000000507007c0c */ /* 0x000fe4000bf61330 */
[----:B------:R-:W-:Y:S02]  /*0480*/  SEL R0, R2, UR10, P2 ;  /* 0x0000000a02007c07 */ /* 0x000fe40009000000 */
[----:B------:R-:W-:Y:S02]  /*0490*/  ISETP.GT.AND.EX P0, PT, R25, UR11, PT, P0 ;  /* 0x0000000b19007c0c */ /* 0x000fe4000bf04300 */
[----:B------:R-:W-:Y:S02]  /*04a0*/  SEL R17, R6, UR4, P3 ;  /* 0x0000000406117c07 */ /* 0x000fe40009800000 */
[----:B------:R-:W-:-:S02]  /*04b0*/  SEL R2, R3, UR11, P2 ;  /* 0x0000000b03027c07 */ /* 0x000fc40009000000 */
[----:B------:R-:W-:Y:S02]  /*04c0*/  SEL R19, R7, UR5, P3 ;  /* 0x0000000507137c07 */ /* 0x000fe40009800000 */
[----:B0-----:R-:W-:Y:S02]  /*04d0*/  ISETP.LT.U32.AND P1, PT, R4, UR4, PT ;  /* 0x0000000404007c0c */ /* 0x001fe4000bf21070 */
[----:B------:R-:W-:Y:S02]  /*04e0*/  SEL R3, R24, UR10, P0 ;  /* 0x0000000a18037c07 */ /* 0x000fe40008000000 */
[----:B------:R-:W-:Y:S02]  /*04f0*/  ISETP.LT.AND.EX P1, PT, R5, UR5, PT, P1 ;  /* 0x0000000505007c0c */ /* 0x000fe4000bf21310 */
[----:B------:R-:W-:Y:S02]  /*0500*/  ISETP.GE.U32.AND P2, PT, R17, R0, PT ;  /* 0x000000001100720c */ /* 0x000fe40003f46070 */
[----:B------:R-:W-:-:S02]  /*0510*/  SEL R4, R4, UR4, P1 ;  /* 0x0000000404047c07 */ /* 0x000fc40008800000 */
[----:B------:R-:W-:Y:S02]  /*0520*/  SEL R24, R25, UR11, P0 ;  /* 0x0000000b19187c07 */ /* 0x000fe40008000000 */
[----:B------:R-:W-:Y:S02]  /*0530*/  SEL R5, R5, UR5, P1 ;  /* 0x0000000505057c07 */ /* 0x000fe40008800000 */
[----:B------:R-:W-:Y:S02]  /*0540*/  ISETP.LT.U32.AND P1, PT, R4, R3, PT ;  /* 0x000000030400720c */ /* 0x000fe40003f21070 */
[----:B------:R-:W-:-:S04]  /*0550*/  ISETP.GE.AND.EX P0, PT, R19, R2, PT, P2 ;  /* 0x000000021300720c */ /* 0x000fc80003f06320 */
[----:B------:R-:W-:-:S13]  /*0560*/  ISETP.LT.OR.EX P0, PT, R5, R24, !P0, P1 ;  /* 0x000000180500720c */ /* 0x000fda0004701710 */
[----:B------:R-:W-:Y:S05]  /*0570*/  @P0 EXIT ;  /* 0x000000000000094d */ /* 0x000fea0003800000 */
[----:B------:R-:W-:Y:S01]  /*0580*/  IADD3 R20, P1, PT, R4, -R3, RZ ;  /* 0x8000000304147210 */ /* 0x000fe20007f3e0ff */
[----:B------:R-:W-:Y:S01]  /*0590*/  BSSY.RECONVERGENT B0, `(.L_x_139) ;  /* 0x000003c000007945 */ /* 0x000fe20003800200 */
[----:B------:R-:W-:Y:S01]  /*05a0*/  IMAD.MOV.U32 R12, RZ, RZ, R3 ;  /* 0x000000ffff0c7224 */ /* 0x000fe200078e0003 */
[----:B------:R-:W-:Y:S02]  /*05b0*/  MOV R13, R24 ;  /* 0x00000018000d7202 */ /* 0x000fe40000000f00 */
[----:B------:R-:W-:Y:S01]  /*05c0*/  IADD3 R7, PT, PT, R20, 0x1, RZ ;  /* 0x0000000114077810 */ /* 0x000fe20007ffe0ff */
[----:B------:R-:W-:-:S03]  /*05d0*/  IMAD.X R21, R5, 0x1, ~R24, P1 ;  /* 0x0000000105157824 */ /* 0x000fc600008e0e18 */
[----:B------:R-:W-:-:S04]  /*05e0*/  LOP3.LUT R7, R7, 0x3, RZ, 0xc0, !PT ;  /* 0x0000000307077812 */ /* 0x000fc800078ec0ff */
[----:B------:R-:W-:-:S04]  /*05f0*/  ISETP.NE.U32.AND P0, PT, R7, RZ, PT ;  /* 0x000000ff0700720c */ /* 0x000fc80003f05070 */
[----:B------:R-:W-:-:S13]  /*0600*/  ISETP.NE.AND.EX P0, PT, RZ, RZ, PT, P0 ;  /* 0x000000ffff00720c */ /* 0x000fda0003f05300 */
[----:B------:R-:W-:Y:S05]  /*0610*/  @!P0 BRA `(.L_x_140) ;  /* 0x0000000000cc8947 */ /* 0x000fea0003800000 */
[----:B------:R-:W-:Y:S02]  /*0620*/  HFMA2 R14, -RZ, RZ, 0, 0 ;  /* 0x00000000ff0e7431 */ /* 0x000fe400000001ff */
[----:B------:R-:W-:Y:S01]  /*0630*/  IMAD.MOV.U32 R11, RZ, RZ, RZ ;  /* 0x000000ffff0b7224 */ /* 0x000fe200078e00ff */
[----:B------:R-:W-:Y:S01]  /*0640*/  MOV R12, R3 ;  /* 0x00000003000c7202 */ /* 0x000fe20000000f00 */
[----:B------:R-:W-:-:S07]  /*0650*/  IMAD.MOV.U32 R13, RZ, RZ, R24 ;  /* 0x000000ffff0d7224 */ /* 0x000fce00078e0018 */
.L_x_146:
[----:B0-----:R-:W0:Y:S01]  /*0660*/  I2F.S64 R9, R12 ;  /* 0x0000000c00097312 */ /* 0x001e220000301400 */
[----:B------:R-:W-:Y:S01]  /*0670*/  IADD3 R14, P0, PT, R14, 0x1, RZ ;  /* 0x000000010e0e7810 */ /* 0x000fe20007f1e0ff */
[----:B------:R-:W-:Y:S01]  /*0680*/  BSSY.RECONVERGENT B1, `(.L_x_141) ;  /* 0x0000026000017945 */ /* 0x000fe20003800200 */
[----:B------:R-:W-:Y:S02]  /*0690*/  IMAD.MOV.U32 R8, RZ, RZ, RZ ;  /* 0x000000ffff087224 */ /* 0x000fe400078e00ff */
[----:B------:R-:W-:Y:S02]  /*06a0*/  IADD3.X R11, PT, PT, RZ, R11, RZ, P0, !PT ;  /* 0x0000000bff0b7210 */ /* 0x000fe400007fe4ff */
[----:B------:R-:W-:-:S04]  /*06b0*/  ISETP.NE.U32.AND P0, PT, R14, R7, PT ;  /* 0x000000070e00720c */ /* 0x000fc80003f05070 */
[----:B------:R-:W-:Y:S01]  /*06c0*/  ISETP.NE.AND.EX P0, PT, R11, RZ, PT, P0 ;  /* 0x000000ff0b00720c */ /* 0x000fe20003f05300 */
[----:B0-----:R-:W-:-:S04]  /*06d0*/  FADD R9, -R10, R9 ;  /* 0x000000090a097221 */ /* 0x001fc80000000100 */
[----:B------:R-:W-:-:S04]  /*06e0*/  FMUL R9, R9, 0.25 ;  /* 0x3e80000009097820 */ /* 0x000fc80000400000 */
[----:B------:R-:W-:-:S05]  /*06f0*/  FMUL R9, R9, R9 ;  /* 0x0000000909097220 */ /* 0x000fca0000400000 */
[----:B------:R-:W-:-:S13]  /*0700*/  FSETP.GT.AND P1, PT, R9, 1, PT ;  /* 0x3f8000000900780b */ /* 0x000fda0003f24000 */
[----:B------:R-:W-:Y:S05]  /*0710*/  @P1 BRA `(.L_x_142) ;  /* 0x0000000000701947 */ /* 0x000fea0003800000 */
[----:B------:R-:W-:Y:S01]  /*0720*/  FADD R9, -R9, 1 ;  /* 0x3f80000009097421 */ /* 0x000fe20000000100 */
[----:B------:R-:W-:Y:S03]  /*0730*/  BSSY.RECONVERGENT B2, `(.L_x_143) ;  /* 0x000000e000027945 */ /* 0x000fe60003800200 */
[----:B------:R0:W1:Y:S01]  /*0740*/  MUFU.RSQ R8, R9 ;  /* 0x0000000900087308 */ /* 0x0000620000001400 */
[----:B------:R-:W-:-:S04]  /*0750*/  IADD3 R6, PT, PT, R9, -0xd000000, RZ ;  /* 0xf300000009067810 */ /* 0x000fc80007ffe0ff */
[----:B------:R-:W-:-:S13]  /*0760*/  ISETP.GT.U32.AND P1, PT, R6, 0x727fffff, PT ;  /* 0x727fffff0600780c */ /* 0x000fda0003f24070 */
[----:B01----:R-:W-:Y:S05]  /*0770*/  @!P1 BRA `(.L_x_144) ;  /* 0x0000000000149947 */ /* 0x003fea0003800000 */
[----:B------:R-:W-:Y:S01]  /*0780*/  IMAD.MOV.U32 R8, RZ, RZ, R9 ;  /* 0x000000ffff087224 */ /* 0x000fe200078e0009 */
[----:B------:R-:W-:-:S07]  /*0790*/  MOV R18, 0x7b0 ;  /* 0x000007b000127802 */ /* 0x000fce0000000f00 */
[----:B------:R-:W-:Y:S05]  /*07a0*/  CALL.REL.NOINC `($__internal_7_$__cuda_sm20_sqrt_rn_f32_slowpath) ;  /* 0x0000002c004c7944 */ /* 0x000fea0003c00000 */
[----:B------:R-:W-:Y:S01]  /*07b0*/  MOV R6, R23 ;  /* 0x0000001700067202 */ /* 0x000fe20000000f00 */
[----:B------:R-:W-:Y:S06]  /*07c0*/  BRA `(.L_x_145) ;  /* 0x0000000000107947 */ /* 0x000fec0003800000 */
.L_x_144:
[----:B------:R-:W-:Y:S01]  /*07d0*/  FMUL.FTZ R6, R9, R8 ;  /* 0x0000000809067220 */ /* 0x000fe20000410000 */
[----:B------:R-:W-:-:S03]  /*07e0*/  FMUL.FTZ R8, R8, 0.5 ;  /* 0x3f00000008087820 */ /* 0x000fc60000410000 */
[----:B------:R-:W-:-:S04]  /*07f0*/  FFMA R9, -R6, R6, R9 ;  /* 0x0000000606097223 */ /* 0x000fc80000000109 */
[----:B------:R-:W-:-:S07]  /*0800*/  FFMA R6, R9, R8, R6 ;  /* 0x0000000809067223 */ /* 0x000fce0000000006 */
.L_x_145:
[----:B------:R-:W-:Y:S05]  /*0810*/  BSYNC.RECONVERGENT B2 ;  /* 0x0000000000027941 */ /* 0x000fea0003800200 */
.L_x_143:
[----:B------:R-:W-:Y:S01]  /*0820*/  FADD R6, R6, -1 ;  /* 0xbf80000006067421 */ /* 0x000fe20000000000 */
[----:B------:R-:W-:Y:S02]  /*0830*/  HFMA2 R23, -RZ, RZ, 3.7421875, 0 ;  /* 0x437c0000ff177431 */ /* 0x000fe400000001ff */
[----:B------:R-:W-:Y:S02]  /*0840*/  IMAD.MOV.U32 R9, RZ, RZ, 0x3bbb989d ;  /* 0x3bbb989dff097424 */ /* 0x000fe400078e00ff */
[----:B------:R-:W-:-:S04]  /*0850*/  FMUL R6, R6, 15.370432853698730469 ;  /* 0x4175ed4b06067820 */ /* 0x000fc80000400000 */
[----:B------:R-:W-:-:S04]  /*0860*/  FFMA.SAT R8, R6, R9, 0.5 ;  /* 0x3f00000006087423 */ /* 0x000fc80000002009 */
[----:B------:R-:W-:-:S04]  /*0870*/  FFMA.RM R8, R8, R23, 12582913 ;  /* 0x4b40000108087423 */ /* 0x000fc80000004017 */
[C---:B------:R-:W-:Y:S01]  /*0880*/  FADD R9, R8.reuse, -12583039 ;  /* 0xcb40007f08097421 */ /* 0x040fe20000000000 */
[----:B------:R-:W-:-:S03]  /*0890*/  IMAD.SHL.U32 R8, R8, 0x800000, RZ ;  /* 0x0080000008087824 */ /* 0x000fc600078e00ff */
[----:B------:R-:W-:-:S04]  /*08a0*/  FFMA R9, R6, 1.4426950216293334961, -R9 ;  /* 0x3fb8aa3b06097823 */ /* 0x000fc80000000809 */
[----:B------:R-:W-:-:S06]  /*08b0*/  FFMA R9, R6, 1.925963033500011079e-08, R9 ;  /* 0x32a5706006097823 */ /* 0x000fcc0000000009 */
[----:B------:R-:W0:Y:S02]  /*08c0*/  MUFU.EX2 R9, R9 ;  /* 0x0000000900097308 */ /* 0x000e240000000800 */
[----:B0-----:R-:W-:-:S07]  /*08d0*/  FMUL R8, R8, R9 ;  /* 0x0000000908087220 */ /* 0x001fce0000400000 */
.L_x_142:
[----:B------:R-:W-:Y:S05]  /*08e0*/  BSYNC.RECONVERGENT B1 ;  /* 0x0000000000017941 */ /* 0x000fea0003800200 */
.L_x_141:
[C---:B------:R-:W-:Y:S02]  /*08f0*/  IADD3 R6, PT, PT, R12.reuse, -R3, RZ ;  /* 0x800000030c067210 */ /* 0x040fe40007ffe0ff */
[----:B------:R-:W-:-:S03]  /*0900*/  IADD3 R12, P1, PT, R12, 0x1, RZ ;  /* 0x000000010c0c7810 */ /* 0x000fc60007f3e0ff */
[----:B------:R-:W-:Y:S01]  /*0910*/  IMAD.U32 R9, R6, 0x4, R1 ;  /* 0x0000000406097824 */ /* 0x000fe200078e0001 */
[----:B------:R-:W-:-:S04]  /*0920*/  IADD3.X R13, PT, PT, RZ, R13, RZ, P1, !PT ;  /* 0x0000000dff0d7210 */ /* 0x000fc80000ffe4ff */
[----:B------:R0:W-:Y:S01]  /*0930*/  STL [R9], R8 ;  /* 0x0000000809007387 */ /* 0x0001e20000100800 */
[----:B------:R-:W-:Y:S05]  /*0940*/  @P0 BRA `(.L_x_146) ;  /* 0xfffffffc00440947 */ /* 0x000fea000383ffff */
.L_x_140:
[----:B------:R-:W-:Y:S05]  /*0950*/  BSYNC.RECONVERGENT B0 ;  /* 0x0000000000007941 */ /* 0x000fea0003800200 */
.L_x_139:
[----:B------:R-:W-:Y:S01]  /*0960*/  ISETP.GE.U32.AND P0, PT, R20, 0x3, PT ;  /* 0x000000031400780c */ /* 0x000fe20003f06070 */
[----:B------:R-:W-:Y:S03]  /*0970*/  BSSY.RECONVERGENT B0, `(.L_x_147) ;  /* 0x00000a8000007945 */ /* 0x000fe60003800200 */
[----:B------:R-:W-:-:S13]  /*0980*/  ISETP.GE.U32.AND.EX P0, PT, R21, RZ, PT, P0 ;  /* 0x000000ff1500720c */ /* 0x000fda0003f06100 */
[----:B------:R-:W-:Y:S05]  /*0990*/  @!P0 BRA `(.L_x_148) ;  /* 0x0000000800948947 */ /* 0x000fea0003800000 */
.L_x_169:
[----:B------:R-:W1:Y:S01]  /*09a0*/  I2F.S64 R7, R12 ;  /* 0x0000000c00077312 */ /* 0x000e620000301400 */
[----:B------:R-:W-:Y:S01]  /*09b0*/  BSSY.RECONVERGENT B1, `(.L_x_149) ;  /* 0x0000023000017945 */ /* 0x000fe20003800200 */
[----:B------:R-:W-:Y:S02]  /*09c0*/  IMAD.MOV.U32 R14, RZ, RZ, RZ ;  /* 0x000000ffff0e7224 */ /* 0x000fe400078e00ff */
[----:B-1----:R-:W-:-:S04]  /*09d0*/  FADD R7, -R10, R7 ;  /* 0x000000070a077221 */ /* 0x002fc80000000100 */
[----:B------:R-:W-:-:S04]  /*09e0*/  FMUL R7, R7, 0.25 ;  /* 0x3e80000007077820 */ /* 0x000fc80000400000 */
[----:B------:R-:W-:-:S05]  /*09f0*/  FMUL R7, R7, R7 ;  /* 0x0000000707077220 */ /* 0x000fca0000400000 */
[----:B------:R-:W-:-:S13]  /*0a00*/  FSETP.GT.AND P0, PT, R7, 1, PT ;  /* 0x3f8000000700780b */ /* 0x000fda0003f04000 */
[----:B------:R-:W-:Y:S05]  /*0a10*/  @P0 BRA `(.L_x_150) ;  /* 0x0000000000700947 */ /* 0x000fea0003800000 */
[----:B------:R-:W-:Y:S01]  /*0a20*/  FADD R7, -R7, 1 ;  /* 0x3f80000007077421 */ /* 0x000fe20000000100 */
[----:B------:R-:W-:Y:S03]  /*0a30*/  BSSY.RECONVERGENT B2, `(.L_x_151) ;  /* 0x000000e000027945 */ /* 0x000fe60003800200 */
[----:B0-----:R0:W1:Y:S01]  /*0a40*/  MUFU.RSQ R8, R7 ;  /* 0x0000000700087308 */ /* 0x0010620000001400 */
        /* <DEDUP_REMOVED lines=8> */
.L_x_152:
[----:B------:R-:W-:Y:S01]  /*0ad0*/  FMUL.FTZ R6, R7, R8 ;  /* 0x0000000807067220 */ /* 0x000fe20000410000 */
[----:B------:R-:W-:-:S03]  /*0ae0*/  FMUL.FTZ R8, R8, 0.5 ;  /* 0x3f00000008087820 */ /* 0x000fc60000410000 */
[----:B------:R-:W-:-:S04]  /*0af0*/  FFMA R7, -R6, R6, R7 ;  /* 0x0000000606077223 */ /* 0x000fc80000000107 */
[----:B------:R-:W-:-:S07]  /*0b00*/  FFMA R6, R7, R8, R6 ;  /* 0x0000000807067223 */ /* 0x000fce0000000006 */
.L_x_153:
[----:B------:R-:W-:Y:S05]  /*0b10*/  BSYNC.RECONVERGENT B2 ;  /* 0x0000000000027941 */ /* 0x000fea0003800200 */
.L_x_151:
        /* <DEDUP_REMOVED lines=9> */
[----:B------:R-:W-:-:S04]  /*0bb0*/  FFMA R9, R6, 1.925963033500011079e-08, R9 ;  /* 0x32a5706006097823 */ /* 0x000fc80000000009 */
[----:B------:R-:W0:Y:S02]  /*0bc0*/  MUFU.EX2 R14, R9 ;  /* 0x00000009000e7308 */ /* 0x000e240000000800 */
[----:B0-----:R-:W-:-:S07]  /*0bd0*/  FMUL R14, R7, R14 ;  /* 0x0000000e070e7220 */ /* 0x001fce0000400000 */
.L_x_150:
[----:B------:R-:W-:Y:S05]  /*0be0*/  BSYNC.RECONVERGENT B1 ;  /* 0x0000000000017941 */ /* 0x000fea0003800200 */
.L_x_149:
[C---:B0-----:R-:W-:Y:S01]  /*0bf0*/  IADD3 R8, P0, PT, R12.reuse, 0x1, RZ ;  /* 0x000000010c087810 */ /* 0x041fe20007f1e0ff */
[----:B------:R-:W-:Y:S01]  /*0c00*/  IMAD.IADD R6, R12, 0x1, -R3 ;  /* 0x000000010c067824 */ /* 0x000fe200078e0a03 */
[----:B------:R-:W-:Y:S01]  /*0c10*/  BSSY.RECONVERGENT B1, `(.L_x_154) ;  /* 0x0000027000017945 */ /* 0x000fe20003800200 */
[----:B------:R-:W-:Y:S01]  /*0c20*/  IMAD.MOV.U32 R18, RZ, RZ, RZ ;  /* 0x000000ffff127224 */ /* 0x000fe200078e00ff */
[----:B------:R-:W-:Y:S02]  /*0c30*/  IADD3.X R9, PT, PT, RZ, R13, RZ, P0, !PT ;  /* 0x0000000dff097210 */ /* 0x000fe400007fe4ff */
[----:B------:R-:W-:-:S04]  /*0c40*/  LEA R11, R6, R1, 0x2 ;  /* 0x00000001060b7211 */ /* 0x000fc800078e10ff */
[----:B------:R-:W0:Y:S01]  /*0c50*/  I2F.S64 R9, R8 ;  /* 0x0000000800097312 */ /* 0x000e220000301400 */
[----:B------:R1:W-:Y:S01]  /*0c60*/  STL [R11], R14 ;  /* 0x0000000e0b007387 */ /* 0x0003e20000100800 */
[----:B0-----:R-:W-:-:S04]  /*0c70*/  FADD R6, -R10, R9 ;  /* 0x000000090a067221 */ /* 0x001fc80000000100 */
[----:B------:R-:W-:-:S04]  /*0c80*/  FMUL R6, R6, 0.25 ;  /* 0x3e80000006067820 */ /* 0x000fc80000400000 */
[----:B------:R-:W-:-:S05]  /*0c90*/  FMUL R6, R6, R6 ;  /* 0x0000000606067220 */ /* 0x000fca0000400000 */
[----:B------:R-:W-:-:S13]  /*0ca0*/  FSETP.GT.AND P0, PT, R6, 1, PT ;  /* 0x3f8000000600780b */ /* 0x000fda0003f04000 */
[----:B-1----:R-:W-:Y:S05]  /*0cb0*/  @P0 BRA `(.L_x_155) ;  /* 0x0000000000700947 */ /* 0x002fea0003800000 */
        /* <DEDUP_REMOVED lines=11> */
.L_x_157:
[----:B------:R-:W-:Y:S01]  /*0d70*/  FMUL.FTZ R6, R7, R8 ;  /* 0x0000000807067220 */ /* 0x000fe20000410000 */
[----:B------:R-:W-:-:S03]  /*0d80*/  FMUL.FTZ R8, R8, 0.5 ;  /* 0x3f00000008087820 */ /* 0x000fc60000410000 */
[----:B------:R-:W-:-:S04]  /*0d90*/  FFMA R7, -R6, R6, R7 ;  /* 0x0000000606077223 */ /* 0x000fc80000000107 */
[----:B------:R-:W-:-:S07]  /*0da0*/  FFMA R6, R7, R8, R6 ;  /* 0x0000000807067223 */ /* 0x000fce0000000006 */
.L_x_158:
[----:B------:R-:W-:Y:S05]  /*0db0*/  BSYNC.RECONVERGENT B2 ;  /* 0x0000000000027941 */ /* 0x000fea0003800200 */
.L_x_156:
        /* <DEDUP_REMOVED lines=12> */
.L_x_155:
[----:B------:R-:W-:Y:S05]  /*0e80*/  BSYNC.RECONVERGENT B1 ;  /* 0x0000000000017941 */ /* 0x000fea0003800200 */
.L_x_154:
[----:B------:R-:W-:Y:S01]  /*0e90*/  IADD3 R6, P0, PT, R12, 0x2, RZ ;  /* 0x000000020c067810 */ /* 0x000fe20007f1e0ff */
[----:B------:R0:W-:Y:S01]  /*0ea0*/  STL [R11+0x4], R18 ;  /* 0x000004120b007387 */ /* 0x0001e20000100800 */
[----:B------:R-:W-:Y:S02]  /*0eb0*/  BSSY.RECONVERGENT B1, `(.L_x_159) ;  /* 0x0000025000017945 */ /* 0x000fe40003800200 */
[----:B------:R-:W-:-:S06]  /*0ec0*/  IADD3.X R7, PT, PT, RZ, R13, RZ, P0, !PT ;  /* 0x0000000dff077210 */ /* 0x000fcc00007fe4ff */
[----:B------:R-:W1:Y:S02]  /*0ed0*/  I2F.S64 R7, R6 ;  /* 0x0000000600077312 */ /* 0x000e640000301400 */
[----:B-1----:R-:W-:-:S04]  /*0ee0*/  FADD R8, -R10, R7 ;  /* 0x000000070a087221 */ /* 0x002fc80000000100 */
[----:B------:R-:W-:-:S04]  /*0ef0*/  FMUL R8, R8, 0.25 ;  /* 0x3e80000008087820 */ /* 0x000fc80000400000 */
[----:B------:R-:W-:Y:S01]  /*0f00*/  FMUL R9, R8, R8 ;  /* 0x0000000808097220 */ /* 0x000fe20000400000 */
[----:B------:R-:W-:-:S04]  /*0f10*/  IMAD.MOV.U32 R8, RZ, RZ, RZ ;  /* 0x000000ffff087224 */ /* 0x000fc800078e00ff */
[----:B------:R-:W-:-:S13]  /*0f20*/  FSETP.GT.AND P0, PT, R9, 1, PT ;  /* 0x3f8000000900780b */ /* 0x000fda0003f04000 */
[----:B0-----:R-:W-:Y:S05]  /*0f30*/  @P0 BRA `(.L_x_160) ;  /* 0x0000000000700947 */ /* 0x001fea0003800000 */
        /* <DEDUP_REMOVED lines=11> */
.L_x_162:
[----:B------:R-:W-:Y:S01]  /*0ff0*/  FMUL.FTZ R6, R7, R8 ;  /* 0x0000000807067220 */ /* 0x000fe20000410000 */
[----:B------:R-:W-:-:S03]  /*1000*/  FMUL.FTZ R8, R8, 0.5 ;  /* 0x3f00000008087820 */ /* 0x000fc60000410000 */
[----:B------:R-:W-:-:S04]  /*1010*/  FFMA R7, -R6, R6, R7 ;  /* 0x0000000606077223 */ /* 0x000fc80000000107 */
[----:B------:R-:W-:-:S07]  /*1020*/  FFMA R6, R7, R8, R6 ;  /* 0x0000000807067223 */ /* 0x000fce0000000006 */
.L_x_163:
[----:B------:R-:W-:Y:S05]  /*1030*/  BSYNC.RECONVERGENT B2 ;  /* 0x0000000000027941 */ /* 0x000fea0003800200 */
.L_x_161:
        /* <DEDUP_REMOVED lines=12> */
.L_x_160:
[----:B------:R-:W-:Y:S05]  /*1100*/  BSYNC.RECONVERGENT B1 ;  /* 0x0000000000017941 */ /* 0x000fea0003800200 */
.L_x_159:
[----:B------:R-:W-:Y:S01]  /*1110*/  IADD3 R6, P0, PT, R12, 0x3, RZ ;  /* 0x000000030c067810 */ /* 0x000fe20007f1e0ff */
[----:B------:R0:W-:Y:S01]  /*1120*/  STL [R11+0x8], R8 ;  /* 0x000008080b007387 */ /* 0x0001e20000100800 */
[----:B------:R-:W-:Y:S01]  /*1130*/  BSSY.RECONVERGENT B1, `(.L_x_164) ;  /* 0x0000025000017945 */ /* 0x000fe20003800200 */
[----:B------:R-:W-:Y:S01]  /*1140*/  IMAD.MOV.U32 R14, RZ, RZ, RZ ;  /* 0x000000ffff0e7224 */ /* 0x000fe200078e00ff */
[----:B------:R-:W-:-:S04]  /*1150*/  IADD3.X R7, PT, PT, RZ, R13, RZ, P0, !PT ;  /* 0x0000000dff077210 */ /* 0x000fc800007fe4ff */
[----:B------:R-:W1:Y:S02]  /*1160*/  I2F.S64 R9, R6 ;  /* 0x0000000600097312 */ /* 0x000e640000301400 */
[----:B-1----:R-:W-:-:S04]  /*1170*/  FADD R9, -R10, R9 ;  /* 0x000000090a097221 */ /* 0x002fc80000000100 */
[----:B------:R-:W-:-:S04]  /*1180*/  FMUL R9, R9, 0.25 ;  /* 0x3e80000009097820 */ /* 0x000fc80000400000 */
[----:B------:R-:W-:-:S05]  /*1190*/  FMUL R9, R9, R9 ;  /* 0x0000000909097220 */ /* 0x000fca0000400000 */
        /* <DEDUP_REMOVED lines=13> */
.L_x_167:
[----:B------:R-:W-:Y:S01]  /*1270*/  FMUL.FTZ R8, R9, R14 ;  /* 0x0000000e09087220 */ /* 0x000fe20000410000 */
[----:B------:R-:W-:-:S03]  /*1280*/  FMUL.FTZ R14, R14, 0.5 ;  /* 0x3f0000000e0e7820 */ /* 0x000fc60000410000 */
[----:B------:R-:W-:-:S04]  /*1290*/  FFMA R9, -R8, R8, R9 ;  /* 0x0000000808097223 */ /* 0x000fc80000000109 */
[----:B------:R-:W-:-:S07]  /*12a0*/  FFMA R8, R9, R14, R8 ;  /* 0x0000000e09087223 */ /* 0x000fce0000000008 */
.L_x_168:
[----:B------:R-:W-:Y:S05]  /*12b0*/  BSYNC.RECONVERGENT B2 ;  /* 0x0000000000027941 */ /* 0x000fea0003800200 */
.L_x_166:
        /* <DEDUP_REMOVED lines=12> */
.L_x_165:
[----:B------:R-:W-:Y:S05]  /*1380*/  BSYNC.RECONVERGENT B1 ;  /* 0x0000000000017941 */ /* 0x000fea0003800200 */
.L_x_164:
[----:B------:R1:W-:Y:S01]  /*1390*/  STL [R11+0xc], R14 ;  /* 0x00000c0e0b007387 */ /* 0x0003e20000100800 */
[----:B------:R-:W-:Y:S02]  /*13a0*/  ISETP.NE.U32.AND P0, PT, R6, R4, PT ;  /* 0x000000040600720c */ /* 0x000fe40003f05070 */
[----:B------:R-:W-:Y:S02]  /*13b0*/  IADD3 R12, P1, PT, R12, 0x4, RZ ;  /* 0x000000040c0c7810 */ /* 0x000fe40007f3e0ff */
[----:B------:R-:W-:Y:S02]  /*13c0*/  ISETP.NE.AND.EX P0, PT, R7, R5, PT, P0 ;  /* 0x000000050700720c */ /* 0x000fe40003f05300 */
[----:B------:R-:W-:-:S11]  /*13d0*/  IADD3.X R13, PT, PT, RZ, R13, RZ, P1, !PT ;  /* 0x0000000dff0d7210 */ /* 0x000fd60000ffe4ff */
[----:B-1----:R-:W-:Y:S05]  /*13e0*/  @P0 BRA `(.L_x_169) ;  /* 0xfffffff4006c0947 */ /* 0x002fea000383ffff */
.L_x_148:
[----:B------:R-:W-:Y:S05]  /*13f0*/  BSYNC.RECONVERGENT B0 ;  /* 0x0000000000007941 */ /* 0x000fea0003800200 */
.L_x_147:
[-C--:B------:R-:W-:Y:S01]  /*1400*/  IADD3 R6, P1, PT, R17, -R0.reuse, RZ ;  /* 0x8000000011067210 */ /* 0x080fe20007f3e0ff */
[----:B------:R-:W-:Y:S01]  /*1410*/  BSSY.RECONVERGENT B0, `(.L_x_170) ;  /* 0x000003e000007945 */ /* 0x000fe20003800200 */
[----:B------:R-:W-:Y:S01]  /*1420*/  MOV R20, R0 ;  /* 0x0000000000147202 */ /* 0x000fe20000000f00 */
[--C-:B------:R-:W-:Y:S01]  /*1430*/  IMAD.MOV.U32 R21, RZ, RZ, R2.reuse ;  /* 0x000000ffff157224 */ /* 0x100fe200078e0002 */
[----:B------:R-:W-:Y:S01]  /*1440*/  IADD3 R7, P2, PT, R6, 0x1, RZ ;  /* 0x0000000106077810 */ /* 0x000fe20007f5e0ff */
[----:B------:R-:W-:-:S03]  /*1450*/  IMAD.X R13, R19, 0x1, ~R2, P1 ;  /* 0x00000001130d7824 */ /* 0x000fc600008e0e02 */
[----:B------:R-:W-:Y:S02]  /*1460*/  LOP3.LUT R12, R7, 0x3, RZ, 0xc0, !PT ;  /* 0x00000003070c7812 */ /* 0x000fe400078ec0ff */
[----:B------:R-:W-:Y:S02]  /*1470*/  IADD3.X R14, PT, PT, RZ, R13, RZ, P2, !PT ;  /* 0x0000000dff0e7210 */ /* 0x000fe400017fe4ff */
[----:B------:R-:W-:-:S04]  /*1480*/  ISETP.NE.U32.AND P0, PT, R12, RZ, PT ;  /* 0x000000ff0c00720c */ /* 0x000fc80003f05070 */
[----:B------:R-:W-:-:S13]  /*1490*/  ISETP.NE.AND.EX P0, PT, RZ, RZ, PT, P0 ;  /* 0x000000ffff00720c */ /* 0x000fda0003f05300 */
[----:B------:R-:W-:Y:S05]  /*14a0*/  @!P0 BRA `(.L_x_171) ;  /* 0x0000000000d08947 */ /* 0x000fea0003800000 */
[----:B------:R-:W-:Y:S01]  /*14b0*/  CS2R R10, SRZ ;  /* 0x00000000000a7805 */ /* 0x000fe2000001ff00 */
[----:B------:R-:W-:Y:S01]  /*14c0*/  IMAD.MOV.U32 R20, RZ, RZ, R0 ;  /* 0x000000ffff147224 */ /* 0x000fe200078e0000 */
[----:B------:R-:W-:-:S07]  /*14d0*/  MOV R21, R2 ;  /* 0x0000000200157202 */ /* 0x000fce0000000f00 */
.L_x_177:
[----:B01----:R-:W-:Y:S01]  /*14e0*/  MOV R9, R21 ;  /* 0x0000001500097202 */ /* 0x003fe20000000f00 */
[----:B------:R-:W-:Y:S01]  /*14f0*/  IMAD.MOV.U32 R8, RZ, RZ, R20 ;  /* 0x000000ffff087224 */ /* 0x000fe200078e0014 */
[----:B------:R-:W-:Y:S01]  /*1500*/  IADD3 R11, P0, PT, R11, 0x1, RZ ;  /* 0x000000010b0b7810 */ /* 0x000fe20007f1e0ff */
[----:B------:R-:W-:Y:S03]  /*1510*/  BSSY.RECONVERGENT B1, `(.L_x_172) ;  /* 0x0000027000017945 */ /* 0x000fe60003800200 */
[----:B------:R-:W0:Y:S01]  /*1520*/  I2F.S64 R9, R8 ;  /* 0x0000000800097312 */ /* 0x000e220000301400 */
[----:B------:R-:W-:Y:S01]  /*1530*/  IMAD.X R10, RZ, RZ, R10, P0 ;  /* 0x000000ffff0a7224 */ /* 0x000fe200000e060a */
[----:B------:R-:W-:-:S04]  /*1540*/  ISETP.NE.U32.AND P0, PT, R11, R12, PT ;  /* 0x0000000c0b00720c */ /* 0x000fc80003f05070 */
[----:B------:R-:W-:Y:S01]  /*1550*/  ISETP.NE.AND.EX P0, PT, R10, RZ, PT, P0 ;  /* 0x000000ff0a00720c */ /* 0x000fe20003f05300 */
[----:B0-----:R-:W-:-:S04]  /*1560*/  FADD R18, -R16, R9 ;  /* 0x0000000910127221 */ /* 0x001fc80000000100 */
[----:B------:R-:W-:-:S04]  /*1570*/  FMUL R18, R18, 0.25 ;  /* 0x3e80000012127820 */ /* 0x000fc80000400000 */
[----:B------:R-:W-:Y:S01]  /*1580*/  FMUL R22, R18, R18 ;  /* 0x0000001212167220 */ /* 0x000fe20000400000 */
[----:B------:R-:W-:-:S04]  /*1590*/  HFMA2 R18, -RZ, RZ, 0, 0 ;  /* 0x00000000ff127431 */ /* 0x000fc800000001ff */
[----:B------:R-:W-:-:S13]  /*15a0*/  FSETP.GT.AND P1, PT, R22, 1, PT ;  /* 0x3f8000001600780b */ /* 0x000fda0003f24000 */
[----:B------:R-:W-:Y:S05]  /*15b0*/  @P1 BRA `(.L_x_173) ;  /* 0x0000000000701947 */ /* 0x000fea0003800000 */
[----:B------:R-:W-:Y:S01]  /*15c0*/  FADD R9, -R22, 1 ;  /* 0x3f80000016097421 */ /* 0x000fe20000000100 */
[----:B------:R-:W-:Y:S03]  /*15d0*/  BSSY.RECONVERGENT B2, `(.L_x_174) ;  /* 0x000000e000027945 */ /* 0x000fe60003800200 */
[----:B------:R-:W-:Y:S01]  /*15e0*/  VIADD R8, R9, 0xf3000000 ;  /* 0xf300000009087836 */ /* 0x000fe20000000000 */
[----:B------:R0:W1:Y:S04]  /*15f0*/  MUFU.RSQ R18, R9 ;  /* 0x0000000900127308 */ /* 0x0000680000001400 */
[----:B------:R-:W-:-:S13]  /*1600*/  ISETP.GT.U32.AND P1, PT, R8, 0x727fffff, PT ;  /* 0x727fffff0800780c */ /* 0x000fda0003f24070 */
[----:B01----:R-:W-:Y:S05]  /*1610*/  @!P1 BRA `(.L_x_175) ;  /* 0x0000000000149947 */ /* 0x003fea0003800000 */
[----:B------:R-:W-:Y:S02]  /*1620*/  MOV R8, R9 ;  /* 0x0000000900087202 */ /* 0x000fe40000000f00 */
[----:B------:R-:W-:-:S07]  /*1630*/  MOV R18, 0x1650 ;  /* 0x0000165000127802 */ /* 0x000fce0000000f00 */
[----:B------:R-:W-:Y:S05]  /*1640*/  CALL.REL.NOINC `($__internal_7_$__cuda_sm20_sqrt_rn_f32_slowpath) ;  /* 0x0000001c00a47944 */ /* 0x000fea0003c00000 */
[----:B------:R-:W-:Y:S01]  /*1650*/  IMAD.MOV.U32 R8, RZ, RZ, R23 ;  /* 0x000000ffff087224 */ /* 0x000fe200078e0017 */
[----:B------:R-:W-:Y:S06]  /*1660*/  BRA `(.L_x_176) ;  /* 0x0000000000107947 */ /* 0x000fec0003800000 */
.L_x_175:
[----:B------:R-:W-:Y:S01]  /*1670*/  FMUL.FTZ R8, R9, R18 ;  /* 0x0000001209087220 */ /* 0x000fe20000410000 */
[----:B------:R-:W-:-:S03]  /*1680*/  FMUL.FTZ R18, R18, 0.5 ;  /* 0x3f00000012127820 */ /* 0x000fc60000410000 */
[----:B------:R-:W-:-:S04]  /*1690*/  FFMA R9, -R8, R8, R9 ;  /* 0x0000000808097223 */ /* 0x000fc80000000109 */
[----:B------:R-:W-:-:S07]  /*16a0*/  FFMA R8, R9, R18, R8 ;  /* 0x0000001209087223 */ /* 0x000fce0000000008 */
.L_x_176:
[----:B------:R-:W-:Y:S05]  /*16b0*/  BSYNC.RECONVERGENT B2 ;  /* 0x0000000000027941 */ /* 0x000fea0003800200 */
.L_x_174:
[----:B------:R-:W-:Y:S02]  /*16c0*/  HFMA2 R9, -RZ, RZ, 0.96630859375, -0.0022525787353515625 ;  /* 0x3bbb989dff097431 */ /* 0x000fe400000001ff */
[----:B------:R-:W-:Y:S01]  /*16d0*/  FADD R8, R8, -1 ;  /* 0xbf80000008087421 */ /* 0x000fe20000000000 */
[----:B------:R-:W-:-:S03]  /*16e0*/  IMAD.MOV.U32 R18, RZ, RZ, 0x437c0000 ;  /* 0x437c0000ff127424 */ /* 0x000fc600078e00ff */
[----:B------:R-:W-:-:S04]  /*16f0*/  FMUL R8, R8, 15.370432853698730469 ;  /* 0x4175ed4b08087820 */ /* 0x000fc80000400000 */
[----:B------:R-:W-:-:S04]  /*1700*/  FFMA.SAT R9, R8, R9, 0.5 ;  /* 0x3f00000008097423 */ /* 0x000fc80000002009 */
[----:B------:R-:W-:-:S04]  /*1710*/  FFMA.RM R9, R9, R18, 12582913 ;  /* 0x4b40000109097423 */ /* 0x000fc80000004012 */
[C---:B------:R-:W-:Y:S01]  /*1720*/  FADD R23, R9.reuse, -12583039 ;  /* 0xcb40007f09177421 */ /* 0x040fe20000000000 */
[----:B------:R-:W-:-:S03]  /*1730*/  SHF.L.U32 R9, R9, 0x17, RZ ;  /* 0x0000001709097819 */ /* 0x000fc600000006ff */
[----:B------:R-:W-:-:S04]  /*1740*/  FFMA R23, R8, 1.4426950216293334961, -R23 ;  /* 0x3fb8aa3b08177823 */ /* 0x000fc80000000817 */
[----:B------:R-:W-:-:S04]  /*1750*/  FFMA R23, R8, 1.925963033500011079e-08, R23 ;  /* 0x32a5706008177823 */ /* 0x000fc80000000017 */
[----:B------:R-:W0:Y:S02]  /*1760*/  MUFU.EX2 R18, R23 ;  /* 0x0000001700127308 */ /* 0x000e240000000800 */
[----:B0-----:R-:W-:-:S07]  /*1770*/  FMUL R18, R9, R18 ;  /* 0x0000001209127220 */ /* 0x001fce0000400000 */
.L_x_173:
[----:B------:R-:W-:Y:S05]  /*1780*/  BSYNC.RECONVERGENT B1 ;  /* 0x0000000000017941 */ /* 0x000fea0003800200 */
.L_x_172:
[C---:B------:R-:W-:Y:S01]  /*1790*/  IMAD.IADD R8, R20.reuse, 0x1, -R0 ;  /* 0x0000000114087824 */ /* 0x040fe200078e0a00 */
[----:B------:R-:W-:-:S04]  /*17a0*/  IADD3 R20, P1, PT, R20, 0x1, RZ ;  /* 0x0000000114147810 */ /* 0x000fc80007f3e0ff */
[----:B------:R-:W-:Y:S01]  /*17b0*/  LEA R9, R8, R1, 0x2 ;  /* 0x0000000108097211 */ /* 0x000fe200078e10ff */
[----:B------:R-:W-:-:S04]  /*17c0*/  IMAD.X R21, RZ, RZ, R21, P1 ;  /* 0x000000ffff157224 */ /* 0x000fc800008e0615 */
[----:B------:R1:W-:Y:S01]  /*17d0*/  STL [R9+0x40], R18 ;  /* 0x0000401209007387 */ /* 0x0003e20000100800 */
[----:B------:R-:W-:Y:S05]  /*17e0*/  @P0 BRA `(.L_x_177) ;  /* 0xfffffffc003c0947 */ /* 0x000fea000383ffff */
.L_x_171:
[----:B------:R-:W-:Y:S05]  /*17f0*/  BSYNC.RECONVERGENT B0 ;  /* 0x0000000000007941 */ /* 0x000fea0003800200 */
.L_x_170:
[----:B------:R-:W-:Y:S01]  /*1800*/  ISETP.GE.U32.AND P0, PT, R6, 0x3, PT ;  /* 0x000000030600780c */ /* 0x000fe20003f06070 */
[----:B------:R-:W-:Y:S03]  /*1810*/  BSSY.RECONVERGENT B0, `(.L_x_178) ;  /* 0x00000a8000007945 */ /* 0x000fe60003800200 */
[----:B------:R-:W-:-:S13]  /*1820*/  ISETP.GE.U32.AND.EX P0, PT, R13, RZ, PT, P0 ;  /* 0x000000ff0d00720c */ /* 0x000fda0003f06100 */
[----:B------:R-:W-:Y:S05]  /*1830*/  @!P0 BRA `(.L_x_179) ;  /* 0x0000000800948947 */ /* 0x000fea0003800000 */
.L_x_200:
[----:B01----:R-:W0:Y:S01]  /*1840*/  I2F.S64 R9, R20 ;  /* 0x0000001400097312 */ /* 0x003e220000301400 */
[----:B------:R-:W-:Y:S01]  /*1850*/  BSSY.RECONVERGENT B1, `(.L_x_180) ;  /* 0x0000023000017945 */ /* 0x000fe20003800200 */
[----:B------:R-:W-:Y:S01]  /*1860*/  MOV R18, RZ ;  /* 0x000000ff00127202 */ /* 0x000fe20000000f00 */
[----:B0-----:R-:W-:-:S04]  /*1870*/  FADD R9, -R16, R9 ;  /* 0x0000000910097221 */ /* 0x001fc80000000100 */
[----:B------:R-:W-:-:S04]  /*1880*/  FMUL R9, R9, 0.25 ;  /* 0x3e80000009097820 */ /* 0x000fc80000400000 */
[----:B------:R-:W-:-:S05]  /*1890*/  FMUL R9, R9, R9 ;  /* 0x0000000909097220 */ /* 0x000fca0000400000 */
        /* <DEDUP_REMOVED lines=13> */
.L_x_183:
[----:B------:R-:W-:Y:S01]  /*1970*/  FMUL.FTZ R8, R9, R10 ;  /* 0x0000000a09087220 */ /* 0x000fe20000410000 */
[----:B------:R-:W-:-:S03]  /*1980*/  FMUL.FTZ R10, R10, 0.5 ;  /* 0x3f0000000a0a7820 */ /* 0x000fc60000410000 */
[----:B------:R-:W-:-:S04]  /*1990*/  FFMA R9, -R8, R8, R9 ;  /* 0x0000000808097223 */ /* 0x000fc80000000109 */
[----:B------:R-:W-:-:S07]  /*19a0*/  FFMA R8, R9, R10, R8 ;  /* 0x0000000a09087223 */ /* 0x000fce0000000008 */
.L_x_184:
[----:B------:R-:W-:Y:S05]  /*19b0*/  BSYNC.RECONVERGENT B2 ;  /* 0x0000000000027941 */ /* 0x000fea0003800200 */
.L_x_182:
        /* <DEDUP_REMOVED lines=12> */
.L_x_181:
[----:B------:R-:W-:Y:S05]  /*1a80*/  BSYNC.RECONVERGENT B1 ;  /* 0x0000000000017941 */ /* 0x000fea0003800200 */
.L_x_180:
[C---:B------:R-:W-:Y:S01]  /*1a90*/  IADD3 R10, P0, PT, R20.reuse, 0x1, RZ ;  /* 0x00000001140a7810 */ /* 0x040fe20007f1e0ff */
[----:B------:R-:W-:Y:S01]  /*1aa0*/  BSSY.RECONVERGENT B1, `(.L_x_185) ;  /* 0x0000028000017945 */ /* 0x000fe20003800200 */
[----:B------:R-:W-:Y:S02]  /*1ab0*/  IADD3 R8, PT, PT, R20, -R0, RZ ;  /* 0x8000000014087210 */ /* 0x000fe40007ffe0ff */
[----:B------:R-:W-:Y:S01]  /*1ac0*/  MOV R22, RZ ;  /* 0x000000ff00167202 */ /* 0x000fe20000000f00 */
[----:B------:R-:W-:Y:S02]  /*1ad0*/  IMAD.X R11, RZ, RZ, R21, P0 ;  /* 0x000000ffff0b7224 */ /* 0x000fe400000e0615 */
[----:B------:R-:W-:-:S04]  /*1ae0*/  IMAD.U32 R27, R8, 0x4, R1 ;  /* 0x00000004081b7824 */ /* 0x000fc800078e0001 */
[----:B------:R-:W0:Y:S01]  /*1af0*/  I2F.S64 R11, R10 ;  /* 0x0000000a000b7312 */ /* 0x000e220000301400 */
[----:B------:R1:W-:Y:S01]  /*1b00*/  STL [R27+0x40], R18 ;  /* 0x000040121b007387 */ /* 0x0003e20000100800 */
[----:B0-----:R-:W-:-:S04]  /*1b10*/  FADD R8, -R16, R11 ;  /* 0x0000000b10087221 */ /* 0x001fc80000000100 */
[----:B------:R-:W-:-:S04]  /*1b20*/  FMUL R8, R8, 0.25 ;  /* 0x3e80000008087820 */ /* 0x000fc80000400000 */
[----:B------:R-:W-:-:S05]  /*1b30*/  FMUL R8, R8, R8 ;  /* 0x0000000808087220 */ /* 0x000fca0000400000 */
[----:B------:R-:W-:-:S13]  /*1b40*/  FSETP.GT.AND P0, PT, R8, 1, PT ;  /* 0x3f8000000800780b */ /* 0x000fda0003f04000 */
[----:B-1----:R-:W-:Y:S05]  /*1b50*/  @P0 BRA `(.L_x_186) ;  /* 0x0000000000700947 */ /* 0x002fea0003800000 */
        /* <DEDUP_REMOVED lines=11> */
.L_x_188:
[----:B------:R-:W-:Y:S01]  /*1c10*/  FMUL.FTZ R8, R9, R10 ;  /* 0x0000000a09087220 */ /* 0x000fe20000410000 */
[----:B------:R-:W-:-:S03]  /*1c20*/  FMUL.FTZ R10, R10, 0.5 ;  /* 0x3f0000000a0a7820 */ /* 0x000fc60000410000 */
[----:B------:R-:W-:-:S04]  /*1c30*/  FFMA R9, -R8, R8, R9 ;  /* 0x0000000808097223 */ /* 0x000fc80000000109 */
[----:B------:R-:W-:-:S07]  /*1c40*/  FFMA R8, R9, R10, R8 ;  /* 0x0000000a09087223 */ /* 0x000fce0000000008 */
.L_x_189:
[----:B------:R-:W-:Y:S05]  /*1c50*/  BSYNC.RECONVERGENT B2 ;  /* 0x0000000000027941 */ /* 0x000fea0003800200 */
.L_x_187:
        /* <DEDUP_REMOVED lines=12> */
.L_x_186:
[----:B------:R-:W-:Y:S05]  /*1d20*/  BSYNC.RECONVERGENT B1 ;  /* 0x0000000000017941 */ /* 0x000fea0003800200 */
.L_x_185:
[----:B------:R-:W-:Y:S01]  /*1d30*/  IADD3 R8, P0, PT, R20, 0x2, RZ ;  /* 0x0000000214087810 */ /* 0x000fe20007f1e0ff */
[----:B------:R0:W-:Y:S01]  /*1d40*/  STL [R27+0x44], R22 ;  /* 0x000044161b007387 */ /* 0x0001e20000100800 */
[----:B------:R-:W-:Y:S01]  /*1d50*/  BSSY.RECONVERGENT B1, `(.L_x_190) ;  /* 0x0000025000017945 */ /* 0x000fe20003800200 */
[----:B------:R-:W-:Y:S02]  /*1d60*/  MOV R18, RZ ;  /* 0x000000ff00127202 */ /* 0x000fe40000000f00 */
[----:B------:R-:W-:-:S06]  /*1d70*/  IMAD.X R9, RZ, RZ, R21, P0 ;  /* 0x000000ffff097224 */ /* 0x000fcc00000e0615 */
        /* <DEDUP_REMOVED lines=17> */
.L_x_193:
[----:B------:R-:W-:Y:S01]  /*1e90*/  FMUL.FTZ R8, R9, R10 ;  /* 0x0000000a09087220 */ /* 0x000fe20000410000 */
[----:B------:R-:W-:-:S03]  /*1ea0*/  FMUL.FTZ R10, R10, 0.5 ;  /* 0x3f0000000a0a7820 */ /* 0x000fc60000410000 */
[----:B------:R-:W-:-:S04]  /*1eb0*/  FFMA R9, -R8, R8, R9 ;  /* 0x0000000808097223 */ /* 0x000fc80000000109 */
[----:B------:R-:W-:-:S07]  /*1ec0*/  FFMA R8, R9, R10, R8 ;  /* 0x0000000a09087223 */ /* 0x000fce0000000008 */
.L_x_194:
[----:B------:R-:W-:Y:S05]  /*1ed0*/  BSYNC.RECONVERGENT B2 ;  /* 0x0000000000027941 */ /* 0x000fea0003800200 */
.L_x_192:
        /* <DEDUP_REMOVED lines=12> */
.L_x_191:
[----:B------:R-:W-:Y:S05]  /*1fa0*/  BSYNC.RECONVERGENT B1 ;  /* 0x0000000000017941 */ /* 0x000fea0003800200 */
.L_x_190:
[----:B------:R-:W-:Y:S01]  /*1fb0*/  IADD3 R10, P0, PT, R20, 0x3, RZ ;  /* 0x00000003140a7810 */ /* 0x000fe20007f1e0ff */
[----:B------:R0:W-:Y:S01]  /*1fc0*/  STL [R27+0x48], R18 ;  /* 0x000048121b007387 */ /* 0x0001e20000100800 */
[----:B------:R-:W-:Y:S01]  /*1fd0*/  BSSY.RECONVERGENT B1, `(.L_x_195) ;  /* 0x0000025000017945 */ /* 0x000fe20003800200 */
[----:B------:R-:W-:Y:S02]  /*1fe0*/  MOV R8, RZ ;  /* 0x000000ff00087202 */ /* 0x000fe40000000f00 */
[----:B------:R-:W-:-:S04]  /*1ff0*/  IMAD.X R11, RZ, RZ, R21, P0 ;  /* 0x000000ffff0b7224 */ /* 0x000fc800000e0615 */
        /* <DEDUP_REMOVED lines=17> */
.L_x_198:
[----:B------:R-:W-:Y:S01]  /*2110*/  FMUL.FTZ R8, R9, R18 ;  /* 0x0000001209087220 */ /* 0x000fe20000410000 */
[----:B------:R-:W-:-:S03]  /*2120*/  FMUL.FTZ R18, R18, 0.5 ;  /* 0x3f00000012127820 */ /* 0x000fc60000410000 */
[----:B------:R-:W-:-:S04]  /*2130*/  FFMA R9, -R8, R8, R9 ;  /* 0x0000000808097223 */ /* 0x000fc80000000109 */
[----:B------:R-:W-:-:S07]  /*2140*/  FFMA R8, R9, R18, R8 ;  /* 0x0000001209087223 */ /* 0x000fce0000000008 */
.L_x_199:
[----:B------:R-:W-:Y:S05]  /*2150*/  BSYNC.RECONVERGENT B2 ;  /* 0x0000000000027941 */ /* 0x000fea0003800200 */
.L_x_197:
[----:B------:R-:W-:Y:S02]  /*2160*/  HFMA2 R9, -RZ, RZ, 0.96630859375, -0.0022525787353515625 ;  /* 0x3bbb989dff097431 */ /* 0x000fe400000001ff */
[----:B------:R-:W-:Y:S01]  /*2170*/  FADD R8, R8, -1 ;  /* 0xbf80000008087421 */ /* 0x000fe20000000000 */
[----:B------:R-:W-:-:S03]  /*2180*/  IMAD.MOV.U32 R18, RZ, RZ, 0x437c0000 ;  /* 0x437c0000ff127424 */ /* 0x000fc600078e00ff */
[----:B------:R-:W-:-:S04]  /*2190*/  FMUL R8, R8, 15.370432853698730469 ;  /* 0x4175ed4b08087820 */ /* 0x000fc80000400000 */
[----:B------:R-:W-:-:S04]  /*21a0*/  FFMA.SAT R9, R8, R9, 0.5 ;  /* 0x3f00000008097423 */ /* 0x000fc80000002009 */
[----:B------:R-:W-:-:S04]  /*21b0*/  FFMA.RM R9, R9, R18, 12582913 ;  /* 0x4b40000109097423 */ /* 0x000fc80000004012 */
[----:B------:R-:W-:-:S04]  /*21c0*/  FADD R23, R9, -12583039 ;  /* 0xcb40007f09177421 */ /* 0x000fc80000000000 */
[----:B------:R-:W-:-:S04]  /*21d0*/  FFMA R23, R8, 1.4426950216293334961, -R23 ;  /* 0x3fb8aa3b08177823 */ /* 0x000fc80000000817 */
[----:B------:R-:W-:Y:S01]  /*21e0*/  FFMA R23, R8, 1.925963033500011079e-08, R23 ;  /* 0x32a5706008177823 */ /* 0x000fe20000000017 */
[----:B------:R-:W-:-:S05]  /*21f0*/  SHF.L.U32 R8, R9, 0x17, RZ ;  /* 0x0000001709087819 */ /* 0x000fca00000006ff */
[----:B------:R-:W0:Y:S02]  /*2200*/  MUFU.EX2 R23, R23 ;  /* 0x0000001700177308 */ /* 0x000e240000000800 */
[----:B0-----:R-:W-:-:S07]  /*2210*/  FMUL R8, R8, R23 ;  /* 0x0000001708087220 */ /* 0x001fce0000400000 */
.L_x_196:
[----:B------:R-:W-:Y:S05]  /*2220*/  BSYNC.RECONVERGENT B1 ;  /* 0x0000000000017941 */ /* 0x000fea0003800200 */
.L_x_195:
[----:B------:R2:W-:Y:S01]  /*2230*/  STL [R27+0x4c], R8 ;  /* 0x00004c081b007387 */ /* 0x0005e20000100800 */
[----:B------:R-:W-:Y:S02]  /*2240*/  ISETP.NE.U32.AND P0, PT, R10, R17, PT ;  /* 0x000000110a00720c */ /* 0x000fe40003f05070 */
[----:B------:R-:W-:Y:S02]  /*2250*/  IADD3 R20, P1, PT, R20, 0x4, RZ ;  /* 0x0000000414147810 */ /* 0x000fe40007f3e0ff */
[----:B------:R-:W-:-:S03]  /*2260*/  ISETP.NE.AND.EX P0, PT, R11, R19, PT, P0 ;  /* 0x000000130b00720c */ /* 0x000fc60003f05300 */
[----:B------:R-:W-:-:S10]  /*2270*/  IMAD.X R21, RZ, RZ, R21, P1 ;  /* 0x000000ffff157224 */ /* 0x000fd400008e0615 */
[----:B--2---:R-:W-:Y:S05]  /*2280*/  @P0 BRA `(.L_x_200) ;  /* 0xfffffff4006c0947 */ /* 0x004fea000383ffff */
.L_x_179:
[----:B------:R-:W-:Y:S05]  /*2290*/  BSYNC.RECONVERGENT B0 ;  /* 0x0000000000007941 */ /* 0x000fea0003800200 */
.L_x_178:
[----:B------:R-:W1:Y:S01]  /*22a0*/  LDCU.64 UR4, c[0x0][0x398] ;  /* 0x00007300ff0477ac */ /* 0x000e620008000a00 */
[----:B------:R-:W-:Y:S01]  /*22b0*/  SHF.L.U32 R16, R15, 0x2, RZ ;  /* 0x000000020f107819 */ /* 0x000fe200000006ff */
[----:B------:R-:W-:Y:S01]  /*22c0*/  IMAD.MOV.U32 R26, RZ, RZ, R3 ;  /* 0x000000ffff1a7224 */ /* 0x000fe200078e0003 */
[----:B------:R-:W-:Y:S01]  /*22d0*/  SHF.R.U32.HI R15, RZ, 0x1e, R15 ;  /* 0x0000001eff0f7819 */ /* 0x000fe2000001160f */
[----:B------:R-:W2:Y:S01]  /*22e0*/  LDCU.64 UR10, c[0x0][0x3a0] ;  /* 0x00007400ff0a77ac */ /* 0x000ea20008000a00 */
[----:B------:R-:W-:Y:S02]  /*22f0*/  PLOP3.LUT P2, PT, PT, PT, PT, 0x8, 0x80 ;  /* 0x000000000080781c */ /* 0x000fe40003f4e170 */
[----:B------:R-:W-:Y:S02]  /*2300*/  LOP3.LUT R25, R7, 0xfffffff8, RZ, 0xc0, !PT ;  /* 0xfffffff807197812 */ /* 0x000fe400078ec0ff */
[C---:B-1----:R-:W-:Y:S02]  /*2310*/  IADD3 R18, P0, PT, R16.reuse, UR4, RZ ;  /* 0x0000000410127c10 */ /* 0x042fe4000ff1e0ff */
[----:B--2---:R-:W-:-:S02]  /*2320*/  IADD3 R16, P1, PT, R16, UR10, RZ ;  /* 0x0000000a10107c10 */ /* 0x004fc4000ff3e0ff */
[C---:B------:R-:W-:Y:S02]  /*2330*/  IADD3.X R19, PT, PT, R15.reuse, UR5, RZ, P0, !PT ;  /* 0x000000050f137c10 */ /* 0x040fe400087fe4ff */
[----:B------:R-:W-:Y:S02]  /*2340*/  IADD3.X R17, PT, PT, R15, UR11, RZ, P1, !PT ;  /* 0x0000000b0f117c10 */ /* 0x000fe40008ffe4ff */
[----:B------:R-:W-:-:S07]  /*2350*/  LOP3.LUT R15, R7, 0x7, RZ, 0xc0, !PT ;  /* 0x00000007070f7812 */ /* 0x000fce00078ec0ff */
.L_x_210:
[----:B------:R-:W-:Y:S01]  /*2360*/  ISETP.GE.U32.AND P1, PT, R6, 0x7, PT ;  /* 0x000000070600780c */ /* 0x000fe20003f26070 */
[----:B------:R-:W-:Y:S01]  /*2370*/  BSSY.RECONVERGENT B0, `(.L_x_201) ;  /* 0x0000077000007945 */ /* 0x000fe20003800200 */
[----:B------:R-:W-:Y:S01]  /*2380*/  ISETP.NE.U32.AND P0, PT, R15, RZ, PT ;  /* 0x000000ff0f00720c */ /* 0x000fe20003f05070 */
[----:B------:R-:W-:Y:S01]  /*2390*/  IMAD.MOV.U32 R27, RZ, RZ, R2 ;  /* 0x000000ffff1b7224 */ /* 0x000fe200078e0002 */
[----:B------:R-:W-:Y:S02]  /*23a0*/  ISETP.GE.U32.AND.EX P1, PT, R13, RZ, PT, P1 ;  /* 0x000000ff0d00720c */ /* 0x000fe40003f26110 */
[----:B------:R-:W-:Y:S02]  /*23b0*/  ISETP.NE.AND.EX P0, PT, RZ, RZ, PT, P0 ;  /* 0x000000ffff00720c */ /* 0x000fe40003f05300 */
[----:B------:R-:W-:-:S09]  /*23c0*/  MOV R29, R0 ;  /* 0x00000000001d7202 */ /* 0x000fd20000000f00 */
[----:B012---:R-:W-:Y:S05]  /*23d0*/  @!P1 BRA `(.L_x_202) ;  /* 0x0000000400c09947 */ /* 0x007fea0003800000 */
[----:B0-----:R-:W-:Y:S01]  /*23e0*/  IADD3 R8, PT, PT, R26, -R3, RZ ;  /* 0x800000031a087210 */ /* 0x001fe20007ffe0ff */
[----:B------:R-:W0:Y:S04]  /*23f0*/  LDCU.64 UR12, c[0x0][0x3b0] ;  /* 0x00007600ff0c77ac */ /* 0x000e280008000a00 */
[----:B------:R-:W-:Y:S01]  /*2400*/  IMAD.U32 R28, R8, 0x4, R1 ;  /* 0x00000004081c7824 */ /* 0x000fe200078e0001 */
[----:B------:R-:W1:Y:S01]  /*2410*/  LDCU.64 UR4, c[0x0][0x388] ;  /* 0x00007100ff0477ac */ /* 0x000e620008000a00 */
[----:B------:R-:W-:Y:S01]  /*2420*/  IADD3 R11, P1, PT, R26, UR6, RZ ;  /* 0x000000061a0b7c10 */ /* 0x000fe2000ff3e0ff */
[----:B------:R-:W2:Y:S03]  /*2430*/  LDCU.64 UR10, c[0x0][0x390] ;  /* 0x00007200ff0a77ac */ /* 0x000ea60008000a00 */
[----:B------:R-:W5:Y:S01]  /*2440*/  LDL R28, [R28] ;  /* 0x000000001c1c7983 */ /* 0x000f620000100800 */
[----:B------:R-:W-:Y:S01]  /*2450*/  IADD3 R8, P3, PT, R0, UR6, RZ ;  /* 0x0000000600087c10 */ /* 0x000fe2000ff7e0ff */
[----:B------:R-:W-:Y:S01]  /*2460*/  IMAD.MOV.U32 R32, RZ, RZ, R14 ;  /* 0x000000ffff207224 */ /* 0x000fe200078e000e */
[----:B------:R-:W-:-:S02]  /*2470*/  IADD3.X R10, PT, PT, R24, UR7, RZ, P1, !PT ;  /* 0x00000007180a7c10 */ /* 0x000fc40008ffe4ff */
[----:B------:R-:W-:Y:S02]  /*2480*/  IADD3.X R9, PT, PT, R2, UR7, RZ, P3, !PT ;  /* 0x0000000702097c10 */ /* 0x000fe40009ffe4ff */
[----:B------:R-:W-:Y:S01]  /*2490*/  IADD3 R30, PT, PT, R1, 0x50, RZ ;  /* 0x00000050011e7810 */ /* 0x000fe20007ffe0ff */
[----:B0-----:R-:W-:Y:S01]  /*24a0*/  IMAD R10, R10, UR12, RZ ;  /* 0x0000000c0a0a7c24 */ /* 0x001fe2000f8e02ff */
[----:B------:R-:W-:Y:S01]  /*24b0*/  MOV R31, R25 ;  /* 0x00000019001f7202 */ /* 0x000fe20000000f00 */
[C---:B------:R-:W-:Y:S01]  /*24c0*/  IMAD.WIDE.U32 R8, R11.reuse, UR12, R8 ;  /* 0x0000000c0b087c25 */ /* 0x040fe2000f8e0008 */
[----:B------:R-:W-:Y:S02]  /*24d0*/  MOV R29, R0 ;  /* 0x00000000001d7202 */ /* 0x000fe40000000f00 */
[----:B------:R-:W-:Y:S01]  /*24e0*/  MOV R27, R2 ;  /* 0x00000002001b7202 */ /* 0x000fe20000000f00 */
[----:B------:R-:W-:Y:S01]  /*24f0*/  IMAD R11, R11, UR13, R10 ;  /* 0x0000000d0b0b7c24 */ /* 0x000fe2000f8e020a */
[----:B------:R-:W-:-:S03]  /*2500*/  SHF.L.U32 R33, R8, 0x2, RZ ;  /* 0x0000000208217819 */ /* 0x000fc600000006ff */
[----:B------:R-:W-:Y:S01]  /*2510*/  IMAD.IADD R9, R9, 0x1, R11 ;  /* 0x0000000109097824 */ /* 0x000fe200078e020b */
[C---:B-1----:R-:W-:Y:S02]  /*2520*/  IADD3 R34, P1, PT, R33.reuse, UR4, RZ ;  /* 0x0000000421227c10 */ /* 0x042fe4000ff3e0ff */
[----:B--2---:R-:W-:Y:S02]  /*2530*/  IADD3 R33, P4, PT, R33, UR10, RZ ;  /* 0x0000000a21217c10 */ /* 0x004fe4000ff9e0ff */
[----:B------:R-:W-:Y:S02]  /*2540*/  SHF.L.U64.HI R8, R8, 0x2, R9 ;  /* 0x0000000208087819 */ /* 0x000fe40000010209 */
[----:B------:R-:W-:Y:S02]  /*2550*/  IADD3 R34, P3, PT, R34, 0x10, RZ ;  /* 0x0000001022227810 */ /* 0x000fe40007f7e0ff */
[----:B------:R-:W-:Y:S02]  /*2560*/  IADD3 R33, P5, PT, R33, 0x10, RZ ;  /* 0x0000001021217810 */ /* 0x000fe40007fbe0ff */
[----:B------:R-:W-:-:S02]  /*2570*/  IADD3.X R21, PT, PT, RZ, UR5, R8, P3, P1 ;  /* 0x00000005ff157c10 */ /* 0x000fc40009fe2408 */
[----:B------:R-:W-:-:S09]  /*2580*/  IADD3.X R36, PT, PT, RZ, UR11, R8, P5, P4 ;  /* 0x0000000bff247c10 */ /* 0x000fd2000afe8408 */
.L_x_203:
[----:B-1----:R-:W2:Y:S04]  /*2590*/  LDL.128 R8, [R30+-0x10] ;  /* 0xfffff0001e087983 */ /* 0x002ea80000100c00 */
[----:B------:R-:W3:Y:S01]  /*25a0*/  LDG.E R23, desc[UR8][R18.64] ;  /* 0x0000000812177981 */ /* 0x000ee2000c1e1900 */
[----:B------:R-:W-:-:S05]  /*25b0*/  IMAD.IADD R20, R26, 0x1, R29 ;  /* 0x000000011a147824 */ /* 0x000fca00078e021d */
[----:B------:R-:W-:-:S04]  /*25c0*/  LOP3.LUT R20, R20, 0x1, RZ, 0xc0, !PT ;  /* 0x0000000114147812 */ /* 0x000fc800078ec0ff */
[----:B------:R-:W-:Y:S02]  /*25d0*/  ISETP.NE.U32.AND P1, PT, R20, 0x1, PT ;  /* 0x000000011400780c */ /* 0x000fe40003f25070 */
[----:B------:R-:W-:Y:S02]  /*25e0*/  MOV R20, R34 ;  /* 0x0000002200147202 */ /* 0x000fe40000000f00 */
[----:B------:R-:W-:Y:S01]  /*25f0*/  ISETP.NE.U32.AND.EX P1, PT, RZ, RZ, PT, P1 ;  /* 0x000000ffff00720c */ /* 0x000fe20003f25110 */
[----:B--2--5:R-:W-:-:S05]  /*2600*/  FMUL R8, R28, R8 ;  /* 0x000000081c087220 */ /* 0x024fca0000400000 */
[----:B------:R-:W-:-:S05]  /*2610*/  FSEL R8, -R8, R8, !P1 ;  /* 0x0000000808087208 */ /* 0x000fca0004800100 */
[----:B---3--:R-:W-:-:S05]  /*2620*/  FMUL R23, R8, R23 ;  /* 0x0000001708177220 */ /* 0x008fca0000400000 */
[----:B------:R0:W-:Y:S04]  /*2630*/  REDG.E.ADD.F32.FTZ.RN.STRONG.GPU desc[UR8][R20.64+-0x10], R23 ;  /* 0xfffff017140079a6 */ /* 0x0001e8000c12f308 */
[----:B------:R-:W2:Y:S01]  /*2640*/  LDG.E R35, desc[UR8][R16.64] ;  /* 0x0000000810237981 */ /* 0x000ea2000c1e1900 */
[----:B------:R-:W-:Y:S01]  /*2650*/  MOV R22, R33 ;  /* 0x0000002100167202 */ /* 0x000fe20000000f00 */
[----:B0-----:R-:W-:Y:S02]  /*2660*/  IMAD.MOV.U32 R23, RZ, RZ, R36 ;  /* 0x000000ffff177224 */ /* 0x001fe400078e0024 */
[----:B--2---:R-:W-:-:S05]  /*2670*/  FMUL R35, R8, R35 ;  /* 0x0000002308237220 */ /* 0x004fca0000400000 */
[----:B------:R0:W-:Y:S04]  /*2680*/  REDG.E.ADD.F32.FTZ.RN.STRONG.GPU desc[UR8][R22.64+-0x10], R35 ;  /* 0xfffff023160079a6 */ /* 0x0001e8000c12f308 */
[----:B------:R-:W2:Y:S01]  /*2690*/  LDG.E R8, desc[UR8][R18.64] ;  /* 0x0000000812087981 */ /* 0x000ea2000c1e1900 */
[----:B------:R-:W-:-:S05]  /*26a0*/  FMUL R9, R28, R9 ;  /* 0x000000091c097220 */ /* 0x000fca0000400000 */
[----:B------:R-:W-:-:S05]  /*26b0*/  FSEL R9, R9, -R9, !P1 ;  /* 0x8000000909097208 */ /* 0x000fca0004800000 */
[----:B--2---:R-:W-:-:S05]  /*26c0*/  FMUL R33, R9, R8 ;  /* 0x0000000809217220 */ /* 0x004fca0000400000 */
[----:B------:R1:W-:Y:S04]  /*26d0*/  REDG.E.ADD.F32.FTZ.RN.STRONG.GPU desc[UR8][R20.64+-0xc], R33 ;  /* 0xfffff421140079a6 */ /* 0x0003e8000c12f308 */
[----:B------:R-:W2:Y:S01]  /*26e0*/  LDG.E R8, desc[UR8][R16.64] ;  /* 0x0000000810087981 */ /* 0x000ea2000c1e1900 */
[----:B------:R-:W-:Y:S01]  /*26f0*/  FMUL R10, R28, R10 ;  /* 0x0000000a1c0a7220 */ /* 0x000fe20000400000 */
[----:B--2---:R-:W-:-:S05]  /*2700*/  FMUL R9, R9, R8 ;  /* 0x0000000809097220 */ /* 0x004fca0000400000 */
[----:B------:R2:W-:Y:S04]  /*2710*/  REDG.E.ADD.F32.FTZ.RN.STRONG.GPU desc[UR8][R22.64+-0xc], R9 ;  /* 0xfffff409160079a6 */ /* 0x0005e8000c12f308 */
[----:B------:R-:W3:Y:S01]  /*2720*/  LDG.E R37, desc[UR8][R18.64] ;  /* 0x0000000812257981 */ /* 0x000ee2000c1e1900 */
[----:B------:R-:W-:-:S05]  /*2730*/  FSEL R10, -R10, R10, !P1 ;  /* 0x0000000a0a0a7208 */ /* 0x000fca0004800100 */
[----:B---3--:R-:W-:-:S05]  /*2740*/  FMUL R37, R10, R37 ;  /* 0x000000250a257220 */ /* 0x008fca0000400000 */
[----:B------:R3:W-:Y:S04]  /*2750*/  REDG.E.ADD.F32.FTZ.RN.STRONG.GPU desc[UR8][R20.64+-0x8], R37 ;  /* 0xfffff825140079a6 */ /* 0x0007e8000c12f308 */
[----:B0-----:R-:W4:Y:S01]  /*2760*/  LDG.E R35, desc[UR8][R16.64] ;  /* 0x0000000810237981 */ /* 0x001f22000c1e1900 */
[----:B------:R-:W-:Y:S01]  /*2770*/  FMUL R11, R28, R11 ;  /* 0x0000000b1c0b7220 */ /* 0x000fe20000400000 */
[----:B----4-:R-:W-:-:S05]  /*2780*/  FMUL R35, R10, R35 ;  /* 0x000000230a237220 */ /* 0x010fca0000400000 */
[----:B------:R0:W-:Y:S04]  /*2790*/  REDG.E.ADD.F32.FTZ.RN.STRONG.GPU desc[UR8][R22.64+-0x8], R35 ;  /* 0xfffff823160079a6 */ /* 0x0001e8000c12f308 */
[----:B------:R-:W1:Y:S01]  /*27a0*/  LDG.E R8, desc[UR8][R18.64] ;  /* 0x0000000812087981 */ /* 0x000e62000c1e1900 */
[----:B------:R-:W-:-:S05]  /*27b0*/  FSEL R11, R11, -R11, !P1 ;  /* 0x8000000b0b0b7208 */ /* 0x000fca0004800000 */
[----:B-1----:R-:W-:-:S05]  /*27c0*/  FMUL R33, R11, R8 ;  /* 0x000000080b217220 */ /* 0x002fca0000400000 */
[----:B------:R1:W-:Y:S04]  /*27d0*/  REDG.E.ADD.F32.FTZ.RN.STRONG.GPU desc[UR8][R20.64+-0x4], R33 ;  /* 0xfffffc21140079a6 */ /* 0x0003e8000c12f308 */
[----:B------:R-:W4:Y:S02]  /*27e0*/  LDG.E R8, desc[UR8][R16.64] ;  /* 0x0000000810087981 */ /* 0x000f24000c1e1900 */
[----:B----4-:R-:W-:Y:S02]  /*27f0*/  FMUL R34, R11, R8 ;  /* 0x000000080b227220 */ /* 0x010fe40000400000 */
[----:B--2---:R-:W2:Y:S04]  /*2800*/  LDL.128 R8, [R30] ;  /* 0x000000001e087983 */ /* 0x004ea80000100c00 */
[----:B------:R-:W-:Y:S04]  /*2810*/  REDG.E.ADD.F32.FTZ.RN.STRONG.GPU desc[UR8][R22.64+-0x4], R34 ;  /* 0xfffffc22160079a6 */ /* 0x000fe8000c12f308 */
[----:B---3--:R-:W3:Y:S01]  /*2820*/  LDG.E R37, desc[UR8][R18.64] ;  /* 0x0000000812257981 */ /* 0x008ee2000c1e1900 */
[----:B--2---:R-:W-:-:S05]  /*2830*/  FMUL R8, R28, R8 ;  /* 0x000000081c087220 */ /* 0x004fca0000400000 */
[----:B------:R-:W-:-:S05]  /*2840*/  FSEL R8, -R8, R8, !P1 ;  /* 0x0000000808087208 */ /* 0x000fca0004800100 */
[----:B---3--:R-:W-:-:S05]  /*2850*/  FMUL R37, R8, R37 ;  /* 0x0000002508257220 */ /* 0x008fca0000400000 */
[----:B------:R2:W-:Y:S04]  /*2860*/  REDG.E.ADD.F32.FTZ.RN.STRONG.GPU desc[UR8][R20.64], R37 ;  /* 0x00000025140079a6 */ /* 0x0005e8000c12f308 */
[----:B0-----:R-:W3:Y:S01]  /*2870*/  LDG.E R35, desc[UR8][R16.64] ;  /* 0x0000000810237981 */ /* 0x001ee2000c1e1900 */
[----:B------:R-:W-:Y:S01]  /*2880*/  FMUL R9, R28, R9 ;  /* 0x000000091c097220 */ /* 0x000fe20000400000 */
[----:B---3--:R-:W-:-:S05]  /*2890*/  FMUL R35, R8, R35 ;  /* 0x0000002308237220 */ /* 0x008fca0000400000 */
[----:B------:R0:W-:Y:S04]  /*28a0*/  REDG.E.ADD.F32.FTZ.RN.STRONG.GPU desc[UR8][R22.64], R35 ;  /* 0x00000023160079a6 */ /* 0x0001e8000c12f308 */
[----:B------:R-:W1:Y:S01]  /*28b0*/  LDG.E R8, desc[UR8][R18.64] ;  /* 0x0000000812087981 */ /* 0x000e62000c1e1900 */
[----:B------:R-:W-:-:S05]  /*28c0*/  FSEL R9, R9, -R9, !P1 ;  /* 0x8000000909097208 */ /* 0x000fca0004800000 */
[----:B-1----:R-:W-:-:S05]  /*28d0*/  FMUL R33, R9, R8 ;  /* 0x0000000809217220 */ /* 0x002fca0000400000 */
[----:B------:R-:W-:Y:S04]  /*28e0*/  REDG.E.ADD.F32.FTZ.RN.STRONG.GPU desc[UR8][R20.64+0x4], R33 ;  /* 0x00000421140079a6 */ /* 0x000fe8000c12f308 */
[----:B------:R-:W3:Y:S01]  /*28f0*/  LDG.E R8, desc[UR8][R16.64] ;  /* 0x0000000810087981 */ /* 0x000ee2000c1e1900 */
[----:B------:R-:W-:Y:S01]  /*2900*/  FMUL R10, R28, R10 ;  /* 0x0000000a1c0a7220 */ /* 0x000fe20000400000 */
[----:B---3--:R-:W-:-:S05]  /*2910*/  FMUL R9, R9, R8 ;  /* 0x0000000809097220 */ /* 0x008fca0000400000 */
[----:B------:R1:W-:Y:S04]  /*2920*/  REDG.E.ADD.F32.FTZ.RN.STRONG.GPU desc[UR8][R22.64+0x4], R9 ;  /* 0x00000409160079a6 */ /* 0x0003e8000c12f308 */
[----:B--2---:R-:W2:Y:S01]  /*2930*/  LDG.E R37, desc[UR8][R18.64] ;  /* 0x0000000812257981 */ /* 0x004ea2000c1e1900 */
[----:B------:R-:W-:-:S05]  /*2940*/  FSEL R10, -R10, R10, !P1 ;  /* 0x0000000a0a0a7208 */ /* 0x000fca0004800100 */
[----:B--2---:R-:W-:-:S05]  /*2950*/  FMUL R37, R10, R37 ;  /* 0x000000250a257220 */ /* 0x004fca0000400000 */
[----:B------:R-:W-:Y:S04]  /*2960*/  REDG.E.ADD.F32.FTZ.RN.STRONG.GPU desc[UR8][R20.64+0x8], R37 ;  /* 0x00000825140079a6 */ /* 0x000fe8000c12f308 */
[----:B0-----:R-:W2:Y:S01]  /*2970*/  LDG.E R35, desc[UR8][R16.64] ;  /* 0x0000000810237981 */ /* 0x001ea2000c1e1900 */
[----:B------:R-:W-:Y:S01]  /*2980*/  FMUL R11, R28, R11 ;  /* 0x0000000b1c0b7220 */ /* 0x000fe20000400000 */
[----:B--2---:R-:W-:-:S05]  /*2990*/  FMUL R35, R10, R35 ;  /* 0x000000230a237220 */ /* 0x004fca0000400000 */
[----:B------:R-:W-:Y:S04]  /*29a0*/  REDG.E.ADD.F32.FTZ.RN.STRONG.GPU desc[UR8][R22.64+0x8], R35 ;  /* 0x00000823160079a6 */ /* 0x000fe8000c12f308 */
[----:B------:R-:W1:Y:S01]  /*29b0*/  LDG.E R8, desc[UR8][R18.64] ;  /* 0x0000000812087981 */ /* 0x000e62000c1e1900 */
[----:B------:R-:W-:Y:S02]  /*29c0*/  FSEL R11, R11, -R11, !P1 ;  /* 0x8000000b0b0b7208 */ /* 0x000fe40004800000 */
[----:B------:R-:W-:-:S03]  /*29d0*/  IADD3 R31, P1, PT, R31, -0x8, RZ ;  /* 0xfffffff81f1f7810 */ /* 0x000fc60007f3e0ff */
[----:B-1----:R-:W-:-:S05]  /*29e0*/  FMUL R9, R11, R8 ;  /* 0x000000080b097220 */ /* 0x002fca0000400000 */
[----:B------:R0:W-:Y:S04]  /*29f0*/  REDG.E.ADD.F32.FTZ.RN.STRONG.GPU desc[UR8][R20.64+0xc], R9 ;  /* 0x00000c09140079a6 */ /* 0x0001e8000c12f308 */
[----:B------:R-:W2:Y:S01]  /*2a00*/  LDG.E R8, desc[UR8][R16.64] ;  /* 0x0000000810087981 */ /* 0x000ea2000c1e1900 */
[----:B------:R-:W-:Y:S02]  /*2a10*/  IADD3.X R32, PT, PT, R32, -0x1, RZ, P1, !PT ;  /* 0xffffffff20207810 */ /* 0x000fe40000ffe4ff */
[----:B------:R-:W-:-:S04]  /*2a20*/  ISETP.NE.U32.AND P1, PT, R31, RZ, PT ;  /* 0x000000ff1f00720c */ /* 0x000fc80003f25070 */
[----:B------:R-:W-:Y:S02]  /*2a30*/  ISETP.NE.AND.EX P1, PT, R32, RZ, PT, P1 ;  /* 0x000000ff2000720c */ /* 0x000fe40003f25310 */
[----:B------:R-:W-:Y:S02]  /*2a40*/  IADD3 R29, P3, PT, R29, 0x8, RZ ;  /* 0x000000081d1d7810 */ /* 0x000fe40007f7e0ff */
[----:B------:R-:W-:Y:S02]  /*2a50*/  IADD3 R34, P4, PT, R20, 0x20, RZ ;  /* 0x0000002014227810 */ /* 0x000fe40007f9e0ff */
[----:B------:R-:W-:Y:S01]  /*2a60*/  IADD3 R33, P5, PT, R22, 0x20, RZ ;  /* 0x0000002016217810 */ /* 0x000fe20007fbe0ff */
[----:B------:R-:W-:Y:S01]  /*2a70*/  VIADD R30, R30, 0x20 ;  /* 0x000000201e1e7836 */ /* 0x000fe20000000000 */
[----:B0-----:R-:W-:Y:S02]  /*2a80*/  IADD3.X R21, PT, PT, RZ, R21, RZ, P4, !PT ;  /* 0x00000015ff157210 */ /* 0x001fe400027fe4ff */
[----:B------:R-:W-:-:S02]  /*2a90*/  IADD3.X R36, PT, PT, RZ, R23, RZ, P5, !PT ;  /* 0x00000017ff247210 */ /* 0x000fc40002ffe4ff */
[----:B------:R-:W-:Y:S01]  /*2aa0*/  IADD3.X R27, PT, PT, RZ, R27, RZ, P3, !PT ;  /* 0x0000001bff1b7210 */ /* 0x000fe20001ffe4ff */
[----:B--2---:R-:W-:-:S05]  /*2ab0*/  FMUL R11, R11, R8 ;  /* 0x000000080b0b7220 */ /* 0x004fca0000400000 */
[----:B------:R1:W-:Y:S01]  /*2ac0*/  REDG.E.ADD.F32.FTZ.RN.STRONG.GPU desc[UR8][R22.64+0xc], R11 ;  /* 0x00000c0b160079a6 */ /* 0x0003e2000c12f308 */
[----:B------:R-:W-:Y:S05]  /*2ad0*/  @P1 BRA `(.L_x_203) ;  /* 0xfffffff800ac1947 */ /* 0x000fea000383ffff */
.L_x_202:
[----:B------:R-:W-:Y:S05]  /*2ae0*/  BSYNC.RECONVERGENT B0 ;  /* 0x0000000000007941 */ /* 0x000fea0003800200 */
.L_x_201:
[----:B------:R-:W-:Y:S04]  /*2af0*/  BSSY.RECONVERGENT B0, `(.L_x_204) ;  /* 0x0000097000007945 */ /* 0x000fe80003800200 */
[----:B------:R-:W-:Y:S05]  /*2b00*/  @!P0 BRA `(.L_x_205) ;  /* 0x0000000800548947 */ /* 0x000fea0003800000 */
[----:B0-----:R-:W0:Y:S01]  /*2b10*/  LDC.64 R8, c[0x0][0x3b0] ;  /* 0x0000ec00ff087b82 */ /* 0x001e220000000a00 */
[----:B------:R-:W-:Y:S01]  /*2b20*/  IADD3 R21, P1, PT, R26, UR6, RZ ;  /* 0x000000061a157c10 */ /* 0x000fe2000ff3e0ff */
[----:B------:R-:W-:Y:S01]  /*2b30*/  UMOV UR4, UR6 ;  /* 0x0000000600047c82 */ /* 0x000fe20008000000 */
[----:B------:R-:W-:Y:S01]  /*2b40*/  IADD3 R10, P0, PT, R15, -0x1, RZ ;  /* 0xffffffff0f0a7810 */ /* 0x000fe20007f1e0ff */
[----:B------:R-:W-:Y:S01]  /*2b50*/  UMOV UR5, UR7 ;  /* 0x0000000700057c82 */ /* 0x000fe20008000000 */
[----:B-1----:R-:W-:Y:S01]  /*2b60*/  IADD3.X R11, PT, PT, R24, UR7, RZ, P1, !PT ;  /* 0x00000007180b7c10 */ /* 0x002fe20008ffe4ff */
[----:B------:R-:W-:Y:S01]  /*2b70*/  BSSY.RECONVERGENT B1, `(.L_x_206) ;  /* 0x0000047000017945 */ /* 0x000fe20003800200 */
[----:B------:R-:W-:Y:S02]  /*2b80*/  ISETP.GE.U32.AND P1, PT, R10, 0x3, PT ;  /* 0x000000030a00780c */ /* 0x000fe40003f26070 */
[----:B------:R-:W-:Y:S02]  /*2b90*/  IADD3.X R20, PT, PT, RZ, -0x1, RZ, P0, !PT ;  /* 0xffffffffff147810 */ /* 0x000fe400007fe4ff */
[----:B------:R-:W-:-:S02]  /*2ba0*/  ISETP.NE.U32.AND P0, PT, R12, RZ, PT ;  /* 0x000000ff0c00720c */ /* 0x000fc40003f05070 */
[----:B------:R-:W-:Y:S02]  /*2bb0*/  ISETP.GE.U32.AND.EX P1, PT, R20, RZ, PT, P1 ;  /* 0x000000ff1400720c */ /* 0x000fe40003f26110 */
[----:B------:R-:W-:Y:S01]  /*2bc0*/  ISETP.NE.AND.EX P0, PT, RZ, RZ, PT, P0 ;  /* 0x000000ffff00720c */ /* 0x000fe20003f05300 */
[----:B0-----:R-:W-:-:S04]  /*2bd0*/  IMAD R10, R11, R8, RZ ;  /* 0x000000080b0a7224 */ /* 0x001fc800078e02ff */
[-C--:B------:R-:W-:Y:S02]  /*2be0*/  IMAD R9, R9, R21.reuse, R10 ;  /* 0x0000001509097224 */ /* 0x080fe400078e020a */
[----:B------:R-:W-:-:S04]  /*2bf0*/  IMAD.WIDE.U32 R20, R8, R21, UR4 ;  /* 0x0000000408147e25 */ /* 0x000fc8000f8e0015 */
[----:B------:R-:W-:Y:S01]  /*2c00*/  IMAD.IADD R8, R26, 0x1, -R3 ;  /* 0x000000011a087824 */ /* 0x000fe200078e0a03 */
[----:B------:R-:W-:-:S04]  /*2c10*/  IADD3 R22, PT, PT, R21, R9, RZ ;  /* 0x0000000915167210 */ /* 0x000fc80007ffe0ff */
[----:B------:R-:W-:Y:S01]  /*2c20*/  LEA R23, R8, R1, 0x2 ;  /* 0x0000000108177211 */ /* 0x000fe200078e10ff */
[----:B------:R-:W-:Y:S06]  /*2c30*/  @!P1 BRA `(.L_x_207) ;  /* 0x0000000000e89947 */ /* 0x000fec0003800000 */
[----:B------:R-:W-:Y:S01]  /*2c40*/  IMAD.IADD R8, R29, 0x1, -R0 ;  /* 0x000000011d087824 */ /* 0x000fe200078e0a00 */
[----:B------:R-:W2:Y:S01]  /*2c50*/  LDL R30, [R23] ;  /* 0x00000000171e7983 */ /* 0x000ea20000100800 */
[----:B------:R-:W0:Y:S03]  /*2c60*/  LDCU.64 UR4, c[0x0][0x388] ;  /* 0x00007100ff0477ac */ /* 0x000e260008000a00 */
[----:B------:R-:W-:Y:S01]  /*2c70*/  LEA R28, R8, R1, 0x2 ;  /* 0x00000001081c7211 */ /* 0x000fe200078e10ff */
[----:B------:R-:W3:Y:S04]  /*2c80*/  LDG.E R31, desc[UR8][R18.64] ;  /* 0x00000008121f7981 */ /* 0x000ee8000c1e1900 */
[----:B------:R-:W2:Y:S01]  /*2c90*/  LDL R9, [R28+0x40] ;  /* 0x000040001c097983 */ /* 0x000ea20000100800 */
[----:B------:R-:W-:-:S02]  /*2ca0*/  IADD3 R8, PT, PT, R26, R29, RZ ;  /* 0x0000001d1a087210 */ /* 0x000fc40007ffe0ff */
[----:B------:R-:W-:Y:S01]  /*2cb0*/  IADD3 R10, P3, PT, R29, R20, RZ ;  /* 0x000000141d0a7210 */ /* 0x000fe20007f7e0ff */
[----:B------:R-:W4:Y:S01]  /*2cc0*/  LDL R35, [R28+0x44] ;  /* 0x000044001c237983 */ /* 0x000f220000100800 */
[----:B------:R-:W-:-:S03]  /*2cd0*/  LOP3.LUT R8, R8, 0x1, RZ, 0xc0, !PT ;  /* 0x0000000108087812 */ /* 0x000fc600078ec0ff */
[----:B------:R-:W5:Y:S01]  /*2ce0*/  LDL R37, [R28+0x48] ;  /* 0x000048001c257983 */ /* 0x000f620000100800 */
[----:B------:R-:W-:Y:S01]  /*2cf0*/  ISETP.NE.U32.AND P1, PT, R8, 0x1, PT ;  /* 0x000000010800780c */ /* 0x000fe20003f25070 */
[----:B------:R-:W-:Y:S01]  /*2d00*/  IMAD.X R33, R22, 0x1, R27, P3 ;  /* 0x0000000116217824 */ /* 0x000fe200018e061b */
[----:B------:R-:W-:Y:S02]  /*2d10*/  SHF.L.U32 R8, R10, 0x2, RZ ;  /* 0x000000020a087819 */ /* 0x000fe400000006ff */
[----:B------:R-:W-:Y:S01]  /*2d20*/  ISETP.NE.U32.AND.EX P1, PT, RZ, RZ, PT, P1 ;  /* 0x000000ffff00720c */ /* 0x000fe20003f25110 */
[----:B--2---:R-:W-:Y:S01]  /*2d30*/  FMUL R11, R30, R9 ;  /* 0x000000091e0b7220 */ /* 0x004fe20000400000 */
[----:B------:R-:W-:Y:S02]  /*2d40*/  SHF.L.U64.HI R9, R10, 0x2, R33 ;  /* 0x000000020a097819 */ /* 0x000fe40000010221 */
[----:B0-----:R-:W-:Y:S02]  /*2d50*/  IADD3 R10, P3, PT, R8, UR4, RZ ;  /* 0x00000004080a7c10 */ /* 0x001fe4000ff7e0ff */
[----:B------:R-:W-:-:S02]  /*2d60*/  FSEL R32, -R11, R11, !P1 ;  /* 0x0000000b0b207208 */ /* 0x000fc40004800100 */
[----:B------:R-:W-:Y:S01]  /*2d70*/  IADD3.X R11, PT, PT, R9, UR5, RZ, P3, !PT ;  /* 0x00000005090b7c10 */ /* 0x000fe20009ffe4ff */
[----:B------:R-:W0:Y:S02]  /*2d80*/  LDCU.64 UR4, c[0x0][0x390] ;  /* 0x00007200ff0477ac */ /* 0x000e240008000a00 */
[----:B---3--:R-:W-:-:S05]  /*2d90*/  FMUL R31, R32, R31 ;  /* 0x0000001f201f7220 */ /* 0x008fca0000400000 */
[----:B------:R1:W-:Y:S04]  /*2da0*/  REDG.E.ADD.F32.FTZ.RN.STRONG.GPU desc[UR8][R10.64], R31 ;  /* 0x0000001f0a0079a6 */ /* 0x0003e8000c12f308 */
[----:B------:R-:W2:Y:S01]  /*2db0*/  LDG.E R33, desc[UR8][R16.64] ;  /* 0x0000000810217981 */ /* 0x000ea2000c1e1900 */
[----:B0-----:R-:W-:-:S04]  /*2dc0*/  IADD3 R8, P3, PT, R8, UR4, RZ ;  /* 0x0000000408087c10 */ /* 0x001fc8000ff7e0ff */
[----:B------:R-:W-:Y:S01]  /*2dd0*/  IADD3.X R9, PT, PT, R9, UR5, RZ, P3, !PT ;  /* 0x0000000509097c10 */ /* 0x000fe20009ffe4ff */
[----:B--2---:R-:W-:-:S05]  /*2de0*/  FMUL R33, R32, R33 ;  /* 0x0000002120217220 */ /* 0x004fca0000400000 */
[----:B------:R0:W-:Y:S04]  /*2df0*/  REDG.E.ADD.F32.FTZ.RN.STRONG.GPU desc[UR8][R8.64], R33 ;  /* 0x00000021080079a6 */ /* 0x0001e8000c12f308 */
[----:B------:R-:W1:Y:S01]  /*2e00*/  LDG.E R32, desc[UR8][R18.64] ;  /* 0x0000000812207981 */ /* 0x000e62000c1e1900 */
[----:B----4-:R-:W-:-:S05]  /*2e10*/  FMUL R35, R30, R35 ;  /* 0x000000231e237220 */ /* 0x010fca0000400000 */
[----:B------:R-:W-:-:S05]  /*2e20*/  FSEL R35, R35, -R35, !P1 ;  /* 0x8000002323237208 */ /* 0x000fca0004800000 */
[----:B-1----:R-:W-:-:S05]  /*2e30*/  FMUL R31, R35, R32 ;  /* 0x00000020231f7220 */ /* 0x002fca0000400000 */
[----:B------:R1:W-:Y:S04]  /*2e40*/  REDG.E.ADD.F32.FTZ.RN.STRONG.GPU desc[UR8][R10.64+0x4], R31 ;  /* 0x0000041f0a0079a6 */ /* 0x0003e8000c12f308 */
[----:B------:R-:W2:Y:S01]  /*2e50*/  LDG.E R32, desc[UR8][R16.64] ;  /* 0x0000000810207981 */ /* 0x000ea2000c1e1900 */
[----:B0-----:R-:W-:Y:S01]  /*2e60*/  LOP3.LUT R33, R3, 0x1, R29, 0x48, !PT ;  /* 0x0000000103217812 */ /* 0x001fe200078e481d */
[----:B-----5:R-:W-:-:S03]  /*2e70*/  FMUL R37, R30, R37 ;  /* 0x000000251e257220 */ /* 0x020fc60000400000 */
[----:B------:R-:W-:Y:S02]  /*2e80*/  ISETP.EQ.U32.AND P1, PT, R33, 0x1, PT ;  /* 0x000000012100780c */ /* 0x000fe40003f22070 */
[----:B------:R-:W3:Y:S01]  /*2e90*/  LDL R33, [R28+0x4c] ;  /* 0x00004c001c217983 */ /* 0x000ee20000100800 */
[----:B--2---:R-:W-:-:S05]  /*2ea0*/  FMUL R35, R35, R32 ;  /* 0x0000002023237220 */ /* 0x004fca0000400000 */
[----:B------:R0:W-:Y:S04]  /*2eb0*/  REDG.E.ADD.F32.FTZ.RN.STRONG.GPU desc[UR8][R8.64+0x4], R35 ;  /* 0x00000423080079a6 */ /* 0x0001e8000c12f308 */
[----:B------:R-:W1:Y:S01]  /*2ec0*/  LDG.E R32, desc[UR8][R18.64] ;  /* 0x0000000812207981 */ /* 0x000e62000c1e1900 */
[----:B------:R-:W-:-:S04]  /*2ed0*/  ISETP.EQ.U32.XOR.EX P1, PT, RZ, RZ, P2, P1 ;  /* 0x000000ffff00720c */ /* 0x000fc80001722910 */
[----:B------:R-:W-:-:S05]  /*2ee0*/  FSEL R37, -R37, R37, P1 ;  /* 0x0000002525257208 */ /* 0x000fca0000800100 */
[----:B-1----:R-:W-:-:S05]  /*2ef0*/  FMUL R31, R37, R32 ;  /* 0x00000020251f7220 */ /* 0x002fca0000400000 */
[----:B------:R1:W-:Y:S04]  /*2f00*/  REDG.E.ADD.F32.FTZ.RN.STRONG.GPU desc[UR8][R10.64+0x8], R31 ;  /* 0x0000081f0a0079a6 */ /* 0x0003e8000c12f308 */
[----:B------:R-:W2:Y:S01]  /*2f10*/  LDG.E R32, desc[UR8][R16.64] ;  /* 0x0000000810207981 */ /* 0x000ea2000c1e1900 */
[----:B---3--:R-:W-:Y:S01]  /*2f20*/  FMUL R33, R30, R33 ;  /* 0x000000211e217220 */ /* 0x008fe20000400000 */
[----:B--2---:R-:W-:-:S05]  /*2f30*/  FMUL R37, R37, R32 ;  /* 0x0000002025257220 */ /* 0x004fca0000400000 */
[----:B------:R1:W-:Y:S04]  /*2f40*/  REDG.E.ADD.F32.FTZ.RN.STRONG.GPU desc[UR8][R8.64+0x8], R37 ;  /* 0x00000825080079a6 */ /* 0x0003e8000c12f308 */
[----:B------:R-:W0:Y:S01]  /*2f50*/  LDG.E R32, desc[UR8][R18.64] ;  /* 0x0000000812207981 */ /* 0x000e22000c1e1900 */
[----:B------:R-:W-:-:S05]  /*2f60*/  FSEL R33, R33, -R33, P1 ;  /* 0x8000002121217208 */ /* 0x000fca0000800000 */
[----:B0-----:R-:W-:-:S05]  /*2f70*/  FMUL R35, R33, R32 ;  /* 0x0000002021237220 */ /* 0x001fca0000400000 */
[----:B------:R1:W-:Y:S04]  /*2f80*/  REDG.E.ADD.F32.FTZ.RN.STRONG.GPU desc[UR8][R10.64+0xc], R35 ;  /* 0x00000c230a0079a6 */ /* 0x0003e8000c12f308 */
[----:B------:R-:W2:Y:S01]  /*2f90*/  LDG.E R30, desc[UR8][R16.64] ;  /* 0x00000008101e7981 */ /* 0x000ea2000c1e1900 */
[----:B------:R-:W-:Y:S01]  /*2fa0*/  IADD3 R29, P1, PT, R29, 0x4, RZ ;  /* 0x000000041d1d7810 */ /* 0x000fe20007f3e0ff */
[----:B--2---:R-:W-:-:S05]  /*2fb0*/  FMUL R33, R33, R30 ;  /* 0x0000001e21217220 */ /* 0x004fca0000400000 */
[----:B------:R1:W-:Y:S01]  /*2fc0*/  REDG.E.ADD.F32.FTZ.RN.STRONG.GPU desc[UR8][R8.64+0xc], R33 ;  /* 0x00000c21080079a6 */ /* 0x0003e2000c12f308 */
[----:B------:R-:W-:-:S07]  /*2fd0*/  IADD3.X R27, PT, PT, RZ, R27, RZ, P1, !PT ;  /* 0x0000001bff1b7210 */ /* 0x000fce0000ffe4ff */
.L_x_207:
[----:B------:R-:W-:Y:S05]  /*2fe0*/  BSYNC.RECONVERGENT B1 ;  /* 0x0000000000017941 */ /* 0x000fea0003800200 */
.L_x_206:
[----:B------:R-:W-:Y:S05]  /*2ff0*/  @!P0 BRA `(.L_x_205) ;  /* 0x0000000400188947 */ /* 0x000fea0003800000 */
[----:B------:R-:W-:Y:S01]  /*3000*/  ISETP.NE.U32.AND P0, PT, R12, 0x1, PT ;  /* 0x000000010c00780c */ /* 0x000fe20003f05070 */
[----:B------:R-:W-:Y:S01]  /*3010*/  BSSY.RECONVERGENT B1, `(.L_x_208) ;  /* 0x0000029000017945 */ /* 0x000fe20003800200 */
[----:B------:R-:W-:Y:S02]  /*3020*/  LOP3.LUT P1, RZ, R7, 0x1, RZ, 0xc0, !PT ;  /* 0x0000000107ff7812 */ /* 0x000fe4000782c0ff */
[----:B------:R-:W-:-:S13]  /*3030*/  ISETP.NE.AND.EX P0, PT, RZ, RZ, PT, P0 ;  /* 0x000000ffff00720c */ /* 0x000fda0003f05300 */
[----:B------:R-:W-:Y:S05]  /*3040*/  @!P0 BRA `(.L_x_209) ;  /* 0x0000000000948947 */ /* 0x000fea0003800000 */
[----:B-1----:R-:W-:Y:S01]  /*3050*/  IMAD.IADD R8, R29, 0x1, -R0 ;  /* 0x000000011d087824 */ /* 0x002fe200078e0a00 */
[----:B------:R-:W2:Y:S01]  /*3060*/  LDL R28, [R23] ;  /* 0x00000000171c7983 */ /* 0x000ea20000100800 */
[----:B------:R-:W0:Y:S03]  /*3070*/  LDCU.64 UR4, c[0x0][0x388] ;  /* 0x00007100ff0477ac */ /* 0x000e260008000a00 */
[----:B------:R-:W-:Y:S02]  /*3080*/  LEA R30, R8, R1, 0x2 ;  /* 0x00000001081e7211 */ /* 0x000fe400078e10ff */
[----:B------:R-:W3:Y:S04]  /*3090*/  LDG.E R8, desc[UR8][R18.64] ;  /* 0x0000000812087981 */ /* 0x000ee8000c1e1900 */
[----:B------:R-:W2:Y:S01]  /*30a0*/  LDL R11, [R30+0x40] ;  /* 0x000040001e0b7983 */ /* 0x000ea20000100800 */
[----:B------:R-:W-:-:S02]  /*30b0*/  IADD3 R9, PT, PT, R26, R29, RZ ;  /* 0x0000001d1a097210 */ /* 0x000fc40007ffe0ff */
[----:B------:R-:W-:Y:S01]  /*30c0*/  IADD3 R31, P3, PT, R29, R20, RZ ;  /* 0x000000141d1f7210 */ /* 0x000fe20007f7e0ff */
[----:B------:R-:W4:Y:S01]  /*30d0*/  LDL R37, [R30+0x44] ;  /* 0x000044001e257983 */ /* 0x000f220000100800 */
[----:B------:R-:W-:-:S04]  /*30e0*/  LOP3.LUT R9, R9, 0x1, RZ, 0xc0, !PT ;  /* 0x0000000109097812 */ /* 0x000fc800078ec0ff */
[----:B------:R-:W-:Y:S01]  /*30f0*/  ISETP.NE.U32.AND P0, PT, R9, 0x1, PT ;  /* 0x000000010900780c */ /* 0x000fe20003f05070 */
[----:B------:R-:W-:Y:S01]  /*3100*/  IMAD.X R10, R22, 0x1, R27, P3 ;  /* 0x00000001160a7824 */ /* 0x000fe200018e061b */
[C---:B------:R-:W-:Y:S02]  /*3110*/  SHF.L.U32 R9, R31.reuse, 0x2, RZ ;  /* 0x000000021f097819 */ /* 0x040fe400000006ff */
[----:B------:R-:W-:Y:S02]  /*3120*/  ISETP.NE.U32.AND.EX P0, PT, RZ, RZ, PT, P0 ;  /* 0x000000ffff00720c */ /* 0x000fe40003f05100 */
[----:B------:R-:W-:Y:S02]  /*3130*/  SHF.L.U64.HI R31, R31, 0x2, R10 ;  /* 0x000000021f1f7819 */ /* 0x000fe4000001020a */
[----:B0-----:R-:W-:Y:S01]  /*3140*/  IADD3 R10, P3, PT, R9, UR4, RZ ;  /* 0x00000004090a7c10 */ /* 0x001fe2000ff7e0ff */
[----:B--2---:R-:W-:-:S05]  /*3150*/  FMUL R11, R28, R11 ;  /* 0x0000000b1c0b7220 */ /* 0x004fca0000400000 */
[----:B------:R-:W-:Y:S02]  /*3160*/  FSEL R35, -R11, R11, !P0 ;  /* 0x0000000b0b237208 */ /* 0x000fe40004000100 */
        /* <DEDUP_REMOVED lines=15> */
[----:B------:R-:W-:Y:S01]  /*3260*/  IADD3 R29, P0, PT, R29, 0x2, RZ ;  /* 0x000000021d1d7810 */ /* 0x000fe20007f1e0ff */
[----:B--2---:R-:W-:-:S05]  /*3270*/  FMUL R35, R35, R28 ;  /* 0x0000001c23237220 */ /* 0x004fca0000400000 */
[----:B------:R0:W-:Y:S01]  /*3280*/  REDG.E.ADD.F32.FTZ.RN.STRONG.GPU desc[UR8][R8.64+0x4], R35 ;  /* 0x00000423080079a6 */ /* 0x0001e2000c12f308 */
[----:B------:R-:W-:-:S07]  /*3290*/  IADD3.X R27, PT, PT, RZ, R27, RZ, P0, !PT ;  /* 0x0000001bff1b7210 */ /* 0x000fce00007fe4ff */
.L_x_209:
[----:B------:R-:W-:Y:S05]  /*32a0*/  BSYNC.RECONVERGENT B1 ;  /* 0x0000000000017941 */ /* 0x000fea0003800200 */
.L_x_208:
[----:B------:R-:W-:Y:S05]  /*32b0*/  @!P1 BRA `(.L_x_205) ;  /* 0x0000000000689947 */ /* 0x000fea0003800000 */
[----:B01----:R-:W-:Y:S01]  /*32c0*/  IMAD.IADD R8, R29, 0x1, -R0 ;  /* 0x000000011d087824 */ /* 0x003fe200078e0a00 */
[----:B------:R-:W2:Y:S01]  /*32d0*/  LDL R23, [R23] ;  /* 0x0000000017177983 */ /* 0x000ea20000100800 */
[----:B------:R-:W0:Y:S03]  /*32e0*/  LDCU.64 UR4, c[0x0][0x388] ;  /* 0x00007100ff0477ac */ /* 0x000e260008000a00 */
[----:B------:R-:W-:Y:S01]  /*32f0*/  LEA R8, R8, R1, 0x2 ;  /* 0x0000000108087211 */ /* 0x000fe200078e10ff */
[----:B------:R-:W3:Y:S05]  /*3300*/  LDG.E R11, desc[UR8][R18.64] ;  /* 0x00000008120b7981 */ /* 0x000eea000c1e1900 */
[----:B------:R-:W2:Y:S01]  /*3310*/  LDL R8, [R8+0x40] ;  /* 0x0000400008087983 */ /* 0x000ea20000100800 */
[----:B------:R-:W-:-:S02]  /*3320*/  IADD3 R9, PT, PT, R26, R29, RZ ;  /* 0x0000001d1a097210 */ /* 0x000fc40007ffe0ff */
[----:B------:R-:W-:Y:S02]  /*3330*/  IADD3 R20, P1, PT, R29, R20, RZ ;  /* 0x000000141d147210 */ /* 0x000fe40007f3e0ff */
[----:B------:R-:W-:-:S04]  /*3340*/  LOP3.LUT R9, R9, 0x1, RZ, 0xc0, !PT ;  /* 0x0000000109097812 */ /* 0x000fc800078ec0ff */
[----:B------:R-:W-:Y:S01]  /*3350*/  ISETP.NE.U32.AND P0, PT, R9, 0x1, PT ;  /* 0x000000010900780c */ /* 0x000fe20003f05070 */
[----:B------:R-:W-:Y:S01]  /*3360*/  IMAD.X R21, R27, 0x1, R22, P1 ;  /* 0x000000011b157824 */ /* 0x000fe200008e0616 */
[C---:B------:R-:W-:Y:S02]  /*3370*/  SHF.L.U32 R10, R20.reuse, 0x2, RZ ;  /* 0x00000002140a7819 */ /* 0x040fe400000006ff */
[----:B------:R-:W-:Y:S02]  /*3380*/  ISETP.NE.U32.AND.EX P0, PT, RZ, RZ, PT, P0 ;  /* 0x000000ffff00720c */ /* 0x000fe40003f05100 */
[----:B------:R-:W-:Y:S01]  /*3390*/  SHF.L.U64.HI R22, R20, 0x2, R21 ;  /* 0x0000000214167819 */ /* 0x000fe20000010215 */
[----:B--2---:R-:W-:Y:S01]  /*33a0*/  FMUL R9, R23, R8 ;  /* 0x0000000817097220 */ /* 0x004fe20000400000 */
[----:B0-----:R-:W-:-:S04]  /*33b0*/  IADD3 R8, P1, PT, R10, UR4, RZ ;  /* 0x000000040a087c10 */ /* 0x001fc8000ff3e0ff */
[----:B------:R-:W-:Y:S02]  /*33c0*/  FSEL R20, -R9, R9, !P0 ;  /* 0x0000000909147208 */ /* 0x000fe40004000100 */
[----:B------:R-:W-:Y:S01]  /*33d0*/  IADD3.X R9, PT, PT, R22, UR5, RZ, P1, !PT ;  /* 0x0000000516097c10 */ /* 0x000fe20008ffe4ff */
[----:B------:R-:W0:Y:S02]  /*33e0*/  LDCU.64 UR4, c[0x0][0x390] ;  /* 0x00007200ff0477ac */ /* 0x000e240008000a00 */
[----:B---3--:R-:W-:-:S05]  /*33f0*/  FMUL R21, R20, R11 ;  /* 0x0000000b14157220 */ /* 0x008fca0000400000 */
[----:B------:R2:W-:Y:S04]  /*3400*/  REDG.E.ADD.F32.FTZ.RN.STRONG.GPU desc[UR8][R8.64], R21 ;  /* 0x00000015080079a6 */ /* 0x0005e8000c12f308 */
[----:B------:R-:W3:Y:S01]  /*3410*/  LDG.E R23, desc[UR8][R16.64] ;  /* 0x0000000810177981 */ /* 0x000ee2000c1e1900 */
[----:B0-----:R-:W-:-:S04]  /*3420*/  IADD3 R10, P0, PT, R10, UR4, RZ ;  /* 0x000000040a0a7c10 */ /* 0x001fc8000ff1e0ff */
[----:B------:R-:W-:Y:S01]  /*3430*/  IADD3.X R11, PT, PT, R22, UR5, RZ, P0, !PT ;  /* 0x00000005160b7c10 */ /* 0x000fe200087fe4ff */
[----:B---3--:R-:W-:-:S05]  /*3440*/  FMUL R23, R20, R23 ;  /* 0x0000001714177220 */ /* 0x008fca0000400000 */
[----:B------:R2:W-:Y:S03]  /*3450*/  REDG.E.ADD.F32.FTZ.RN.STRONG.GPU desc[UR8][R10.64], R23 ;  /* 0x000000170a0079a6 */ /* 0x0005e6000c12f308 */
.L_x_205:
[----:B------:R-:W-:Y:S05]  /*3460*/  BSYNC.RECONVERGENT B0 ;  /* 0x0000000000007941 */ /* 0x000fea0003800200 */
.L_x_204:
[C---:B------:R-:W-:Y:S02]  /*3470*/  ISETP.NE.U32.AND P0, PT, R26.reuse, R4, PT ;  /* 0x000000041a00720c */ /* 0x040fe40003f05070 */
[----:B------:R-:W-:Y:S02]  /*3480*/  IADD3 R26, P1, PT, R26, 0x1, RZ ;  /* 0x000000011a1a7810 */ /* 0x000fe40007f3e0ff */
[----:B------:R-:W-:Y:S02]  /*3490*/  ISETP.NE.AND.EX P0, PT, R24, R5, PT, P0 ;  /* 0x000000051800720c */ /* 0x000fe40003f05300 */
[----:B------:R-:W-:Y:S02]  /*34a0*/  PLOP3.LUT P2, PT, P2, PT, PT, 0x8, 0x80 ;  /* 0x000000000080781c */ /* 0x000fe4000174e170 */
[----:B------:R-:W-:-:S09]  /*34b0*/  IADD3.X R24, PT, PT, RZ, R24, RZ, P1, !PT ;  /* 0x00000018ff187210 */ /* 0x000fd20000ffe4ff */
[----:B------:R-:W-:Y:S05]  /*34c0*/  @P0 BRA `(.L_x_210) ;  /* 0xffffffec00a40947 */ /* 0x000fea000383ffff */
[----:B------:R-:W-:Y:S05]  /*34d0*/  EXIT ;  /* 0x000000000000794d */ /* 0x000fea0003800000 */
        .weak           $__internal_7_$__cuda_sm20_sqrt_rn_f32_slowpath
        .type           $__internal_7_$__cuda_sm20_sqrt_rn_f32_slowpath,@function
        .size           $__internal_7_$__cuda_sm20_sqrt_rn_f32_slowpath,($__internal_8_$__cuda_sm3x_div_rn_noftz_f32_slowpath - $__internal_7_$__cuda_sm20_sqrt_rn_f32_slowpath)
$__internal_7_$__cuda_sm20_sqrt_rn_f32_slowpath:
        /* <DEDUP_REMOVED lines=16> */
[----:B------:R-:W-:-:S03]  /*35e0*/  @!P1 MOV R23, R8 ;  /* 0x0000000800179202 */ /* 0x000fc60000000f00 */
[----:B------:R-:W-:-:S04]  /*35f0*/  @P1 FFMA R22, R28, R22, R9 ;  /* 0x000000161c161223 */ /* 0x000fc80000000009 */
[----:B------:R-:W-:-:S07]  /*3600*/  @P1 FMUL.FTZ R23, R22, 2.3283064365386962891e-10 ;  /* 0x2f80000016171820 */ /* 0x000fce0000410000 */
.L_x_211:
[----:B------:R-:W-:Y:S02]  /*3610*/  HFMA2 R9, -RZ, RZ, 0, 0 ;  /* 0x00000000ff097431 */ /* 0x000fe400000001ff */
[----:B------:R-:W-:-:S04]  /*3620*/  IMAD.MOV.U32 R8, RZ, RZ, R18 ;  /* 0x000000ffff087224 */ /* 0x000fc800078e0012 */
[----:B------:R-:W-:Y:S05]  /*3630*/  RET.REL.NODEC R8 `(_Z8griddingPfS_S_S_S_ffmm) ;  /* 0xffffffc808707950 */ /* 0x000fea0003c3ffff */
        .weak           $__internal_8_$__cuda_sm3x_div_rn_noftz_f32_slowpath
        .type           $__internal_8_$__cuda_sm3x_div_rn_noftz_f32_slowpath,@function
        .size           $__internal_8_$__cuda_sm3x_div_rn_noftz_f32_slowpath,(.L_x_316 - $__internal_8_$__cuda_sm3x_div_rn_noftz_f32_slowpath)
$__internal_8_$__cuda_sm3x_div_rn_noftz_f32_slowpath:
[----:B------:R-:W0:Y:S08]  /*3640*/  LDC R0, c[0x0][0x3a8] ;  /* 0x0000ea00ff007b82 */ /* 0x000e300000000800 */
[----:B------:R-:W1:Y:S01]  /*3650*/  LDC R4, c[0x0][0x3a8] ;  /* 0x0000ea00ff047b82 */ /* 0x000e620000000800 */
[----:B0-----:R-:W-:-:S04]  /*3660*/  SHF.R.U32.HI R3, RZ, 0x17, R0 ;  /* 0x00000017ff037819 */ /* 0x001fc80000011600 */
[----:B------:R-:W-:-:S04]  /*3670*/  LOP3.LUT R3, R3, 0xff, RZ, 0xc0, !PT ;  /* 0x000000ff03037812 */ /* 0x000fc800078ec0ff */
[----:B------:R-:W-:-:S04]  /*3680*/  IADD3 R6, PT, PT, R3, -0x1, RZ ;  /* 0xffffffff03067810 */ /* 0x000fc80007ffe0ff */
[----:B------:R-:W-:-:S13]  /*3690*/  ISETP.GT.U32.OR P0, PT, R6, 0xfd, !PT ;  /* 0x000000fd0600780c */ /* 0x000fda0007f04470 */
[----:B------:R-:W-:Y:S01]  /*36a0*/  @!P0 IMAD.MOV.U32 R5, RZ, RZ, RZ ;  /* 0x000000ffff058224 */ /* 0x000fe200078e00ff */
[----:B-1----:R-:W-:Y:S06]  /*36b0*/  @!P0 BRA `(.L_x_212) ;  /* 0x00000000003c8947 */ /* 0x002fec0003800000 */
[----:B------:R-:W-:-:S13]  /*36c0*/  FSETP.GTU.FTZ.AND P0, PT, |R0|, +INF , PT ;  /* 0x7f8000000000780b */ /* 0x000fda0003f1c200 */
[----:B------:R-:W-:Y:S05]  /*36d0*/  @P0 BRA `(.L_x_213) ;  /* 0x0000000400280947 */ /* 0x000fea0003800000 */
[----:B------:R-:W-:-:S05]  /*36e0*/  HFMA2 R5, -RZ, RZ, 22.21875, -15888 ;  /* 0x4d8ef3c2ff057431 */ /* 0x000fca00000001ff */
[----:B------:R-:W-:-:S13]  /*36f0*/  LOP3.LUT P0, RZ, R5, 0x7fffffff, R4, 0xc8, !PT ;  /* 0x7fffffff05ff7812 */ /* 0x000fda000780c804 */
[----:B------:R-:W-:Y:S05]  /*3700*/  @!P0 BRA `(.L_x_214) ;  /* 0x0000000400148947 */ /* 0x000fea0003800000 */
[----:B------:R-:W-:-:S13]  /*3710*/  LOP3.LUT P0, RZ, R4, 0x7fffffff, RZ, 0xc0, !PT ;  /* 0x7fffffff04ff7812 */ /* 0x000fda000780c0ff */
[----:B------:R-:W-:Y:S05]  /*3720*/  @!P0 BRA `(.L_x_215) ;  /* 0x0000000400048947 */ /* 0x000fea0003800000 */
[----:B------:R-:W-:Y:S02]  /*3730*/  FSETP.NEU.FTZ.AND P0, PT, |R0|, +INF , PT ;  /* 0x7f8000000000780b */ /* 0x000fe40003f1d200 */
[----:B------:R-:W-:-:S04]  /*3740*/  LOP3.LUT P1, RZ, R5, 0x7fffffff, RZ, 0xc0, !PT ;  /* 0x7fffffff05ff7812 */ /* 0x000fc8000782c0ff */
[----:B------:R-:W-:-:S13]  /*3750*/  PLOP3.LUT P0, PT, P0, P1, PT, 0x2f, 0xf2 ;  /* 0x0000000000f2781c */ /* 0x000fda0000702577 */
[----:B------:R-:W-:Y:S05]  /*3760*/  @P0 BRA `(.L_x_216) ;  /* 0x0000000000e80947 */ /* 0x000fea0003800000 */
[----:B------:R-:W-:-:S13]  /*3770*/  ISETP.GE.AND P0, PT, R6, RZ, PT ;  /* 0x000000ff0600720c */ /* 0x000fda0003f06270 */
[----:B------:R-:W-:Y:S01]  /*3780*/  @P0 MOV R5, RZ ;  /* 0x000000ff00050202 */ /* 0x000fe20000000f00 */
[----:B------:R-:W-:Y:S01]  /*3790*/  @!P0 FFMA R4, R0, 1.84467440737095516160e+19, RZ ;  /* 0x5f80000000048823 */ /* 0x000fe200000000ff */
[----:B------:R-:W-:-:S07]  /*37a0*/  @!P0 IMAD.MOV.U32 R5, RZ, RZ, -0x40 ;  /* 0xffffffc0ff058424 */ /* 0x000fce00078e00ff */
.L_x_212:
[----:B------:R-:W-:Y:S01]  /*37b0*/  UMOV UR4, 0x4d8ef3c2 ;  /* 0x4d8ef3c200047882 */ /* 0x000fe20000000000 */
[----:B------:R-:W-:Y:S01]  /*37c0*/  IADD3 R3, PT, PT, R3, -0x7f, RZ ;  /* 0xffffff8103037810 */ /* 0x000fe20007ffe0ff */
[----:B------:R-:W-:-:S03]  /*37d0*/  UIADD3 UR4, UPT, UPT, UR4, -0xe000000, URZ ;  /* 0xf200000004047890 */ /* 0x000fc6000fffe0ff */
[----:B------:R-:W-:Y:S01]  /*37e0*/  IADD3 R5, PT, PT, R5, -0x1c, R3 ;  /* 0xffffffe405057810 */ /* 0x000fe20007ffe003 */
[----:B------:R-:W-:Y:S02]  /*37f0*/  IMAD R0, R3, -0x800000, R4 ;  /* 0xff80000003007824 */ /* 0x000fe400078e0204 */
[----:B------:R-:W-:-:S03]  /*3800*/  FADD.FTZ R7, -RZ, -UR4 ;  /* 0x80000004ff077e21 */ /* 0x000fc60008010100 */
[----:B------:R-:W0:Y:S02]  /*3810*/  MUFU.RCP R6, UR4 ;  /* 0x0000000400067d08 */ /* 0x000e240008001000 */
[----:B0-----:R-:W-:-:S04]  /*3820*/  FFMA R9, R6, R7, 1 ;  /* 0x3f80000006097423 */ /* 0x001fc80000000007 */
[----:B------:R-:W-:-:S04]  /*3830*/  FFMA R9, R6, R9, R6 ;  /* 0x0000000906097223 */ /* 0x000fc80000000006 */
[----:B------:R-:W-:-:S04]  /*3840*/  FFMA R4, R0, R9, RZ ;  /* 0x0000000900047223 */ /* 0x000fc800000000ff */
[----:B------:R-:W-:-:S04]  /*3850*/  FFMA R6, R7, R4, R0 ;  /* 0x0000000407067223 */ /* 0x000fc80000000000 */
[----:B------:R-:W-:-:S04]  /*3860*/  FFMA R6, R9, R6, R4 ;  /* 0x0000000609067223 */ /* 0x000fc80000000004 */
[----:B------:R-:W-:-:S04]  /*3870*/  FFMA R7, R7, R6, R0 ;  /* 0x0000000607077223 */ /* 0x000fc80000000000 */
        /* <DEDUP_REMOVED lines=15> */
[C---:B------:R-:W-:Y:S02]  /*3970*/  ISETP.NE.AND P2, PT, R8.reuse, RZ, PT ;  /* 0x000000ff0800720c */ /* 0x040fe40003f45270 */
[----:B------:R-:W-:Y:S02]  /*3980*/  ISETP.NE.AND P1, PT, R8, RZ, PT ;  /* 0x000000ff0800720c */ /* 0x000fe40003f25270 */
[----:B------:R-:W-:Y:S01]  /*3990*/  LOP3.LUT R3, R0, 0x7fffff, RZ, 0xc0, !PT ;  /* 0x007fffff00037812 */ /* 0x000fe200078ec0ff */
[CCC-:B------:R-:W-:Y:S01]  /*39a0*/  FFMA.RP R0, R9.reuse, R7.reuse, R6.reuse ;  /* 0x0000000709007223 */ /* 0x1c0fe20000008006 */
[----:B------:R-:W-:Y:S01]  /*39b0*/  FFMA.RM R9, R9, R7, R6 ;  /* 0x0000000709097223 */ /* 0x000fe20000004006 */
[----:B------:R-:W-:Y:S02]  /*39c0*/  IADD3 R6, PT, PT, R8, 0x20, RZ ;  /* 0x0000002008067810 */ /* 0x000fe40007ffe0ff */
[----:B------:R-:W-:-:S02]  /*39d0*/  LOP3.LUT R3, R3, 0x800000, RZ, 0xfc, !PT ;  /* 0x0080000003037812 */ /* 0x000fc400078efcff */
[----:B------:R-:W-:Y:S02]  /*39e0*/  IADD3 R5, PT, PT, -R8, RZ, RZ ;  /* 0x000000ff08057210 */ /* 0x000fe40007ffe1ff */
[----:B------:R-:W-:Y:S02]  /*39f0*/  SHF.L.U32 R6, R3, R6, RZ ;  /* 0x0000000603067219 */ /* 0x000fe400000006ff */
[----:B------:R-:W-:Y:S02]  /*3a00*/  FSETP.NEU.FTZ.AND P0, PT, R0, R9, PT ;  /* 0x000000090000720b */ /* 0x000fe40003f1d000 */
[----:B------:R-:W-:Y:S02]  /*3a10*/  SEL R0, R5, RZ, P2 ;  /* 0x000000ff05007207 */ /* 0x000fe40001000000 */
[----:B------:R-:W-:Y:S02]  /*3a20*/  ISETP.NE.AND P1, PT, R6, RZ, P1 ;  /* 0x000000ff0600720c */ /* 0x000fe40000f25270 */
[----:B------:R-:W-:-:S02]  /*3a30*/  SHF.R.U32.HI R0, RZ, R0, R3 ;  /* 0x00000000ff007219 */ /* 0x000fc40000011603 */
[----:B------:R-:W-:Y:S02]  /*3a40*/  PLOP3.LUT P0, PT, P0, P1, PT, 0xf8, 0x8f ;  /* 0x00000000008f781c */ /* 0x000fe40000703f70 */
[----:B------:R-:W-:Y:S02]  /*3a50*/  SHF.R.U32.HI R6, RZ, 0x1, R0 ;  /* 0x00000001ff067819 */ /* 0x000fe40000011600 */
[----:B------:R-:W-:-:S04]  /*3a60*/  SEL R3, RZ, 0x1, !P0 ;  /* 0x00000001ff037807 */ /* 0x000fc80004000000 */
[----:B------:R-:W-:-:S04]  /*3a70*/  LOP3.LUT R3, R3, 0x1, R6, 0xf8, !PT ;  /* 0x0000000103037812 */ /* 0x000fc800078ef806 */
[----:B------:R-:W-:-:S05]  /*3a80*/  LOP3.LUT R3, R3, R0, RZ, 0xc0, !PT ;  /* 0x0000000003037212 */ /* 0x000fca00078ec0ff */
[----:B------:R-:W-:-:S05]  /*3a90*/  IMAD.IADD R3, R6, 0x1, R3 ;  /* 0x0000000106037824 */ /* 0x000fca00078e0203 */
[----:B------:R-:W-:Y:S01]  /*3aa0*/  LOP3.LUT R4, R3, R4, RZ, 0xfc, !PT ;  /* 0x0000000403047212 */ /* 0x000fe200078efcff */
[----:B------:R-:W-:Y:S06]  /*3ab0*/  BRA `(.L_x_219) ;  /* 0x0000000000347947 */ /* 0x000fec0003800000 */
.L_x_218:
[----:B------:R-:W-:-:S04]  /*3ac0*/  LOP3.LUT R4, R4, 0x80000000, RZ, 0xc0, !PT ;  /* 0x8000000004047812 */ /* 0x000fc800078ec0ff */
[----:B------:R-:W-:Y:S01]  /*3ad0*/  LOP3.LUT R4, R4, 0x7f800000, RZ, 0xfc, !PT ;  /* 0x7f80000004047812 */ /* 0x000fe200078efcff */
[----:B------:R-:W-:Y:S06]  /*3ae0*/  BRA `(.L_x_219) ;  /* 0x0000000000287947 */ /* 0x000fec0003800000 */
.L_x_217:
[----:B------:R-:W-:Y:S01]  /*3af0*/  LEA R4, R5, R4, 0x17 ;  /* 0x0000000405047211 */ /* 0x000fe200078eb8ff */
[----:B------:R-:W-:Y:S06]  /*3b00*/  BRA `(.L_x_219) ;  /* 0x0000000000207947 */ /* 0x000fec0003800000 */
.L_x_216:
[----:B------:R-:W-:-:S04]  /*3b10*/  LOP3.LUT R4, R5, 0x80000000, R4, 0x48, !PT ;  /* 0x8000000005047812 */ /* 0x000fc800078e4804 */
[----:B------:R-:W-:Y:S01]  /*3b20*/  LOP3.LUT R4, R4, 0x7f800000, RZ, 0xfc, !PT ;  /* 0x7f80000004047812 */ /* 0x000fe200078efcff */
[----:B------:R-:W-:Y:S06]  /*3b30*/  BRA `(.L_x_219) ;  /* 0x0000000000147947 */ /* 0x000fec0003800000 */
.L_x_215:
[----:B------:R-:W-:Y:S01]  /*3b40*/  LOP3.LUT R4, R5, 0x80000000, R4, 0x48, !PT ;  /* 0x8000000005047812 */ /* 0x000fe200078e4804 */
[----:B------:R-:W-:Y:S06]  /*3b50*/  BRA `(.L_x_219) ;  /* 0x00000000000c7947 */ /* 0x000fec0003800000 */
.L_x_214:
[----:B------:R-:W0:Y:S01]  /*3b60*/  MUFU.RSQ R4, -QNAN ;  /* 0xffc0000000047908 */ /* 0x000e220000001400 */
[----:B------:R-:W-:Y:S05]  /*3b70*/  BRA `(.L_x_219) ;  /* 0x0000000000047947 */ /* 0x000fea0003800000 */
.L_x_213:
[----:B------:R-:W-:-:S07]  /*3b80*/  FADD.FTZ R4, R0, 299792448 ;  /* 0x4d8ef3c200047421 */ /* 0x000fce0000010000 */
.L_x_219:
[----:B------:R-:W-:-:S04]  /*3b90*/  HFMA2 R3, -RZ, RZ, 0, 0 ;  /* 0x00000000ff037431 */ /* 0x000fc800000001ff */
[----:B0-----:R-:W-:Y:S05]  /*3ba0*/  RET.REL.NODEC R2 `(_Z8griddingPfS_S_S_S_ffmm) ;  /* 0xffffffc402147950 */ /* 0x001fea0003c3ffff */
.L_x_220:
        /* <DEDUP_REMOVED lines=13> */
.L_x_316:


//--------------------- .text._Z18computeVisWeightedPfS_mf --------------------------
	.section	.text._Z18computeVisWeightedPfS_mf,"ax",@progbits
	.align	128
        .global         _Z18computeVisWeightedPfS_mf
        .type           _Z18computeVisWeightedPfS_mf,@function
        .size           _Z18computeVisWeightedPfS_mf,(.L_x_317 - _Z18computeVisWeightedPfS_mf)
        .other          _Z18computeVisWeightedPfS_mf,@"STO_CUDA_ENTRY STV_DEFAULT"
_Z18computeVisWeightedPfS_mf:
.text._Z18computeVisWeightedPfS_mf:
[----:B------:R-:W-:Y:S01]  /*0000*/  LDC R1, c[0x0][0x37c] ;  /* 0x0000df00ff017b82 */ /* 0x000fe20000000800 */
[----:B------:R-:W0:Y:S07]  /*0010*/  S2R R0, SR_TID.X ;  /* 0x0000000000007919 */ /* 0x000e2e0000002100 */
[----:B------:R-:W0:Y:S01]  /*0020*/  S2UR UR4, SR_CTAID.X ;  /* 0x00000000000479c3 */ /* 0x000e220000002500 */
[----:B------:R-:W1:Y:S07]  /*0030*/  LDCU.64 UR6, c[0x0][0x390] ;  /* 0x00007200ff0677ac */ /* 0x000e6e0008000a00 */
[----:B------:R-:W0:Y:S02]  /*0040*/  LDC R3, c[0x0][0x360] ;  /* 0x0000d800ff037b82 */ /* 0x000e240000000800 */
[----:B0-----:R-:W-:-:S05]  /*0050*/  IMAD R3, R3, UR4, R0 ;  /* 0x0000000403037c24 */ /* 0x001fca000f8e0200 */
[----:B-1----:R-:W-:-:S04]  /*0060*/  ISETP.GE.U32.AND P0, PT, R3, UR6, PT ;  /* 0x0000000603007c0c */ /* 0x002fc8000bf06070 */
[----:B------:R-:W-:-:S13]  /*0070*/  ISETP.GE.U32.AND.EX P0, PT, RZ, UR7, PT, P0 ;  /* 0x00000007ff007c0c */ /* 0x000fda000bf06100 */
[----:B------:R-:W-:Y:S05]  /*0080*/  @P0 EXIT ;  /* 0x000000000000094d */ /* 0x000fea0003800000 */
[----:B------:R-:W0:Y:S01]  /*0090*/  LDCU.64 UR6, c[0x0][0x380] ;  /* 0x00007000ff0677ac */ /* 0x000e220008000a00 */
[----:B------:R-:W-:Y:S01]  /*00a0*/  IMAD.SHL.U32 R6, R3, 0x4, RZ ;  /* 0x0000000403067824 */ /* 0x000fe200078e00ff */
[----:B------:R-:W-:Y:S01]  /*00b0*/  SHF.R.U32.HI R3, RZ, 0x1e, R3 ;  /* 0x0000001eff037819 */ /* 0x000fe20000011603 */
[----:B------:R-:W1:Y:S01]  /*00c0*/  LDC R11, c[0x0][0x398] ;  /* 0x0000e600ff0b7b82 */ /* 0x000e620000000800 */
[----:B------:R-:W2:Y:S02]  /*00d0*/  LDCU.64 UR4, c[0x0][0x358] ;  /* 0x00006b00ff0477ac */ /* 0x000ea40008000a00 */
[----:B0-----:R-:W-:-:S04]  /*00e0*/  IADD3 R4, P0, PT, R6, UR6, RZ ;  /* 0x0000000606047c10 */ /* 0x001fc8000ff1e0ff */
[----:B------:R-:W-:-:S05]  /*00f0*/  IADD3.X R5, PT, PT, R3, UR7, RZ, P0, !PT ;  /* 0x0000000703057c10 */ /* 0x000fca00087fe4ff */
[----:B--2---:R-:W2:Y:S01]  /*0100*/  LDG.E R2, desc[UR4][R4.64] ;  /* 0x0000000404027981 */ /* 0x004ea2000c1e1900 */
[----:B-1----:R-:W0:Y:S01]  /*0110*/  MUFU.RCP R7, R11 ;  /* 0x0000000b00077308 */ /* 0x002e220000001000 */
[----:B------:R-:W1:Y:S01]  /*0120*/  LDC R0, c[0x0][0x398] ;  /* 0x0000e600ff007b82 */ /* 0x000e620000000800 */
[----:B------:R-:W-:Y:S01]  /*0130*/  BSSY.RECONVERGENT B0, `(.L_x_221) ;  /* 0x000000b000007945 */ /* 0x000fe20003800200 */
[----:B0-----:R-:W-:-:S04]  /*0140*/  FFMA R8, R7, -R11, 1 ;  /* 0x3f80000007087423 */ /* 0x001fc8000000080b */
[----:B------:R-:W-:Y:S01]  /*0150*/  FFMA R7, R7, R8, R7 ;  /* 0x0000000807077223 */ /* 0x000fe20000000007 */
[----:B--2---:R-:W0:Y:S03]  /*0160*/  FCHK P0, R2, R11 ;  /* 0x0000000b02007302 */ /* 0x004e260000000000 */
[----:B------:R-:W-:-:S04]  /*0170*/  FFMA R8, R2, R7, RZ ;  /* 0x0000000702087223 */ /* 0x000fc800000000ff */
[----:B------:R-:W-:-:S04]  /*0180*/  FFMA R9, R8, -R11, R2 ;  /* 0x8000000b08097223 */ /* 0x000fc80000000002 */
[----:B------:R-:W-:Y:S01]  /*0190*/  FFMA R9, R7, R9, R8 ;  /* 0x0000000907097223 */ /* 0x000fe20000000008 */
[----:B01----:R-:W-:Y:S06]  /*01a0*/  @!P0 BRA `(.L_x_222) ;  /* 0x00000000000c8947 */ /* 0x003fec0003800000 */
[----:B------:R-:W-:-:S07]  /*01b0*/  MOV R8, 0x1d0 ;  /* 0x000001d000087802 */ /* 0x000fce0000000f00 */
[----:B------:R-:W-:Y:S05]  /*01c0*/  CALL.REL.NOINC `($__internal_9_$__cuda_sm3x_div_rn_noftz_f32_slowpath) ;  /* 0x0000000000607944 */ /* 0x000fea0003c00000 */
[----:B------:R-:W-:-:S07]  /*01d0*/  IMAD.MOV.U32 R9, RZ, RZ, R2 ;  /* 0x000000ffff097224 */ /* 0x000fce00078e0002 */
.L_x_222:
[----:B------:R-:W-:Y:S05]  /*01e0*/  BSYNC.RECONVERGENT B0 ;  /* 0x0000000000007941 */ /* 0x000fea0003800200 */
.L_x_221:
[----:B------:R-:W0:Y:S01]  /*01f0*/  LDCU.64 UR6, c[0x0][0x388] ;  /* 0x00007100ff0677ac */ /* 0x000e220008000a00 */
[----:B------:R1:W-:Y:S01]  /*0200*/  STG.E desc[UR4][R4.64], R9 ;  /* 0x0000000904007986 */ /* 0x0003e2000c101904 */
[----:B------:R-:W2:Y:S01]  /*0210*/  LDC R10, c[0x0][0x398] ;  /* 0x0000e600ff0a7b82 */ /* 0x000ea20000000800 */
[----:B0-----:R-:W-:-:S04]  /*0220*/  IADD3 R6, P0, PT, R6, UR6, RZ ;  /* 0x0000000606067c10 */ /* 0x001fc8000ff1e0ff */
[----:B------:R-:W-:-:S05]  /*0230*/  IADD3.X R7, PT, PT, R3, UR7, RZ, P0, !PT ;  /* 0x0000000703077c10 */ /* 0x000fca00087fe4ff */
[----:B------:R-:W3:Y:S01]  /*0240*/  LDG.E R3, desc[UR4][R6.64] ;  /* 0x0000000406037981 */ /* 0x000ee2000c1e1900 */
[----:B--2---:R-:W0:Y:S01]  /*0250*/  MUFU.RCP R11, R10 ;  /* 0x0000000a000b7308 */ /* 0x004e220000001000 */
[----:B------:R-:W-:Y:S01]  /*0260*/  BSSY.RECONVERGENT B0, `(.L_x_223) ;  /* 0x000000c000007945 */ /* 0x000fe20003800200 */
[----:B0-----:R-:W-:-:S04]  /*0270*/  FFMA R2, R11, -R10, 1 ;  /* 0x3f8000000b027423 */ /* 0x001fc8000000080a */
[----:B------:R-:W-:Y:S02]  /*0280*/  FFMA R2, R11, R2, R11 ;  /* 0x000000020b027223 */ /* 0x000fe4000000000b */
[----:B---3--:R-:W0:Y:S02]  /*0290*/  FCHK P0, R3, R10 ;  /* 0x0000000a03007302 */ /* 0x008e240000000000 */
[----:B------:R-:W-:-:S04]  /*02a0*/  FFMA R8, R2, R3, RZ ;  /* 0x0000000302087223 */ /* 0x000fc800000000ff */
[----:B------:R-:W-:-:S04]  /*02b0*/  FFMA R11, R8, -R10, R3 ;  /* 0x8000000a080b7223 */ /* 0x000fc80000000003 */
[----:B------:R-:W-:Y:S01]  /*02c0*/  FFMA R11, R2, R11, R8 ;  /* 0x0000000b020b7223 */ /* 0x000fe20000000008 */
[----:B01----:R-:W-:Y:S06]  /*02d0*/  @!P0 BRA `(.L_x_224) ;  /* 0x0000000000108947 */ /* 0x003fec0003800000 */
[----:B------:R-:W-:Y:S01]  /*02e0*/  IMAD.MOV.U32 R2, RZ, RZ, R3 ;  /* 0x000000ffff027224 */ /* 0x000fe200078e0003 */
[----:B------:R-:W-:-:S07]  /*02f0*/  MOV R8, 0x310 ;  /* 0x0000031000087802 */ /* 0x000fce0000000f00 */
[----:B------:R-:W-:Y:S05]  /*0300*/  CALL.REL.NOINC `($__internal_9_$__cuda_sm3x_div_rn_noftz_f32_slowpath) ;  /* 0x0000000000107944 */ /* 0x000fea0003c00000 */
[----:B------:R-:W-:-:S07]  /*0310*/  IMAD.MOV.U32 R11, RZ, RZ, R2 ;  /* 0x000000ffff0b7224 */ /* 0x000fce00078e0002 */
.L_x_224:
[----:B------:R-:W-:Y:S05]  /*0320*/  BSYNC.RECONVERGENT B0 ;  /* 0x0000000000007941 */ /* 0x000fea0003800200 */
.L_x_223:
[----:B------:R-:W-:Y:S01]  /*0330*/  STG.E desc[UR4][R6.64], R11 ;  /* 0x0000000b06007986 */ /* 0x000fe2000c101904 */
[----:B------:R-:W-:Y:S05]  /*0340*/  EXIT ;  /* 0x000000000000794d */ /* 0x000fea0003800000 */
        .weak           $__internal_9_$__cuda_sm3x_div_rn_noftz_f32_slowpath
        .type           $__internal_9_$__cuda_sm3x_div_rn_noftz_f32_slowpath,@function
        .size           $__internal_9_$__cuda_sm3x_div_rn_noftz_f32_slowpath,(.L_x_317 - $__internal_9_$__cuda_sm3x_div_rn_noftz_f32_slowpath)
$__internal_9_$__cuda_sm3x_div_rn_noftz_f32_slowpath:
[----:B------:R-:W-:Y:S01]  /*0350*/  SHF.R.U32.HI R10, RZ, 0x17, R0 ;  /* 0x00000017ff0a7819 */ /* 0x000fe20000011600 */
[----:B------:R-:W-:Y:S01]  /*0360*/  BSSY.RECONVERGENT B1, `(.L_x_225) ;  /* 0x0000063000017945 */ /* 0x000fe20003800200 */
[----:B------:R-:W-:Y:S01]  /*0370*/  SHF.R.U32.HI R9, RZ, 0x17, R2 ;  /* 0x00000017ff097819 */ /* 0x000fe20000011602 */
[----:B------:R-:W-:Y:S01]  /*0380*/  IMAD.MOV.U32 R11, RZ, RZ, R0 ;  /* 0x000000ffff0b7224 */ /* 0x000fe200078e0000 */
        /* <DEDUP_REMOVED lines=14> */
[----:B------:R-:W-:Y:S02]  /*0470*/  FSETP.NEU.FTZ.AND P2, PT, |R2|, +INF , PT ;  /* 0x7f8000000200780b */ /* 0x000fe40003f5d200 */
        /* <DEDUP_REMOVED lines=16> */
.L_x_226:
        /* <DEDUP_REMOVED lines=31> */
[CCC-:B------:R-:W-:Y:S01]  /*0770*/  FFMA.RM R10, R16.reuse, R14.reuse, R13.reuse ;  /* 0x0000000e100a7223 */ /* 0x1c0fe2000000400d */
[----:B------:R-:W-:Y:S02]  /*0780*/  ISETP.NE.AND P2, PT, R15, RZ, PT ;  /* 0x000000ff0f00720c */ /* 0x000fe40003f45270 */
[----:B------:R-:W-:Y:S01]  /*0790*/  LOP3.LUT R11, R9, 0x7fffff, RZ, 0xc0, !PT ;  /* 0x007fffff090b7812 */ /* 0x000fe200078ec0ff */
[----:B------:R-:W-:Y:S01]  /*07a0*/  FFMA.RP R9, R16, R14, R13 ;  /* 0x0000000e10097223 */ /* 0x000fe2000000800d */
[----:B------:R-:W-:Y:S01]  /*07b0*/  IMAD.MOV R13, RZ, RZ, -R15 ;  /* 0x000000ffff0d7224 */ /* 0x000fe200078e0a0f */
[----:B------:R-:W-:Y:S02]  /*07c0*/  ISETP.NE.AND P1, PT, R15, RZ, PT ;  /* 0x000000ff0f00720c */ /* 0x000fe40003f25270 */
        /* <DEDUP_REMOVED lines=10> */
[----:B------:R-:W-:-:S05]  /*0870*/  LOP3.LUT R9, R9, R10, RZ, 0xc0, !PT ;  /* 0x0000000a09097212 */ /* 0x000fca00078ec0ff */
[----:B------:R-:W-:-:S05]  /*0880*/  IMAD.IADD R9, R12, 0x1, R9 ;  /* 0x000000010c097824 */ /* 0x000fca00078e0209 */
[----:B------:R-:W-:Y:S01]  /*0890*/  LOP3.LUT R2, R9, R2, RZ, 0xfc, !PT ;  /* 0x0000000209027212 */ /* 0x000fe200078efcff */
[----:B------:R-:W-:Y:S06]  /*08a0*/  BRA `(.L_x_234) ;  /* 0x0000000000107947 */ /* 0x000fec0003800000 */
.L_x_233:
[----:B------:R-:W-:-:S04]  /*08b0*/  LOP3.LUT R2, R2, 0x80000000, RZ, 0xc0, !PT ;  /* 0x8000000002027812 */ /* 0x000fc800078ec0ff */
[----:B------:R-:W-:Y:S01]  /*08c0*/  LOP3.LUT R2, R2, 0x7f800000, RZ, 0xfc, !PT ;  /* 0x7f80000002027812 */ /* 0x000fe200078efcff */
[----:B------:R-:W-:Y:S06]  /*08d0*/  BRA `(.L_x_234) ;  /* 0x0000000000047947 */ /* 0x000fec0003800000 */
.L_x_232:
[----:B------:R-:W-:-:S07]  /*08e0*/  IMAD R2, R9, 0x800000, R2 ;  /* 0x0080000009027824 */ /* 0x000fce00078e0202 */
.L_x_234:
[----:B------:R-:W-:Y:S05]  /*08f0*/  BSYNC.RECONVERGENT B2 ;  /* 0x0000000000027941 */ /* 0x000fea0003800200 */
.L_x_231:
[----:B------:R-:W-:Y:S05]  /*0900*/  BRA `(.L_x_235) ;  /* 0x0000000000207947 */ /* 0x000fea0003800000 */
.L_x_230:
[----:B------:R-:W-:-:S04]  /*0910*/  LOP3.LUT R2, R11, 0x80000000, R2, 0x48, !PT ;  /* 0x800000000b027812 */ /* 0x000fc800078e4802 */
[----:B------:R-:W-:Y:S01]  /*0920*/  LOP3.LUT R2, R2, 0x7f800000, RZ, 0xfc, !PT ;  /* 0x7f80000002027812 */ /* 0x000fe200078efcff */
[----:B------:R-:W-:Y:S06]  /*0930*/  BRA `(.L_x_235) ;  /* 0x0000000000147947 */ /* 0x000fec0003800000 */
.L_x_229:
[----:B------:R-:W-:Y:S01]  /*0940*/  LOP3.LUT R2, R11, 0x80000000, R2, 0x48, !PT ;  /* 0x800000000b027812 */ /* 0x000fe200078e4802 */
[----:B------:R-:W-:Y:S06]  /*0950*/  BRA `(.L_x_235) ;  /* 0x00000000000c7947 */ /* 0x000fec0003800000 */
.L_x_228:
[----:B------:R-:W0:Y:S01]  /*0960*/  MUFU.RSQ R2, -QNAN ;  /* 0xffc0000000027908 */ /* 0x000e220000001400 */
[----:B------:R-:W-:Y:S05]  /*0970*/  BRA `(.L_x_235) ;  /* 0x0000000000047947 */ /* 0x000fea0003800000 */
.L_x_227:
[----:B------:R-:W-:-:S07]  /*0980*/  FADD.FTZ R2, R2, R0 ;  /* 0x0000000002027221 */ /* 0x000fce0000010000 */
.L_x_235:
[----:B------:R-:W-:Y:S05]  /*0990*/  BSYNC.RECONVERGENT B1 ;  /* 0x0000000000017941 */ /* 0x000fea0003800200 */
.L_x_225:
[----:B------:R-:W-:-:S04]  /*09a0*/  IMAD.MOV.U32 R9, RZ, RZ, 0x0 ;  /* 0x00000000ff097424 */ /* 0x000fc800078e00ff */
[----:B0-----:R-:W-:Y:S05]  /*09b0*/  RET.REL.NODEC R8 `(_Z18computeVisWeightedPfS_mf) ;  /* 0xfffffff408907950 */ /* 0x001fea0003c3ffff */
.L_x_236:
        /* <DEDUP_REMOVED lines=12> */
.L_x_317:


//--------------------- .text._Z14convolveKernelPfmmf --------------------------
	.section	.text._Z14convolveKernelPfmmf,"ax",@progbits
	.align	128
        .global         _Z14convolveKernelPfmmf
        .type           _Z14convolveKernelPfmmf,@function
        .size           _Z14convolveKernelPfmmf,(.L_x_318 - _Z14convolveKernelPfmmf)
        .other          _Z14convolveKernelPfmmf,@"STO_CUDA_ENTRY STV_DEFAULT"
_Z14convolveKernelPfmmf:
.text._Z14convolveKernelPfmmf:
[----:B------:R-:W0:Y:S01]  /*0000*/  LDC R1, c[0x0][0x37c] ;  /* 0x0000df00ff017b82 */ /* 0x000e220000000800 */
[----:B------:R-:W1:Y:S07]  /*0010*/  S2R R3, SR_TID.X ;  /* 0x0000000000037919 */ /* 0x000e6e0000002100 */
[----:B------:R-:W1:Y:S01]  /*0020*/  S2UR UR6, SR_CTAID.X ;  /* 0x00000000000679c3 */ /* 0x000e620000002500 */
[----:B------:R-:W2:Y:S01]  /*0030*/  LDCU.64 UR4, c[0x0][0x388] ;  /* 0x00007100ff0477ac */ /* 0x000ea20008000a00 */
[----:B0-----:R-:W-:-:S06]  /*0040*/  VIADD R1, R1, 0xffffffe0 ;  /* 0xffffffe001017836 */ /* 0x001fcc0000000000 */
[----:B------:R-:W1:Y:S01]  /*0050*/  LDC R8, c[0x0][0x360] ;  /* 0x0000d800ff087b82 */ /* 0x000e620000000800 */
[----:B--2---:R-:W-:Y:S02]  /*0060*/  USHF.R.U64 UR4, UR4, 0x1, UR5 ;  /* 0x0000000104047899 */ /* 0x004fe40008001205 */
[----:B------:R-:W-:-:S06]  /*0070*/  USHF.R.U32.HI UR5, URZ, 0x1, UR5 ;  /* 0x00000001ff057899 */ /* 0x000fcc0008011605 */
[----:B------:R-:W-:Y:S02]  /*0080*/  IMAD.U32 R0, RZ, RZ, UR5 ;  /* 0x00000005ff007e24 */ /* 0x000fe4000f8e00ff */
[----:B-1----:R-:W-:-:S05]  /*0090*/  IMAD R8, R8, UR6, R3 ;  /* 0x0000000608087c24 */ /* 0x002fca000f8e0203 */
[----:B------:R-:W-:-:S04]  /*00a0*/  ISETP.LE.U32.AND P0, PT, R8, UR4, PT ;  /* 0x0000000408007c0c */ /* 0x000fc8000bf03070 */
[----:B------:R-:W-:-:S13]  /*00b0*/  ISETP.GE.U32.AND.EX P0, PT, R0, RZ, PT, P0 ;  /* 0x000000ff0000720c */ /* 0x000fda0003f06100 */
[----:B------:R-:W-:Y:S05]  /*00c0*/  @!P0 EXIT ;  /* 0x000000000000894d */ /* 0x000fea0003800000 */
[----:B------:R-:W0:Y:S01]  /*00d0*/  LDCU.64 UR4, c[0x0][0x390] ;  /* 0x00007200ff0477ac */ /* 0x000e220008000a00 */
[----:B------:R-:W-:Y:S01]  /*00e0*/  I2FP.F32.U32 R0, R8 ;  /* 0x0000000800007245 */ /* 0x000fe20000201000 */
[----:B------:R-:W-:Y:S01]  /*00f0*/  BSSY.RECONVERGENT B0, `(.L_x_237) ;  /* 0x000000d000007945 */ /* 0x000fe20003800200 */
[----:B0-----:R-:W0:Y:S08]  /*0100*/  I2F.U64 R3, UR4 ;  /* 0x0000000400037d12 */ /* 0x001e300008301000 */
[----:B0-----:R-:W0:Y:S08]  /*0110*/  MUFU.RCP R2, R3 ;  /* 0x0000000300027308 */ /* 0x001e300000001000 */
[----:B------:R-:W1:Y:S01]  /*0120*/  FCHK P0, R0, R3 ;  /* 0x0000000300007302 */ /* 0x000e620000000000 */
[----:B0-----:R-:W-:-:S04]  /*0130*/  FFMA R5, -R3, R2, 1 ;  /* 0x3f80000003057423 */ /* 0x001fc80000000102 */
[----:B------:R-:W-:-:S04]  /*0140*/  FFMA R5, R2, R5, R2 ;  /* 0x0000000502057223 */ /* 0x000fc80000000002 */
[----:B------:R-:W-:-:S04]  /*0150*/  FFMA R2, R0, R5, RZ ;  /* 0x0000000500027223 */ /* 0x000fc800000000ff */
[----:B------:R-:W-:-:S04]  /*0160*/  FFMA R4, -R3, R2, R0 ;  /* 0x0000000203047223 */ /* 0x000fc80000000100 */
[----:B------:R-:W-:Y:S01]  /*0170*/  FFMA R10, R5, R4, R2 ;  /* 0x00000004050a7223 */ /* 0x000fe20000000002 */
[----:B-1----:R-:W-:Y:S06]  /*0180*/  @!P0 BRA `(.L_x_238) ;  /* 0x00000000000c8947 */ /* 0x002fec0003800000 */
[----:B------:R-:W-:-:S07]  /*0190*/  MOV R2, 0x1b0 ;  /* 0x000001b000027802 */ /* 0x000fce0000000f00 */
[----:B------:R-:W-:Y:S05]  /*01a0*/  CALL.REL.NOINC `($__internal_10_$__cuda_sm3x_div_rn_noftz_f32_slowpath) ;  /* 0x0000004c00f87944 */ /* 0x000fea0003c00000 */
[----:B------:R-:W-:-:S07]  /*01b0*/  IMAD.MOV.U32 R10, RZ, RZ, R0 ;  /* 0x000000ffff0a7224 */ /* 0x000fce00078e0000 */
.L_x_238:
[----:B------:R-:W-:Y:S05]  /*01c0*/  BSYNC.RECONVERGENT B0 ;  /* 0x0000000000007941 */ /* 0x000fea0003800200 */
.L_x_237:
[----:B------:R-:W0:Y:S01]  /*01d0*/  LDCU UR6, c[0x3][URZ] ;  /* 0x00c00000ff0677ac */ /* 0x000e220008000800 */
[----:B------:R-:W1:Y:S01]  /*01e0*/  F2F.F64.F32 R2, R10 ;  /* 0x0000000a00027310 */ /* 0x000e620000201800 */
[----:B------:R-:W2:Y:S01]  /*01f0*/  LDC R11, c[0x3][0x38] ;  /* 0x00c00e00ff0b7b82 */ /* 0x000ea20000000800 */
[----:B------:R-:W-:Y:S01]  /*0200*/  BSSY.RECONVERGENT B0, `(.L_x_239) ;  /* 0x000004a000007945 */ /* 0x000fe20003800200 */
[----:B------:R-:W-:Y:S01]  /*0210*/  UMOV UR4, 0x54442d18 ;  /* 0x54442d1800047882 */ /* 0x000fe20000000000 */
[----:B------:R-:W-:Y:S02]  /*0220*/  UMOV UR5, 0x400921fb ;  /* 0x400921fb00057882 */ /* 0x000fe40000000000 */
[----:B-1----:R-:W-:Y:S01]  /*0230*/  DMUL R2, R2, UR4 ;  /* 0x0000000402027c28 */ /* 0x002fe20008000000 */
[----:B------:R-:W2:Y:S01]  /*0240*/  LDCU UR4, c[0x3][0x70] ;  /* 0x00c00e00ff0477ac */ /* 0x000ea20008000800 */
[----:B0-----:R-:W0:Y:S01]  /*0250*/  F2F.F64.F32 R4, UR6 ;  /* 0x0000000600047d10 */ /* 0x001e220008201800 */
[----:B------:R-:W1:Y:S05]  /*0260*/  LDCU.64 UR6, c[0x0][0x358] ;  /* 0x00006b00ff0677ac */ /* 0x000e6a0008000a00 */
[----:B------:R-:W-:-:S08]  /*0270*/  DMUL R6, R2, 8 ;  /* 0x4020000002067828 */ /* 0x000fd00000000000 */
[----:B0-----:R-:W-:-:S06]  /*0280*/  DMUL R2, R6, R4 ;  /* 0x0000000406027228 */ /* 0x001fcc0000000000 */
[----:B------:R-:W0:Y:S02]  /*0290*/  F2F.F32.F64 R9, R2 ;  /* 0x0000000200097310 */ /* 0x000e240000301000 */
[C---:B0-----:R-:W-:Y:S01]  /*02a0*/  FMUL R4, R9.reuse, 0.63661974668502807617 ;  /* 0x3f22f98309047820 */ /* 0x041fe20000400000 */
[----:B------:R-:W-:-:S05]  /*02b0*/  FSETP.GE.AND P0, PT, |R9|, 105615, PT ;  /* 0x47ce47800900780b */ /* 0x000fca0003f06200 */
[----:B------:R-:W0:Y:S02]  /*02c0*/  F2I.NTZ R4, R4 ;  /* 0x0000000400047305 */ /* 0x000e240000203100 */
[----:B0-----:R-:W-:-:S05]  /*02d0*/  I2FP.F32.S32 R0, R4 ;  /* 0x0000000400007245 */ /* 0x001fca0000201400 */
[----:B------:R-:W-:-:S04]  /*02e0*/  FFMA R5, R0, -1.5707962512969970703, R9 ;  /* 0xbfc90fda00057823 */ /* 0x000fc80000000009 */
[----:B------:R-:W-:-:S04]  /*02f0*/  FFMA R5, R0, -7.5497894158615963534e-08, R5 ;  /* 0xb3a2216800057823 */ /* 0x000fc80000000005 */
[----:B------:R-:W-:Y:S01]  /*0300*/  FFMA R12, R0, -5.3903029534742383927e-15, R5 ;  /* 0xa7c234c5000c7823 */ /* 0x000fe20000000005 */
[----:B--2---:R-:W-:Y:S01]  /*0310*/  FMUL R0, R11, UR4 ;  /* 0x000000040b007c20 */ /* 0x004fe20008400000 */
[----:B-1----:R-:W-:Y:S06]  /*0320*/  @!P0 BRA `(.L_x_240) ;  /* 0x0000000000dc8947 */ /* 0x002fec0003800000 */
[----:B------:R-:W-:-:S13]  /*0330*/  FSETP.NEU.AND P0, PT, |R9|, +INF , PT ;  /* 0x7f8000000900780b */ /* 0x000fda0003f0d200 */
[----:B------:R-:W-:Y:S01]  /*0340*/  @!P0 FMUL R12, RZ, R9 ;  /* 0x00000009ff0c8220 */ /* 0x000fe20000400000 */
[----:B------:R-:W-:Y:S01]  /*0350*/  @!P0 IMAD.MOV.U32 R4, RZ, RZ, RZ ;  /* 0x000000ffff048224 */ /* 0x000fe200078e00ff */
        /* <DEDUP_REMOVED lines=8> */
.L_x_241:
        /* <DEDUP_REMOVED lines=31> */
[----:B------:R-:W-:Y:S02]  /*05d0*/  SHF.R.S32.HI R5, RZ, 0x1f, R4 ;  /* 0x0000001fff057819 */ /* 0x000fe40000011404 */
[----:B------:R-:W-:Y:S02]  /*05e0*/  LOP3.LUT R9, R4, R9, RZ, 0x3c, !PT ;  /* 0x0000000904097212 */ /* 0x000fe400078e3cff */
[C---:B------:R-:W-:Y:S02]  /*05f0*/  LOP3.LUT R12, R5.reuse, R3, RZ, 0x3c, !PT ;  /* 0x00000003050c7212 */ /* 0x040fe400078e3cff */
[----:B------:R-:W-:Y:S02]  /*0600*/  LOP3.LUT R13, R5, R4, RZ, 0x3c, !PT ;  /* 0x00000004050d7212 */ /* 0x000fe400078e3cff */
[----:B------:R-:W-:Y:S02]  /*0610*/  SHF.R.U32.HI R3, RZ, 0x1e, R2 ;  /* 0x0000001eff037819 */ /* 0x000fe40000011602 */
[----:B------:R-:W-:-:S02]  /*0620*/  ISETP.GE.AND P1, PT, R9, RZ, PT ;  /* 0x000000ff0900720c */ /* 0x000fc40003f26270 */
[----:B------:R-:W0:Y:S01]  /*0630*/  I2F.F64.S64 R12, R12 ;  /* 0x0000000c000c7312 */ /* 0x000e220000301c00 */
[----:B------:R-:W-:-:S05]  /*0640*/  LEA.HI R4, R4, R3, RZ, 0x1 ;  /* 0x0000000304047211 */ /* 0x000fca00078f08ff */
[----:B------:R-:W-:-:S04]  /*0650*/  IMAD.MOV R2, RZ, RZ, -R4 ;  /* 0x000000ffff027224 */ /* 0x000fc800078e0a04 */
[----:B------:R-:W-:Y:S01]  /*0660*/  @!P0 IMAD.MOV.U32 R4, RZ, RZ, R2 ;  /* 0x000000ffff048224 */ /* 0x000fe200078e0002 */
[----:B0-----:R-:W-:-:S10]  /*0670*/  DMUL R10, R12, UR4 ;  /* 0x000000040c0a7c28 */ /* 0x001fd40008000000 */
[----:B------:R-:W0:Y:S02]  /*0680*/  F2F.F32.F64 R10, R10 ;  /* 0x0000000a000a7310 */ /* 0x000e240000301000 */
[----:B0-----:R-:W-:-:S07]  /*0690*/  FSEL R12, -R10, R10, !P1 ;  /* 0x0000000a0a0c7208 */ /* 0x001fce0004800100 */
.L_x_240:
[----:B------:R-:W-:Y:S05]  /*06a0*/  BSYNC.RECONVERGENT B0 ;  /* 0x0000000000007941 */ /* 0x000fea0003800200 */
.L_x_239:
[----:B------:R-:W0:Y:S01]  /*06b0*/  LDCU UR4, c[0x3][0x4] ;  /* 0x00c00080ff0477ac */ /* 0x000e220008000800 */
[----:B------:R-:W-:Y:S02]  /*06c0*/  IMAD.MOV.U32 R5, RZ, RZ, 0x37cbac00 ;  /* 0x37cbac00ff057424 */ /* 0x000fe400078e00ff */
[----:B------:R-:W-:Y:S01]  /*06d0*/  FMUL R14, R12, R12 ;  /* 0x0000000c0c0e7220 */ /* 0x000fe20000400000 */
[----:B------:R-:W-:Y:S01]  /*06e0*/  IMAD.MOV.U32 R9, RZ, RZ, 0x3c0885e4 ;  /* 0x3c0885e4ff097424 */ /* 0x000fe200078e00ff */
[----:B------:R-:W1:Y:S01]  /*06f0*/  LDC R18, c[0x3][0x3c] ;  /* 0x00c00f00ff127b82 */ /* 0x000e620000000800 */
[----:B------:R-:W-:Y:S01]  /*0700*/  BSSY.RECONVERGENT B0, `(.L_x_242) ;  /* 0x0000056000007945 */ /* 0x000fe20003800200 */
[----:B------:R-:W-:Y:S01]  /*0710*/  FFMA R15, R14, R5, -0.0013887860113754868507 ;  /* 0xbab607ed0e0f7423 */ /* 0x000fe20000000005 */
[----:B0-----:R-:W0:Y:S01]  /*0720*/  F2F.F64.F32 R2, UR4 ;  /* 0x0000000400027d10 */ /* 0x001e220008201800 */
[----:B------:R-:W1:Y:S01]  /*0730*/  LDCU UR4, c[0x3][0x74] ;  /* 0x00c00e80ff0477ac */ /* 0x000e620008000800 */
[----:B0-----:R-:W-:Y:S01]  /*0740*/  DMUL R10, R6, R2 ;  /* 0x00000002060a7228 */ /* 0x001fe20000000000 */
[C---:B------:R-:W-:Y:S01]  /*0750*/  LOP3.LUT R2, R4.reuse, 0x1, RZ, 0xc0, !PT ;  /* 0x0000000104027812 */ /* 0x040fe200078ec0ff */
[----:B------:R-:W-:-:S04]  /*0760*/  VIADD R4, R4, 0x1 ;  /* 0x0000000104047836 */ /* 0x000fc80000000000 */
[----:B------:R0:W2:Y:S01]  /*0770*/  F2F.F32.F64 R13, R10 ;  /* 0x0000000a000d7310 */ /* 0x0000a20000301000 */
[----:B------:R-:W-:-:S04]  /*0780*/  ISETP.NE.U32.AND P0, PT, R2, 0x1, PT ;  /* 0x000000010200780c */ /* 0x000fc80003f05070 */
[----:B------:R-:W-:Y:S02]  /*0790*/  FSEL R15, R15, -0.00019574658654164522886, P0 ;  /* 0xb94d41530f0f7808 */ /* 0x000fe40000000000 */
[----:B------:R-:W-:Y:S02]  /*07a0*/  FSEL R17, R9, 0.041666727513074874878, !P0 ;  /* 0x3d2aaabb09117808 */ /* 0x000fe40004000000 */
[----:B------:R-:W-:Y:S01]  /*07b0*/  FSEL R2, R12, 1, !P0 ;  /* 0x3f8000000c027808 */ /* 0x000fe20004000000 */
[----:B0-----:R-:W-:Y:S02]  /*07c0*/  IMAD.MOV.U32 R10, RZ, RZ, 0x3e2aaaa8 ;  /* 0x3e2aaaa8ff0a7424 */ /* 0x001fe400078e00ff */
[----:B------:R-:W-:Y:S01]  /*07d0*/  FFMA R15, R14, R15, R17 ;  /* 0x0000000f0e0f7223 */ /* 0x000fe20000000011 */
[----:B--2---:R-:W-:Y:S02]  /*07e0*/  FMUL R3, R13, 0.63661974668502807617 ;  /* 0x3f22f9830d037820 */ /* 0x004fe40000400000 */
[----:B------:R-:W-:-:S02]  /*07f0*/  FSEL R11, -R10, -0.4999999701976776123, !P0 ;  /* 0xbeffffff0a0b7808 */ /* 0x000fc40004000100 */
[----:B------:R-:W-:Y:S02]  /*0800*/  LOP3.LUT P0, RZ, R4, 0x2, RZ, 0xc0, !PT ;  /* 0x0000000204ff7812 */ /* 0x000fe4000780c0ff */
[----:B------:R-:W-:Y:S01]  /*0810*/  FSETP.GE.AND P1, PT, |R13|, 105615, PT ;  /* 0x47ce47800d00780b */ /* 0x000fe20003f26200 */
[----:B------:R-:W0:Y:S01]  /*0820*/  F2I.NTZ R3, R3 ;  /* 0x0000000300037305 */ /* 0x000e220000203100 */
[C---:B------:R-:W-:Y:S01]  /*0830*/  FFMA R15, R14.reuse, R15, R11 ;  /* 0x0000000f0e0f7223 */ /* 0x040fe2000000000b */
[----:B------:R-:W-:-:S04]  /*0840*/  FFMA R11, R14, R2, RZ ;  /* 0x000000020e0b7223 */ /* 0x000fc800000000ff */
[----:B------:R-:W-:-:S04]  /*0850*/  FFMA R11, R11, R15, R2 ;  /* 0x0000000f0b0b7223 */ /* 0x000fc80000000002 */
[----:B------:R-:W-:-:S04]  /*0860*/  @P0 FADD R11, RZ, -R11 ;  /* 0x8000000bff0b0221 */ /* 0x000fc80000000000 */
[----:B------:R-:W-:Y:S01]  /*0870*/  FFMA R16, R0, R11, RZ ;  /* 0x0000000b00107223 */ /* 0x000fe200000000ff */
[----:B0-----:R-:W-:Y:S01]  /*0880*/  I2FP.F32.S32 R4, R3 ;  /* 0x0000000300047245 */ /* 0x001fe20000201400 */
[----:B-1----:R-:W-:-:S04]  /*0890*/  FMUL R11, R18, UR4 ;  /* 0x00000004120b7c20 */ /* 0x002fc80008400000 */
[----:B------:R-:W-:-:S04]  /*08a0*/  FFMA R15, R4, -1.5707962512969970703, R13 ;  /* 0xbfc90fda040f7823 */ /* 0x000fc8000000000d */
[----:B------:R-:W-:-:S04]  /*08b0*/  FFMA R15, R4, -7.5497894158615963534e-08, R15 ;  /* 0xb3a22168040f7823 */ /* 0x000fc8000000000f */
[----:B------:R-:W-:Y:S01]  /*08c0*/  FFMA R0, R4, -5.3903029534742383927e-15, R15 ;  /* 0xa7c234c504007823 */ /* 0x000fe2000000000f */
[----:B------:R-:W-:Y:S06]  /*08d0*/  @!P1 BRA `(.L_x_243) ;  /* 0x0000000000e09947 */ /* 0x000fec0003800000 */
[----:B------:R-:W-:-:S13]  /*08e0*/  FSETP.NEU.AND P0, PT, |R13|, +INF , PT ;  /* 0x7f8000000d00780b */ /* 0x000fda0003f0d200 */
[----:B------:R-:W-:Y:S05]  /*08f0*/  @!P0 BRA `(.L_x_244) ;  /* 0x0000000000d08947 */ /* 0x000fea0003800000 */
[----:B------:R-:W-:Y:S01]  /*0900*/  IMAD.SHL.U32 R2, R13, 0x100, RZ ;  /* 0x000001000d027824 */ /* 0x000fe200078e00ff */
[----:B------:R-:W0:Y:S01]  /*0910*/  LDCU.64 UR8, c[0x4][URZ] ;  /* 0x01000000ff0877ac */ /* 0x000e220008000a00 */
[----:B------:R-:W-:Y:S02]  /*0920*/  IMAD.MOV.U32 R12, RZ, RZ, RZ ;  /* 0x000000ffff0c7224 */ /* 0x000fe400078e00ff */
[----:B------:R-:W-:Y:S01]  /*0930*/  IMAD.MOV.U32 R0, RZ, RZ, R1 ;  /* 0x000000ffff007224 */ /* 0x000fe200078e0001 */
[----:B------:R-:W-:Y:S01]  /*0940*/  LOP3.LUT R19, R2, 0x80000000, RZ, 0xfc, !PT ;  /* 0x8000000002137812 */ /* 0x000fe200078efcff */
[----:B------:R-:W-:Y:S01]  /*0950*/  UMOV UR5, URZ ;  /* 0x000000ff00057c82 */ /* 0x000fe20008000000 */
[----:B------:R-:W-:-:S05]  /*0960*/  UMOV UR4, URZ ;  /* 0x000000ff00047c82 */ /* 0x000fca0008000000 */
.L_x_245:
        /* <DEDUP_REMOVED lines=37> */
[----:B------:R-:W1:Y:S01]  /*0bc0*/  I2F.F64.S64 R14, R14 ;  /* 0x0000000e000e7312 */ /* 0x000e620000301c00 */
[----:B------:R-:W-:-:S05]  /*0bd0*/  LEA.HI R3, R2, R3, RZ, 0x1 ;  /* 0x0000000302037211 */ /* 0x000fca00078f08ff */
[----:B------:R-:W-:-:S04]  /*0be0*/  IMAD.MOV R0, RZ, RZ, -R3 ;  /* 0x000000ffff007224 */ /* 0x000fc800078e0a03 */
[----:B------:R-:W-:Y:S01]  /*0bf0*/  @!P0 IMAD.MOV.U32 R3, RZ, RZ, R0 ;  /* 0x000000ffff038224 */ /* 0x000fe200078e0000 */
[----:B-1----:R-:W-:-:S10]  /*0c00*/  DMUL R18, R14, UR4 ;  /* 0x000000040e127c28 */ /* 0x002fd40008000000 */
[----:B------:R-:W1:Y:S02]  /*0c10*/  F2F.F32.F64 R18, R18 ;  /* 0x0000001200127310 */ /* 0x000e640000301000 */
[----:B-1----:R-:W-:Y:S01]  /*0c20*/  FSEL R0, -R18, R18, !P1 ;  /* 0x0000001212007208 */ /* 0x002fe20004800100 */
[----:B0-----:R-:W-:Y:S06]  /*0c30*/  BRA `(.L_x_243) ;  /* 0x0000000000087947 */ /* 0x001fec0003800000 */
.L_x_244:
[----:B------:R-:W-:Y:S01]  /*0c40*/  FMUL R0, RZ, R13 ;  /* 0x0000000dff007220 */ /* 0x000fe20000400000 */
[----:B------:R-:W-:-:S07]  /*0c50*/  IMAD.MOV.U32 R3, RZ, RZ, RZ ;  /* 0x000000ffff037224 */ /* 0x000fce00078e00ff */
.L_x_243:
[----:B------:R-:W-:Y:S05]  /*0c60*/  BSYNC.RECONVERGENT B0 ;  /* 0x0000000000007941 */ /* 0x000fea0003800200 */
.L_x_242:
[----:B------:R-:W0:Y:S01]  /*0c70*/  LDCU UR4, c[0x3][0x8] ;  /* 0x00c00100ff0477ac */ /* 0x000e220008000800 */
[----:B------:R-:W-:Y:S01]  /*0c80*/  FMUL R4, R0, R0 ;  /* 0x0000000000047220 */ /* 0x000fe20000400000 */
[C---:B------:R-:W-:Y:S01]  /*0c90*/  LOP3.LUT R2, R3.reuse, 0x1, RZ, 0xc0, !PT ;  /* 0x0000000103027812 */ /* 0x040fe200078ec0ff */
[----:B------:R-:W-:Y:S01]  /*0ca0*/  VIADD R3, R3, 0x1 ;  /* 0x0000000103037836 */ /* 0x000fe20000000000 */
[----:B------:R-:W-:Y:S01]  /*0cb0*/  BSSY.RECONVERGENT B0, `(.L_x_246) ;  /* 0x0000054000007945 */ /* 0x000fe20003800200 */
[----:B------:R-:W-:Y:S01]  /*0cc0*/  FFMA R14, R4, R5, -0.0013887860113754868507 ;  /* 0xbab607ed040e7423 */ /* 0x000fe20000000005 */
[----:B------:R-:W-:-:S04]  /*0cd0*/  ISETP.NE.U32.AND P0, PT, R2, 0x1, PT ;  /* 0x000000010200780c */ /* 0x000fc80003f05070 */
[----:B------:R-:W-:Y:S02]  /*0ce0*/  FSEL R15, R14, -0.00019574658654164522886, P0 ;  /* 0xb94d41530e0f7808 */ /* 0x000fe40000000000 */
[----:B------:R-:W-:Y:S01]  /*0cf0*/  FSEL R17, R9, 0.041666727513074874878, !P0 ;  /* 0x3d2aaabb09117808 */ /* 0x000fe20004000000 */
[----:B------:R-:W1:Y:S01]  /*0d00*/  LDC R14, c[0x3][0x40] ;  /* 0x00c01000ff0e7b82 */ /* 0x000e620000000800 */
[----:B------:R-:W-:-:S03]  /*0d10*/  FSEL R0, R0, 1, !P0 ;  /* 0x3f80000000007808 */ /* 0x000fc60004000000 */
[----:B------:R-:W-:Y:S01]  /*0d20*/  FFMA R15, R4, R15, R17 ;  /* 0x0000000f040f7223 */ /* 0x000fe20000000011 */
[----:B0-----:R-:W0:Y:S01]  /*0d30*/  F2F.F64.F32 R12, UR4 ;  /* 0x00000004000c7d10 */ /* 0x001e220008201800 */
[----:B------:R-:W-:Y:S01]  /*0d40*/  FSEL R17, -R10, -0.4999999701976776123, !P0 ;  /* 0xbeffffff0a117808 */ /* 0x000fe20004000100 */
[----:B------:R-:W1:Y:S01]  /*0d50*/  LDCU UR4, c[0x3][0x78] ;  /* 0x00c00f00ff0477ac */ /* 0x000e620008000800 */
[----:B------:R-:W-:Y:S01]  /*0d60*/  LOP3.LUT P0, RZ, R3, 0x2, RZ, 0xc0, !PT ;  /* 0x0000000203ff7812 */ /* 0x000fe2000780c0ff */
[C---:B------:R-:W-:Y:S02]  /*0d70*/  FFMA R3, R4.reuse, R0, RZ ;  /* 0x0000000004037223 */ /* 0x040fe400000000ff */
[----:B------:R-:W-:-:S04]  /*0d80*/  FFMA R15, R4, R15, R17 ;  /* 0x0000000f040f7223 */ /* 0x000fc80000000011 */
[----:B------:R-:W-:Y:S01]  /*0d90*/  FFMA R0, R3, R15, R0 ;  /* 0x0000000f03007223 */ /* 0x000fe20000000000 */
[----:B0-----:R-:W-:-:S05]  /*0da0*/  DMUL R12, R6, R12 ;  /* 0x0000000c060c7228 */ /* 0x001fca0000000000 */
[----:B------:R-:W-:-:S04]  /*0db0*/  @P0 FADD R0, RZ, -R0 ;  /* 0x80000000ff000221 */ /* 0x000fc80000000000 */
[----:B------:R-:W-:Y:S01]  /*0dc0*/  FFMA R16, R11, R0, R16 ;  /* 0x000000000b107223 */ /* 0x000fe20000000010 */
[----:B-1----:R-:W-:Y:S01]  /*0dd0*/  FMUL R11, R14, UR4 ;  /* 0x000000040e0b7c20 */ /* 0x002fe20008400000 */
        /* <DEDUP_REMOVED lines=18> */
.L_x_249:
        /* <DEDUP_REMOVED lines=45> */
.L_x_248:
[----:B------:R-:W-:Y:S01]  /*11d0*/  FMUL R0, RZ, R13 ;  /* 0x0000000dff007220 */ /* 0x000fe20000400000 */
[----:B------:R-:W-:-:S07]  /*11e0*/  IMAD.MOV.U32 R2, RZ, RZ, RZ ;  /* 0x000000ffff027224 */ /* 0x000fce00078e00ff */
.L_x_247:
[----:B------:R-:W-:Y:S05]  /*11f0*/  BSYNC.RECONVERGENT B0 ;  /* 0x0000000000007941 */ /* 0x000fea0003800200 */
.L_x_246:
        /* <DEDUP_REMOVED lines=15> */
[----:B------:R-:W-:-:S03]  /*12f0*/  LOP3.LUT P0, RZ, R2, 0x2, RZ, 0xc0, !PT ;  /* 0x0000000202ff7812 */ /* 0x000fc6000780c0ff */
[C---:B------:R-:W-:Y:S01]  /*1300*/  FFMA R17, R4.reuse, R15, R17 ;  /* 0x0000000f04117223 */ /* 0x040fe20000000011 */
[----:B------:R-:W-:-:S04]  /*1310*/  FFMA R15, R4, R0, RZ ;  /* 0x00000000040f7223 */ /* 0x000fc800000000ff */
[----:B------:R-:W-:Y:S01]  /*1320*/  FFMA R0, R15, R17, R0 ;  /* 0x000000110f007223 */ /* 0x000fe20000000000 */
[----:B0-----:R-:W-:-:S04]  /*1330*/  DMUL R12, R6, R12 ;  /* 0x0000000c060c7228 */ /* 0x001fc80000000000 */
        /* <DEDUP_REMOVED lines=21> */
.L_x_253:
        /* <DEDUP_REMOVED lines=45> */
.L_x_252:
[----:B------:R-:W-:Y:S01]  /*1760*/  FMUL R0, RZ, R13 ;  /* 0x0000000dff007220 */ /* 0x000fe20000400000 */
[----:B------:R-:W-:-:S07]  /*1770*/  IMAD.MOV.U32 R3, RZ, RZ, RZ ;  /* 0x000000ffff037224 */ /* 0x000fce00078e00ff */
.L_x_251:
[----:B------:R-:W-:Y:S05]  /*1780*/  BSYNC.RECONVERGENT B0 ;  /* 0x0000000000007941 */ /* 0x000fea0003800200 */
.L_x_250:
        /* <DEDUP_REMOVED lines=41> */
.L_x_257:
        /* <DEDUP_REMOVED lines=45> */
.L_x_256:
[----:B------:R-:W-:Y:S01]  /*1cf0*/  FMUL R0, RZ, R13 ;  /* 0x0000000dff007220 */ /* 0x000fe20000400000 */
[----:B------:R-:W-:-:S07]  /*1d00*/  IMAD.MOV.U32 R2, RZ, RZ, RZ ;  /* 0x000000ffff027224 */ /* 0x000fce00078e00ff */
.L_x_255:
[----:B------:R-:W-:Y:S05]  /*1d10*/  BSYNC.RECONVERGENT B0 ;  /* 0x0000000000007941 */ /* 0x000fea0003800200 */
.L_x_254:
        /* <DEDUP_REMOVED lines=41> */
.L_x_261:
        /* <DEDUP_REMOVED lines=45> */
.L_x_260:
[----:B------:R-:W-:Y:S01]  /*2280*/  FMUL R0, RZ, R13 ;  /* 0x0000000dff007220 */ /* 0x000fe20000400000 */
[----:B------:R-:W-:-:S07]  /*2290*/  IMAD.MOV.U32 R3, RZ, RZ, RZ ;  /* 0x000000ffff037224 */ /* 0x000fce00078e00ff */
.L_x_259:
[----:B------:R-:W-:Y:S05]  /*22a0*/  BSYNC.RECONVERGENT B0 ;  /* 0x0000000000007941 */ /* 0x000fea0003800200 */
.L_x_258:
        /* <DEDUP_REMOVED lines=41> */
.L_x_265:
        /* <DEDUP_REMOVED lines=45> */
.L_x_264:
[----:B------:R-:W-:Y:S01]  /*2810*/  FMUL R0, RZ, R13 ;  /* 0x0000000dff007220 */ /* 0x000fe20000400000 */
[----:B------:R-:W-:-:S07]  /*2820*/  IMAD.MOV.U32 R2, RZ, RZ, RZ ;  /* 0x000000ffff027224 */ /* 0x000fce00078e00ff */
.L_x_263:
[----:B------:R-:W-:Y:S05]  /*2830*/  BSYNC.RECONVERGENT B0 ;  /* 0x0000000000007941 */ /* 0x000fea0003800200 */
.L_x_262:
        /* <DEDUP_REMOVED lines=41> */
.L_x_269:
        /* <DEDUP_REMOVED lines=45> */
.L_x_268:
[----:B------:R-:W-:Y:S01]  /*2da0*/  FMUL R0, RZ, R13 ;  /* 0x0000000dff007220 */ /* 0x000fe20000400000 */
[----:B------:R-:W-:-:S07]  /*2db0*/  IMAD.MOV.U32 R3, RZ, RZ, RZ ;  /* 0x000000ffff037224 */ /* 0x000fce00078e00ff */
.L_x_267:
[----:B------:R-:W-:Y:S05]  /*2dc0*/  BSYNC.RECONVERGENT B0 ;  /* 0x0000000000007941 */ /* 0x000fea0003800200 */
.L_x_266:
        /* <DEDUP_REMOVED lines=41> */
.L_x_273:
        /* <DEDUP_REMOVED lines=45> */
.L_x_272:
[----:B------:R-:W-:Y:S01]  /*3330*/  FMUL R0, RZ, R13 ;  /* 0x0000000dff007220 */ /* 0x000fe20000400000 */
[----:B------:R-:W-:-:S07]  /*3340*/  IMAD.MOV.U32 R2, RZ, RZ, RZ ;  /* 0x000000ffff027224 */ /* 0x000fce00078e00ff */
.L_x_271:
[----:B------:R-:W-:Y:S05]  /*3350*/  BSYNC.RECONVERGENT B0 ;  /* 0x0000000000007941 */ /* 0x000fea0003800200 */
.L_x_270:
        /* <DEDUP_REMOVED lines=41> */
.L_x_277:
        /* <DEDUP_REMOVED lines=45> */
.L_x_276:
[----:B------:R-:W-:Y:S01]  /*38c0*/  FMUL R0, RZ, R13 ;  /* 0x0000000dff007220 */ /* 0x000fe20000400000 */
[----:B------:R-:W-:-:S07]  /*38d0*/  IMAD.MOV.U32 R3, RZ, RZ, RZ ;  /* 0x000000ffff037224 */ /* 0x000fce00078e00ff */
.L_x_275:
[----:B------:R-:W-:Y:S05]  /*38e0*/  BSYNC.RECONVERGENT B0 ;  /* 0x0000000000007941 */ /* 0x000fea0003800200 */
.L_x_274:
        /* <DEDUP_REMOVED lines=41> */
.L_x_281:
        /* <DEDUP_REMOVED lines=45> */
.L_x_280:
[----:B------:R-:W-:Y:S01]  /*3e50*/  FMUL R0, RZ, R13 ;  /* 0x0000000dff007220 */ /* 0x000fe20000400000 */
[----:B------:R-:W-:-:S07]  /*3e60*/  IMAD.MOV.U32 R2, RZ, RZ, RZ ;  /* 0x000000ffff027224 */ /* 0x000fce00078e00ff */
.L_x_279:
[----:B------:R-:W-:Y:S05]  /*3e70*/  BSYNC.RECONVERGENT B0 ;  /* 0x0000000000007941 */ /* 0x000fea0003800200 */
.L_x_278:
        /* <DEDUP_REMOVED lines=41> */
.L_x_285:
        /* <DEDUP_REMOVED lines=45> */
.L_x_284:
[----:B------:R-:W-:Y:S01]  /*43e0*/  FMUL R0, RZ, R13 ;  /* 0x0000000dff007220 */ /* 0x000fe20000400000 */
[----:B------:R-:W-:-:S07]  /*43f0*/  IMAD.MOV.U32 R3, RZ, RZ, RZ ;  /* 0x000000ffff037224 */ /* 0x000fce00078e00ff */
.L_x_283:
[----:B------:R-:W-:Y:S05]  /*4400*/  BSYNC.RECONVERGENT B0 ;  /* 0x0000000000007941 */ /* 0x000fea0003800200 */
.L_x_282:
        /* <DEDUP_REMOVED lines=41> */
.L_x_289:
        /* <DEDUP_REMOVED lines=45> */
.L_x_288:
[----:B------:R-:W-:Y:S01]  /*4970*/  FMUL R0, RZ, R13 ;  /* 0x0000000dff007220 */ /* 0x000fe20000400000 */
[----:B------:R-:W-:-:S07]  /*4980*/  IMAD.MOV.U32 R2, RZ, RZ, RZ ;  /* 0x000000ffff027224 */ /* 0x000fce00078e00ff */
.L_x_287:
[----:B------:R-:W-:Y:S05]  /*4990*/  BSYNC.RECONVERGENT B0 ;  /* 0x0000000000007941 */ /* 0x000fea0003800200 */
.L_x_286:
[----:B------:R-:W0:Y:S01]  /*49a0*/  LDCU UR4, c[0x3][0x34] ;  /* 0x00c00680ff0477ac */ /* 0x000e220008000800 */
[----:B------:R-:W-:Y:S01]  /*49b0*/  FMUL R4, R0, R0 ;  /* 0x0000000000047220 */ /* 0x000fe20000400000 */
[C---:B------:R-:W-:Y:S01]  /*49c0*/  LOP3.LUT R3, R2.reuse, 0x1, RZ, 0xc0, !PT ;  /* 0x0000000102037812 */ /* 0x040fe200078ec0ff */
[----:B------:R-:W-:Y:S01]  /*49d0*/  VIADD R2, R2, 0x1 ;  /* 0x0000000102027836 */ /* 0x000fe20000000000 */
[----:B------:R-:W-:Y:S02]  /*49e0*/  BSSY.RECONVERGENT B0, `(.L_x_290) ;  /* 0x0000054000007945 */ /* 0x000fe40003800200 */
[----:B------:R-:W-:-:S04]  /*49f0*/  ISETP.NE.U32.AND P0, PT, R3, 0x1, PT ;  /* 0x000000010300780c */ /* 0x000fc80003f05070 */
[----:B------:R-:W-:Y:S02]  /*4a00*/  FSEL R17, R9, 0.041666727513074874878, !P0 ;  /* 0x3d2aaabb09117808 */ /* 0x000fe40004000000 */
[----:B------:R-:W-:Y:S01]  /*4a10*/  FSEL R0, R0, 1, !P0 ;  /* 0x3f80000000007808 */ /* 0x000fe20004000000 */
[----:B0-----:R-:W0:Y:S01]  /*4a20*/  F2F.F64.F32 R12, UR4 ;  /* 0x00000004000c7d10 */ /* 0x001e220008201800 */
[----:B------:R-:W1:Y:S01]  /*4a30*/  LDCU UR4, c[0x3][0xa4] ;  /* 0x00c01480ff0477ac */ /* 0x000e620008000800 */
[----:B0-----:R-:W-:Y:S01]  /*4a40*/  DMUL R12, R6, R12 ;  /* 0x0000000c060c7228 */ /* 0x001fe20000000000 */
[----:B------:R-:W-:-:S05]  /*4a50*/  FFMA R6, R4, R5, -0.0013887860113754868507 ;  /* 0xbab607ed04067423 */ /* 0x000fca0000000005 */
[----:B------:R0:W2:Y:S01]  /*4a60*/  F2F.F32.F64 R7, R12 ;  /* 0x0000000c00077310 */ /* 0x0000a20000301000 */
[----:B------:R-:W-:Y:S02]  /*4a70*/  FSEL R15, R6, -0.00019574658654164522886, P0 ;  /* 0xb94d4153060f7808 */ /* 0x000fe40000000000 */
[----:B------:R-:W1:Y:S03]  /*4a80*/  LDC R6, c[0x3][0x6c] ;  /* 0x00c01b00ff067b82 */ /* 0x000e660000000800 */
[----:B------:R-:W-:Y:S01]  /*4a90*/  FFMA R15, R4, R15, R17 ;  /* 0x0000000f040f7223 */ /* 0x000fe20000000011 */
[----:B0-----:R-:W-:Y:S02]  /*4aa0*/  FSEL R13, -R10, -0.4999999701976776123, !P0 ;  /* 0xbeffffff0a0d7808 */ /* 0x001fe40004000100 */
[----:B------:R-:W-:Y:S01]  /*4ab0*/  LOP3.LUT P0, RZ, R2, 0x2, RZ, 0xc0, !PT ;  /* 0x0000000202ff7812 */ /* 0x000fe2000780c0ff */
[C---:B--2---:R-:W-:Y:S01]  /*4ac0*/  FMUL R14, R7.reuse, 0.63661974668502807617 ;  /* 0x3f22f983070e7820 */ /* 0x044fe20000400000 */
[----:B------:R-:W-:Y:S01]  /*4ad0*/  FSETP.GE.AND P1, PT, |R7|, 105615, PT ;  /* 0x47ce47800700780b */ /* 0x000fe20003f26200 */
[C---:B------:R-:W-:Y:S01]  /*4ae0*/  FFMA R15, R4.reuse, R15, R13 ;  /* 0x0000000f040f7223 */ /* 0x040fe2000000000d */
[----:B------:R-:W-:Y:S01]  /*4af0*/  FFMA R13, R4, R0, RZ ;  /* 0x00000000040d7223 */ /* 0x000fe200000000ff */
[----:B------:R1:W0:Y:S03]  /*4b00*/  F2I.NTZ R3, R14 ;  /* 0x0000000e00037305 */ /* 0x0002260000203100 */
[----:B------:R-:W-:-:S05]  /*4b10*/  FFMA R0, R13, R15, R0 ;  /* 0x0000000f0d007223 */ /* 0x000fca0000000000 */
[----:B------:R-:W-:Y:S01]  /*4b20*/  @P0 FADD R0, RZ, -R0 ;  /* 0x80000000ff000221 */ /* 0x000fe20000000000 */
[----:B-1----:R-:W-:-:S03]  /*4b30*/  FMUL R14, R6, UR4 ;  /* 0x00000004060e7c20 */ /* 0x002fc60008400000 */
[----:B------:R-:W-:Y:S01]  /*4b40*/  FFMA R11, R11, R0, R16 ;  /* 0x000000000b0b7223 */ /* 0x000fe20000000010 */
        /* <DEDUP_REMOVED lines=14> */
.L_x_293:
        /* <DEDUP_REMOVED lines=45> */
.L_x_292:
[----:B------:R-:W-:Y:S01]  /*4f00*/  FMUL R0, RZ, R7 ;  /* 0x00000007ff007220 */ /* 0x000fe20000400000 */
[----:B------:R-:W-:-:S07]  /*4f10*/  IMAD.MOV.U32 R3, RZ, RZ, RZ ;  /* 0x000000ffff037224 */ /* 0x000fce00078e00ff */
.L_x_291:
[----:B------:R-:W-:Y:S05]  /*4f20*/  BSYNC.RECONVERGENT B0 ;  /* 0x0000000000007941 */ /* 0x000fea0003800200 */
.L_x_290:
[----:B------:R-:W0:Y:S01]  /*4f30*/  LDC R7, c[0x0][0x398] ;  /* 0x0000e600ff077b82 */ /* 0x000e220000000800 */
[----:B------:R-:W-:Y:S01]  /*4f40*/  FMUL R2, R0, R0 ;  /* 0x0000000000027220 */ /* 0x000fe20000400000 */
[C---:B------:R-:W-:Y:S01]  /*4f50*/  LOP3.LUT R4, R3.reuse, 0x1, RZ, 0xc0, !PT ;  /* 0x0000000103047812 */ /* 0x040fe200078ec0ff */
[----:B------:R-:W-:Y:S01]  /*4f60*/  VIADD R3, R3, 0x1 ;  /* 0x0000000103037836 */ /* 0x000fe20000000000 */
[----:B------:R-:W-:Y:S01]  /*4f70*/  BSSY.RECONVERGENT B0, `(.L_x_294) ;  /* 0x000001c000007945 */ /* 0x000fe20003800200 */
[----:B------:R-:W-:Y:S01]  /*4f80*/  FFMA R5, R2, R5, -0.0013887860113754868507 ;  /* 0xbab607ed02057423 */ /* 0x000fe20000000005 */
[----:B------:R-:W-:Y:S02]  /*4f90*/  ISETP.NE.U32.AND P0, PT, R4, 0x1, PT ;  /* 0x000000010400780c */ /* 0x000fe40003f05070 */
[----:B------:R-:W-:Y:S02]  /*4fa0*/  LOP3.LUT P1, RZ, R3, 0x2, RZ, 0xc0, !PT ;  /* 0x0000000203ff7812 */ /* 0x000fe4000782c0ff */
[----:B------:R-:W-:-:S02]  /*4fb0*/  FSEL R9, R9, 0.041666727513074874878, !P0 ;  /* 0x3d2aaabb09097808 */ /* 0x000fc40004000000 */
[----:B------:R-:W-:Y:S02]  /*4fc0*/  FSEL R5, R5, -0.00019574658654164522886, P0 ;  /* 0xb94d415305057808 */ /* 0x000fe40000000000 */
[----:B------:R-:W-:Y:S02]  /*4fd0*/  FSEL R3, -R10, -0.4999999701976776123, !P0 ;  /* 0xbeffffff0a037808 */ /* 0x000fe40004000100 */
[----:B------:R-:W-:Y:S01]  /*4fe0*/  FSEL R0, R0, 1, !P0 ;  /* 0x3f80000000007808 */ /* 0x000fe20004000000 */
[----:B------:R-:W-:-:S04]  /*4ff0*/  FFMA R5, R2, R5, R9 ;  /* 0x0000000502057223 */ /* 0x000fc80000000009 */
[C---:B------:R-:W-:Y:S01]  /*5000*/  FFMA R5, R2.reuse, R5, R3 ;  /* 0x0000000502057223 */ /* 0x040fe20000000003 */
[----:B------:R-:W-:Y:S01]  /*5010*/  FFMA R3, R2, R0, RZ ;  /* 0x0000000002037223 */ /* 0x000fe200000000ff */
[----:B0-----:R-:W0:Y:S03]  /*5020*/  MUFU.RCP R4, R7 ;  /* 0x0000000700047308 */ /* 0x001e260000001000 */
[----:B------:R-:W-:-:S04]  /*5030*/  FFMA R0, R3, R5, R0 ;  /* 0x0000000503007223 */ /* 0x000fc80000000000 */
[----:B------:R-:W-:-:S04]  /*5040*/  @P1 FADD R0, RZ, -R0 ;  /* 0x80000000ff001221 */ /* 0x000fc80000000000 */
[----:B------:R-:W-:-:S04]  /*5050*/  FFMA R0, R14, R0, R11 ;  /* 0x000000000e007223 */ /* 0x000fc8000000000b */
[----:B------:R-:W-:Y:S01]  /*5060*/  FMUL R0, R0, 8 ;  /* 0x4100000000007820 */ /* 0x000fe20000400000 */
[----:B0-----:R-:W-:-:S03]  /*5070*/  FFMA R3, R4, -R7, 1 ;  /* 0x3f80000004037423 */ /* 0x001fc60000000807 */
[----:B------:R-:W0:Y:S01]  /*5080*/  FCHK P0, R0, R7 ;  /* 0x0000000700007302 */ /* 0x000e220000000000 */
[----:B------:R-:W-:-:S04]  /*5090*/  FFMA R3, R4, R3, R4 ;  /* 0x0000000304037223 */ /* 0x000fc80000000004 */
[----:B------:R-:W-:-:S04]  /*50a0*/  FFMA R2, R0, R3, RZ ;  /* 0x0000000300027223 */ /* 0x000fc800000000ff */
[----:B------:R-:W-:-:S04]  /*50b0*/  FFMA R4, R2, -R7, R0 ;  /* 0x8000000702047223 */ /* 0x000fc80000000000 */
[----:B------:R-:W-:Y:S01]  /*50c0*/  FFMA R5, R3, R4, R2 ;  /* 0x0000000403057223 */ /* 0x000fe20000000002 */
[----:B0-----:R-:W-:Y:S06]  /*50d0*/  @!P0 BRA `(.L_x_295) ;  /* 0x0000000000148947 */ /* 0x001fec0003800000 */
[----:B------:R-:W0:Y:S01]  /*50e0*/  LDCU UR4, c[0x0][0x398] ;  /* 0x00007300ff0477ac */ /* 0x000e220008000800 */
[----:B------:R-:W-:Y:S01]  /*50f0*/  MOV R2, 0x5120 ;  /* 0x0000512000027802 */ /* 0x000fe20000000f00 */
[----:B0-----:R-:W-:-:S07]  /*5100*/  IMAD.U32 R3, RZ, RZ, UR4 ;  /* 0x00000004ff037e24 */ /* 0x001fce000f8e00ff */
[----:B------:R-:W-:Y:S05]  /*5110*/  CALL.REL.NOINC `($__internal_10_$__cuda_sm3x_div_rn_noftz_f32_slowpath) ;  /* 0x00000000001c7944 */ /* 0x000fea0003c00000 */
[----:B------:R-:W-:-:S07]  /*5120*/  IMAD.MOV.U32 R5, RZ, RZ, R0 ;  /* 0x000000ffff057224 */ /* 0x000fce00078e0000 */
.L_x_295:
[----:B------:R-:W-:Y:S05]  /*5130*/  BSYNC.RECONVERGENT B0 ;  /* 0x0000000000007941 */ /* 0x000fea0003800200 */
.L_x_294:
[----:B------:R-:W0:Y:S02]  /*5140*/  LDCU.64 UR4, c[0x0][0x380] ;  /* 0x00007000ff0477ac */ /* 0x000e240008000a00 */
[----:B0-----:R-:W-:-:S04]  /*5150*/  LEA R2, P0, R8, UR4, 0x2 ;  /* 0x0000000408027c11 */ /* 0x001fc8000f8010ff */
[----:B------:R-:W-:-:S05]  /*5160*/  LEA.HI.X R3, R8, UR5, RZ, 0x2, P0 ;  /* 0x0000000508037c11 */ /* 0x000fca00080f14ff */
[----:B------:R-:W-:Y:S01]  /*5170*/  STG.E desc[UR6][R2.64], R5 ;  /* 0x0000000502007986 */ /* 0x000fe2000c101906 */
[----:B------:R-:W-:Y:S05]  /*5180*/  EXIT ;  /* 0x000000000000794d */ /* 0x000fea0003800000 */
        .weak           $__internal_10_$__cuda_sm3x_div_rn_noftz_f32_slowpath
        .type           $__internal_10_$__cuda_sm3x_div_rn_noftz_f32_slowpath,@function
        .size           $__internal_10_$__cuda_sm3x_div_rn_noftz_f32_slowpath,(.L_x_318 - $__internal_10_$__cuda_sm3x_div_rn_noftz_f32_slowpath)
$__internal_10_$__cuda_sm3x_div_rn_noftz_f32_slowpath:
        /* <DEDUP_REMOVED lines=34> */
.L_x_297:
[----:B------:R-:W-:Y:S01]  /*53b0*/  LEA R6, R12, 0xc0800000, 0x17 ;  /* 0xc08000000c067811 */ /* 0x000fe200078eb8ff */
[----:B------:R-:W-:Y:S04]  /*53c0*/  BSSY.RECONVERGENT B2, `(.L_x_302) ;  /* 0x0000036000027945 */ /* 0x000fe80003800200 */
[----:B------:R-:W-:Y:S02]  /*53d0*/  IMAD.IADD R6, R3, 0x1, -R6 ;  /* 0x0000000103067824 */ /* 0x000fe400078e0a06 */
[----:B------:R-:W-:Y:S02]  /*53e0*/  VIADD R3, R9, 0xffffff81 ;  /* 0xffffff8109037836 */ /* 0x000fe40000000000 */
[----:B------:R-:W0:Y:S01]  /*53f0*/  MUFU.RCP R5, R6 ;  /* 0x0000000600057308 */ /* 0x000e220000001000 */
[----:B------:R-:W-:Y:S01]  /*5400*/  FADD.FTZ R7, -R6, -RZ ;  /* 0x800000ff06077221 */ /* 0x000fe20000010100 */
[----:B------:R-:W-:-:S03]  /*5410*/  IMAD R0, R3, -0x800000, R0 ;  /* 0xff80000003007824 */ /* 0x000fc600078e0200 */
        /* <DEDUP_REMOVED lines=44> */
.L_x_304:
[----:B------:R-:W-:-:S04]  /*56e0*/  LOP3.LUT R0, R0, 0x80000000, RZ, 0xc0, !PT ;  /* 0x8000000000007812 */ /* 0x000fc800078ec0ff */
[----:B------:R-:W-:Y:S01]  /*56f0*/  LOP3.LUT R0, R0, 0x7f800000, RZ, 0xfc, !PT ;  /* 0x7f80000000007812 */ /* 0x000fe200078efcff */
[----:B------:R-:W-:Y:S06]  /*5700*/  BRA `(.L_x_305) ;  /* 0x0000000000047947 */ /* 0x000fec0003800000 */
.L_x_303:
[----:B------:R-:W-:-:S07]  /*5710*/  IMAD R0, R5, 0x800000, R0 ;  /* 0x0080000005007824 */ /* 0x000fce00078e0200 */
.L_x_305:
[----:B------:R-:W-:Y:S05]  /*5720*/  BSYNC.RECONVERGENT B2 ;  /* 0x0000000000027941 */ /* 0x000fea0003800200 */
.L_x_302:
[----:B------:R-:W-:Y:S05]  /*5730*/  BRA `(.L_x_306) ;  /* 0x0000000000207947 */ /* 0x000fea0003800000 */
.L_x_301:
[----:B------:R-:W-:-:S04]  /*5740*/  LOP3.LUT R0, R3, 0x80000000, R0, 0x48, !PT ;  /* 0x8000000003007812 */ /* 0x000fc800078e4800 */
[----:B------:R-:W-:Y:S01]  /*5750*/  LOP3.LUT R0, R0, 0x7f800000, RZ, 0xfc, !PT ;  /* 0x7f80000000007812 */ /* 0x000fe200078efcff */
[----:B------:R-:W-:Y:S06]  /*5760*/  BRA `(.L_x_306) ;  /* 0x0000000000147947 */ /* 0x000fec0003800000 */
.L_x_300:
[----:B------:R-:W-:Y:S01]  /*5770*/  LOP3.LUT R0, R3, 0x80000000, R0, 0x48, !PT ;  /* 0x8000000003007812 */ /* 0x000fe200078e4800 */
[----:B------:R-:W-:Y:S06]  /*5780*/  BRA `(.L_x_306) ;  /* 0x00000000000c7947 */ /* 0x000fec0003800000 */
.L_x_299:
[----:B------:R-:W0:Y:S01]  /*5790*/  MUFU.RSQ R0, -QNAN ;  /* 0xffc0000000007908 */ /* 0x000e220000001400 */
[----:B------:R-:W-:Y:S05]  /*57a0*/  BRA `(.L_x_306) ;  /* 0x0000000000047947 */ /* 0x000fea0003800000 */
.L_x_298:
[----:B------:R-:W-:-:S07]  /*57b0*/  FADD.FTZ R0, R0, R3 ;  /* 0x0000000300007221 */ /* 0x000fce0000010000 */
.L_x_306:
[----:B------:R-:W-:Y:S05]  /*57c0*/  BSYNC.RECONVERGENT B1 ;  /* 0x0000000000017941 */ /* 0x000fea0003800200 */
.L_x_296:
[----:B------:R-:W-:-:S04]  /*57d0*/  IMAD.MOV.U32 R3, RZ, RZ, 0x0 ;  /* 0x00000000ff037424 */ /* 0x000fc800078e00ff */
[----:B0-----:R-:W-:Y:S05]  /*57e0*/  RET.REL.NODEC R2 `(_Z14convolveKernelPfmmf) ;  /* 0xffffffa802047950 */ /* 0x001fea0003c3ffff */
.L_x_307:
        /* <DEDUP_REMOVED lines=9> */
.L_x_318:


//--------------------- .nv.global.init           --------------------------
	.section	.nv.global.init,"aw",@progbits
	.align	4
.nv.global.init:
	.type		__cudart_i2opi_f,@object
	.size		__cudart_i2opi_f,(.L_3 - __cudart_i2opi_f)
__cudart_i2opi_f:
        /*0000*/ 	.byte	0x41, 0x90, 0x43, 0x3c, 0x99, 0x95, 0x62, 0xdb, 0xc0, 0xdd, 0x34, 0xf5, 0xd1, 0x57, 0x27, 0xfc
        /*0010*/ 	.byte	0x29, 0x15, 0x44, 0x4e, 0x6e, 0x83, 0xf9, 0xa2
.L_3:


//--------------------- .nv.shared.reserved.0     --------------------------
	.section	.nv.shared.reserved.0,"aw",@nobits
	.weak		__nv_reservedSMEM_offset_0_alias
	.size		__nv_reservedSMEM_offset_0_alias, 0, 64
	.other		__nv_reservedSMEM_offset_0_alias,@"STO_CUDA_RESERVED_SHARED STV_DEFAULT"
__nv_reservedSMEM_offset_0_alias:
	.zero		0
	.zero		64


//--------------------- .nv.constant0._Z11finalinterpPfS_S_m --------------------------
	.section	.nv.constant0._Z11finalinterpPfS_S_m,"a",@progbits
	.sectionflags	@""
	.align	4
.nv.constant0._Z11finalinterpPfS_S_m:
	.zero		928


//--------------------- .nv.constant0._Z3p2pPfS_fm --------------------------
	.section	.nv.constant0._Z3p2pPfS_fm,"a",@progbits
	.sectionflags	@""
	.align	4
.nv.constant0._Z3p2pPfS_fm:
	.zero		928


//--------------------- .nv.constant0._Z12coordschangePfS_m --------------------------
	.section	.nv.constant0._Z12coordschangePfS_m,"a",@progbits
	.sectionflags	@""
	.align	4
.nv.constant0._Z12coordschangePfS_m:
	.zero		920


//--------------------- .nv.constant0._Z7scalingPfS_mf --------------------------
	.section	.nv.constant0._Z7scalingPfS_mf,"a",@progbits
	.sectionflags	@""
	.align	4
.nv.constant0._Z7scalingPfS_mf:
	.zero		924


//--------------------- .nv.constant0._Z12accumulationPfP6float2mm --------------------------
	.section	.nv.constant0._Z12accumulationPfP6float2mm,"a",@progbits
	.sectionflags	@""
	.align	4
.nv.constant0._Z12accumulationPfP6float2mm:
	.zero		928


//--------------------- .nv.constant0._Z9ifftShiftP6float2S0_mm --------------------------
	.section	.nv.constant0._Z9ifftShiftP6float2S0_mm,"a",@progbits
	.sectionflags	@""
	.align	4
.nv.constant0._Z9ifftShiftP6float2S0_mm:
	.zero		928


//--------------------- .nv.constant0._Z16combineToComplexPfS_P6float2m --------------------------
	.section	.nv.constant0._Z16combineToComplexPfS_P6float2m,"a",@progbits
	.sectionflags	@""
	.align	4
.nv.constant0._Z16combineToComplexPfS_P6float2m:
	.zero		928


//--------------------- .nv.constant0._Z8griddingPfS_S_S_S_ffmm --------------------------
	.section	.nv.constant0._Z8griddingPfS_S_S_S_ffmm,"a",@progbits
	.sectionflags	@""
	.align	4
.nv.constant0._Z8griddingPfS_S_S_S_ffmm:
	.zero		960


//--------------------- .nv.constant0._Z18computeVisWeightedPfS_mf --------------------------
	.section	.nv.constant0._Z18computeVisWeightedPfS_mf,"a",@progbits
	.sectionflags	@""
	.align	4
.nv.constant0._Z18computeVisWeightedPfS_mf:
	.zero		924


//--------------------- .nv.constant0._Z14convolveKernelPfmmf --------------------------
	.section	.nv.constant0._Z14convolveKernelPfmmf,"a",@progbits
	.sectionflags	@""
	.align	4
.nv.constant0._Z14convolveKernelPfmmf:
	.zero		924


//--------------------- SYMBOLS --------------------------

	.type		.nv.reservedSmem.offset0,@object
	.size		.nv.reservedSmem.offset0,0x4
